	.target	sm_90a

	.elftype	@"ET_EXEC"


//--------------------- .note.nv.tkinfo           --------------------------
	.section	.note.nv.tkinfo,"",@"SHT_NOTE"
	.sectionflags	@"SHF_NOTE_NV_TKINFO"
	.tkinfo
        /*0018*/ 	.word	0x00000002
        /*0030*/ 	.string	""
        /*0030*/ 	.string	"ptxas"
        /*0030*/ 	.string	"Cuda compilation tools, release 13.0, V13.0.88"
        /*0030*/ 	.string	"Build cuda_13.0.r13.0/compiler.36424714_0"
        /*0030*/ 	.string	"-v  -suppress-debug-info  -lineinfo  -arch sm_90a "



//--------------------- .note.nv.cuinfo           --------------------------
	.section	.note.nv.cuinfo,"",@"SHT_NOTE"
	.sectionflags	@"SHF_NOTE_NV_CUINFO"
        /*0018*/ 	.short	0x0002
        /*001a*/ 	.short	0x005a
        /*001c*/ 	.short	0x0082
	.zero		2


//--------------------- .nv.info                  --------------------------
	.section	.nv.info,"",@"SHT_CUDA_INFO"
	.align	4


	//----- nvinfo : EIATTR_REGCOUNT
	.align		4
        /*0000*/ 	.byte	0x04, 0x2f
        /*0002*/ 	.short	(.L_1 - .L_0)
	.align		4
.L_0:
        /*0004*/ 	.word	index@(matmul_kernel)
        /*0008*/ 	.word	0x000000ff


	//----- nvinfo : EIATTR_FRAME_SIZE
	.align		4
.L_1:
        /*000c*/ 	.byte	0x04, 0x11
        /*000e*/ 	.short	(.L_3 - .L_2)
	.align		4
.L_2:
        /*0010*/ 	.word	index@(matmul_kernel)
        /*0014*/ 	.word	0x00000d20


	//----- nvinfo : EIATTR_MIN_STACK_SIZE
	.align		4
.L_3:
        /*0018*/ 	.byte	0x04, 0x12
        /*001a*/ 	.short	(.L_5 - .L_4)
	.align		4
.L_4:
        /*001c*/ 	.word	index@(matmul_kernel)
        /*0020*/ 	.word	0x00000d20
.L_5:


//--------------------- .nv.compat                --------------------------
	.section	.nv.compat,"",@"SHT_CUDA_COMPAT_INFO"
	.align	4
        /*0000*/ 	.byte	0x02, 0x09, 0x01, 0x00, 0x02, 0x02, 0x04, 0x00, 0x02, 0x05, 0x05, 0x00, 0x03, 0x07, 0x01, 0x01
        /*0010*/ 	.byte	0x02, 0x03, 0x00, 0x00, 0x02, 0x06, 0x01, 0x00, 0x04, 0x0b, 0x08, 0x00, 0x00, 0x00, 0x00, 0x00
        /*0020*/ 	.byte	0x00, 0x00, 0x00, 0x00


//--------------------- .nv.info.matmul_kernel    --------------------------
	.section	.nv.info.matmul_kernel,"",@"SHT_CUDA_INFO"
	.sectionflags	@""
	.align	4


	//----- nvinfo : EIATTR_CUDA_API_VERSION
	.align		4
        /*0000*/ 	.byte	0x04, 0x37
        /*0002*/ 	.short	(.L_7 - .L_6)
.L_6:
        /*0004*/ 	.word	0x00000082


	//----- nvinfo : EIATTR_KPARAM_INFO
	.align		4
.L_7:
        /*0008*/ 	.byte	0x04, 0x17
        /*000a*/ 	.short	(.L_9 - .L_8)
.L_8:
        /*000c*/ 	.word	0x00000000
        /*0010*/ 	.short	0x000d
        /*0012*/ 	.short	0x0048
        /*0014*/ 	.byte	0x00, 0xf4, 0x21, 0x00


	//----- nvinfo : EIATTR_KPARAM_INFO
	.align		4
.L_9:
        /*0018*/ 	.byte	0x04, 0x17
        /*001a*/ 	.short	(.L_11 - .L_10)
.L_10:
        /*001c*/ 	.word	0x00000000
        /*0020*/ 	.short	0x000c
        /*0022*/ 	.short	0x0040
        /*0024*/ 	.byte	0x00, 0xf4, 0x21, 0x00


	//----- nvinfo : EIATTR_KPARAM_INFO
	.align		4
.L_11:
        /*0028*/ 	.byte	0x04, 0x17
        /*002a*/ 	.short	(.L_13 - .L_12)
.L_12:
        /*002c*/ 	.word	0x00000000
        /*0030*/ 	.short	0x000b
        /*0032*/ 	.short	0x0038
        /*0034*/ 	.byte	0x00, 0xf0, 0x11, 0x00


	//----- nvinfo : EIATTR_KPARAM_INFO
	.align		4
.L_13:
        /*0038*/ 	.byte	0x04, 0x17
        /*003a*/ 	.short	(.L_15 - .L_14)
.L_14:
        /*003c*/ 	.word	0x00000000
        /*0040*/ 	.short	0x000a
        /*0042*/ 	.short	0x0034
        /*0044*/ 	.byte	0x00, 0xf0, 0x11, 0x00


	//----- nvinfo : EIATTR_KPARAM_INFO
	.align		4
.L_15:
        /*0048*/ 	.byte	0x04, 0x17
        /*004a*/ 	.short	(.L_17 - .L_16)
.L_16:
        /*004c*/ 	.word	0x00000000
        /*0050*/ 	.short	0x0009
        /*0052*/ 	.short	0x0030
        /*0054*/ 	.byte	0x00, 0xf0, 0x11, 0x00


	//----- nvinfo : EIATTR_KPARAM_INFO
	.align		4
.L_17:
        /*0058*/ 	.byte	0x04, 0x17
        /*005a*/ 	.short	(.L_19 - .L_18)
.L_18:
        /*005c*/ 	.word	0x00000000
        /*0060*/ 	.short	0x0008
        /*0062*/ 	.short	0x002c
        /*0064*/ 	.byte	0x00, 0xf0, 0x11, 0x00


	//----- nvinfo : EIATTR_KPARAM_INFO
	.align		4
.L_19:
        /*0068*/ 	.byte	0x04, 0x17
        /*006a*/ 	.short	(.L_21 - .L_20)
.L_20:
        /*006c*/ 	.word	0x00000000
        /*0070*/ 	.short	0x0007
        /*0072*/ 	.short	0x0028
        /*0074*/ 	.byte	0x00, 0xf0, 0x11, 0x00


	//----- nvinfo : EIATTR_KPARAM_INFO
	.align		4
.L_21:
        /*0078*/ 	.byte	0x04, 0x17
        /*007a*/ 	.short	(.L_23 - .L_22)
.L_22:
        /*007c*/ 	.word	0x00000000
        /*0080*/ 	.short	0x0006
        /*0082*/ 	.short	0x0024
        /*0084*/ 	.byte	0x00, 0xf0, 0x11, 0x00


	//----- nvinfo : EIATTR_KPARAM_INFO
	.align		4
.L_23:
        /*0088*/ 	.byte	0x04, 0x17
        /*008a*/ 	.short	(.L_25 - .L_24)
.L_24:
        /*008c*/ 	.word	0x00000000
        /*0090*/ 	.short	0x0005
        /*0092*/ 	.short	0x0020
        /*0094*/ 	.byte	0x00, 0xf0, 0x11, 0x00


	//----- nvinfo : EIATTR_KPARAM_INFO
	.align		4
.L_25:
        /*0098*/ 	.byte	0x04, 0x17
        /*009a*/ 	.short	(.L_27 - .L_26)
.L_26:
        /*009c*/ 	.word	0x00000000
        /*00a0*/ 	.short	0x0004
        /*00a2*/ 	.short	0x001c
        /*00a4*/ 	.byte	0x00, 0xf0, 0x11, 0x00


	//----- nvinfo : EIATTR_KPARAM_INFO
	.align		4
.L_27:
        /*00a8*/ 	.byte	0x04, 0x17
        /*00aa*/ 	.short	(.L_29 - .L_28)
.L_28:
        /*00ac*/ 	.word	0x00000000
        /*00b0*/ 	.short	0x0003
        /*00b2*/ 	.short	0x0018
        /*00b4*/ 	.byte	0x00, 0xf0, 0x11, 0x00


	//----- nvinfo : EIATTR_KPARAM_INFO
	.align		4
.L_29:
        /*00b8*/ 	.byte	0x04, 0x17
        /*00ba*/ 	.short	(.L_31 - .L_30)
.L_30:
        /*00bc*/ 	.word	0x00000000
        /*00c0*/ 	.short	0x0002
        /*00c2*/ 	.short	0x0010
        /*00c4*/ 	.byte	0x00, 0xf4, 0x21, 0x00


	//----- nvinfo : EIATTR_KPARAM_INFO
	.align		4
.L_31:
        /*00c8*/ 	.byte	0x04, 0x17
        /*00ca*/ 	.short	(.L_33 - .L_32)
.L_32:
        /*00cc*/ 	.word	0x00000000
        /*00d0*/ 	.short	0x0001
        /*00d2*/ 	.short	0x0008
        /*00d4*/ 	.byte	0x00, 0xf4, 0x21, 0x00


	//----- nvinfo : EIATTR_KPARAM_INFO
	.align		4
.L_33:
        /*00d8*/ 	.byte	0x04, 0x17
        /*00da*/ 	.short	(.L_35 - .L_34)
.L_34:
        /*00dc*/ 	.word	0x00000000
        /*00e0*/ 	.short	0x0000
        /*00e2*/ 	.short	0x0000
        /*00e4*/ 	.byte	0x00, 0xf4, 0x21, 0x00


	//----- nvinfo : EIATTR_EXPLICIT_CLUSTER
	.align		4
.L_35:
        /*00e8*/ 	.byte	0x01, 0x3e
	.zero		2


	//----- nvinfo : EIATTR_CTA_PER_CLUSTER
	.align		4
        /*00ec*/ 	.byte	0x04, 0x3d
        /*00ee*/ 	.short	(.L_37 - .L_36)
.L_36:
        /*00f0*/ 	.word	0x00000002
        /*00f4*/ 	.word	0x00000001
        /*00f8*/ 	.word	0x00000001


	//----- nvinfo : EIATTR_SPARSE_MMA_MASK
	.align		4
.L_37:
        /*00fc*/ 	.byte	0x03, 0x50
        /*00fe*/ 	.short	0x0000


	//----- nvinfo : EIATTR_MAXREG_COUNT
	.align		4
        /*0100*/ 	.byte	0x03, 0x1b
        /*0102*/ 	.short	0x00ff


	//----- nvinfo : EIATTR_NUM_BARRIERS
	.align		4
        /*0104*/ 	.byte	0x02, 0x4c
        /*0106*/ 	.byte	0x01
	.zero		1


	//----- nvinfo : EIATTR_ANNOTATIONS
	.align		4
        /*0108*/ 	.byte	0x04, 0x55
        /*010a*/ 	.short	(.L_39 - .L_38)


	//   ....[0]....
.L_38:
        /*010c*/ 	.word	0x00000001
        /*0110*/ 	.byte	0x70, 0x00, 0x00, 0x00, 0x01, 0x00, 0x00, 0x00, 0xa0, 0x00, 0x00, 0x00, 0x01, 0x00, 0x00, 0x00
        /* <DEDUP_REMOVED lines=1259> */
        /*4fd0*/ 	.byte	0xc0, 0x71, 0x02, 0x00


	//----- nvinfo : EIATTR_MERCURY_ISA_VERSION
	.align		4
.L_39:
        /*4fd4*/ 	.byte	0x03, 0x5f
        /*4fd6*/ 	.short	0x0101


	//----- nvinfo : EIATTR_EXIT_INSTR_OFFSETS
	.align		4
        /*4fd8*/ 	.byte	0x04, 0x1c
        /*4fda*/ 	.short	(.L_41 - .L_40)


	//   ....[0]....
.L_40:
        /*4fdc*/ 	.word	0x00027470


	//   ....[1]....
        /*4fe0*/ 	.word	0x00027490


	//----- nvinfo : EIATTR_REQNTID
	.align		4
.L_41:
        /*4fe4*/ 	.byte	0x04, 0x10
        /*4fe6*/ 	.short	(.L_43 - .L_42)
.L_42:
        /*4fe8*/ 	.word	0x00000080
        /*4fec*/ 	.word	0x00000001
        /*4ff0*/ 	.word	0x00000001


	//----- nvinfo : EIATTR_CBANK_PARAM_SIZE
	.align		4
.L_43:
        /*4ff4*/ 	.byte	0x03, 0x19
        /*4ff6*/ 	.short	0x0050


	//----- nvinfo : EIATTR_PARAM_CBANK
	.align		4
        /*4ff8*/ 	.byte	0x04, 0x0a
        /*4ffa*/ 	.short	(.L_45 - .L_44)
	.align		4
.L_44:
        /*4ffc*/ 	.word	index@(.nv.constant0.matmul_kernel)
        /*5000*/ 	.short	0x0210
        /*5002*/ 	.short	0x0050


	//----- nvinfo : EIATTR_SW_WAR
	.align		4
.L_45:
        /*5004*/ 	.byte	0x04, 0x36
        /*5006*/ 	.short	(.L_47 - .L_46)
.L_46:
        /*5008*/ 	.word	0x00000008
.L_47:


//--------------------- .nv.callgraph             --------------------------
	.section	.nv.callgraph,"",@"SHT_CUDA_CALLGRAPH"
	.align	4
	.sectionentsize	8
	.align		4
        /*0000*/ 	.word	0x00000000
	.align		4
        /*0004*/ 	.word	0xffffffff
	.align		4
        /*0008*/ 	.word	0x00000000
	.align		4
        /*000c*/ 	.word	0xfffffffe
	.align		4
        /*0010*/ 	.word	0x00000000
	.align		4
        /*0014*/ 	.word	0xfffffffd
	.align		4
        /*0018*/ 	.word	0x00000000
	.align		4
        /*001c*/ 	.word	0xfffffffc


//--------------------- .text.matmul_kernel       --------------------------
	.section	.text.matmul_kernel,"ax",@progbits
	.align	128
        .global         matmul_kernel
        .type           matmul_kernel,@function
        .size           matmul_kernel,(.L_x_3 - matmul_kernel)
        .other          matmul_kernel,@"STO_CUDA_ENTRY STV_DEFAULT"
matmul_kernel:
.text.matmul_kernel:
[----:B------:R-:W1:Y:S08]  /*0000*/  LDC R1, c[0x0][0x28] ;  /* 0x00000a00ff017b82 */ /* 0x000e700000000800 */
[----:B------:R-:W2:Y:S01]  /*0010*/  LDC.64 R2, c[0x0][0x228] ;  /* 0x00008a00ff027b82 */ /* 0x000ea20000000a00 */
[----:B-1----:R-:W-:Y:S01]  /*0020*/  VIADD R1, R1, 0xfffff2e0 ;  /* 0xfffff2e001017836 */ /* 0x002fe20000000000 */
[----:B------:R-:W1:Y:S06]  /*0030*/  S2R R138, SR_CgaCtaId ;  /* 0x00000000008a7919 */ /* 0x000e6c0000008800 */
[----:B------:R-:W3:Y:S08]  /*0040*/  S2UR UR4, SR_CTAID.X ;  /* 0x00000000000479c3 */ /* 0x000ef00000002500 */
[----:B------:R-:W4:Y:S01]  /*0050*/  LDC.64 R240, c[0x0][0x238] ;  /* 0x00008e00fff07b82 */ /* 0x000f220000000a00 */
[----:B--2---:R-:W-:Y:S01]  /*0060*/  IMAD.MOV.U32 R153, RZ, RZ, R3 ;  /* 0x000000ffff997224 */ /* 0x004fe200078e0003 */
[----:B------:R2:W-:Y:S01]  /*0070*/  STL.64 [R1+0x658], R2 ;  /* 0x0006580201007387 */ /* 0x0005e20000100a00 */
[----:B------:R-:W-:-:S02]  /*0080*/  IMAD.MOV.U32 R154, RZ, RZ, R2 ;  /* 0x000000ffff9a7224 */ /* 0x000fc400078e0002 */
[----:B------:R-:W-:-:S03]  /*0090*/  VIADD R0, R153, 0xff ;  /* 0x000000ff99007836 */ /* 0x000fc60000000000 */
[----:B------:R-:W-:Y:S01]  /*00a0*/  STL [R1+0xcf0], R154 ;  /* 0x000cf09a01007387 */ /* 0x000fe20000100800 */
[----:B---3--:R-:W-:Y:S01]  /*00b0*/  I2FP.F32.U32 R5, UR4 ;  /* 0x0000000400057c45 */ /* 0x008fe20008201000 */
[----:B------:R-:W-:Y:S01]  /*00c0*/  ULDC UR4, c[0x0][0x150] ;  /* 0x0000540000047ab9 */ /* 0x000fe20000000800 */
[----:B--2---:R-:W-:-:S03]  /*00d0*/  SHF.R.S32.HI R3, RZ, 0x1f, R0 ;  /* 0x0000001fff037819 */ /* 0x004fc60000011400 */
[----:B------:R-:W-:Y:S01]  /*00e0*/  FMUL R5, R5, UR4 ;  /* 0x0000000405057c20 */ /* 0x000fe20008400000 */
[----:B------:R-:W-:Y:S01]  /*00f0*/  ULDC.64 UR4, c[0x0][0x218] ;  /* 0x0000860000047ab9 */ /* 0x000fe20000000a00 */
[----:B------:R-:W-:-:S04]  /*0100*/  LEA.HI R3, R3, R0, RZ, 0x8 ;  /* 0x0000000003037211 */ /* 0x000fc800078f40ff */
[----:B------:R-:W2:Y:S01]  /*0110*/  F2I.U32.TRUNC.NTZ R5, R5 ;  /* 0x0000000500057305 */ /* 0x000ea2000020f000 */
[----:B------:R-:W-:-:S05]  /*0120*/  SHF.R.S32.HI R3, RZ, 0x8, R3 ;  /* 0x00000008ff037819 */ /* 0x000fca0000011403 */
[----:B------:R-:W-:-:S05]  /*0130*/  IMAD.SHL.U32 R4, R3, 0x8, RZ ;  /* 0x0000000803047824 */ /* 0x000fca00078e00ff */
[----:B------:R-:W-:-:S04]  /*0140*/  IABS R7, R4 ;  /* 0x0000000400077213 */ /* 0x000fc80000000000 */
[----:B------:R-:W3:Y:S01]  /*0150*/  I2F.RP R0, R7 ;  /* 0x0000000700007306 */ /* 0x000ee20000209400 */
[----:B--2---:R-:W-:-:S07]  /*0160*/  IABS R11, R5 ;  /* 0x00000005000b7213 */ /* 0x004fce0000000000 */
[----:B---3--:R-:W2:Y:S02]  /*0170*/  MUFU.RCP R0, R0 ;  /* 0x0000000000007308 */ /* 0x008ea40000001000 */
[----:B--2---:R-:W-:Y:S01]  /*0180*/  VIADD R2, R0, 0xffffffe ;  /* 0x0ffffffe00027836 */ /* 0x004fe20000000000 */
[----:B------:R-:W-:-:S05]  /*0190*/  IABS R0, R4 ;  /* 0x0000000400007213 */ /* 0x000fca0000000000 */
[----:B------:R2:W3:Y:S01]  /*01a0*/  F2I.FTZ.U32.TRUNC.NTZ R3, R2 ;  /* 0x0000000200037305 */ /* 0x0004e2000021f000 */
[----:B------:R-:W-:Y:S02]  /*01b0*/  IMAD.MOV R0, RZ, RZ, -R0 ;  /* 0x000000ffff007224 */ /* 0x000fe400078e0a00 */
[----:B--2---:R-:W-:Y:S02]  /*01c0*/  IMAD.MOV.U32 R2, RZ, RZ, RZ ;  /* 0x000000ffff027224 */ /* 0x004fe400078e00ff */
[----:B---3--:R-:W-:-:S04]  /*01d0*/  IMAD.MOV R6, RZ, RZ, -R3 ;  /* 0x000000ffff067224 */ /* 0x008fc800078e0a03 */
[----:B------:R-:W-:-:S04]  /*01e0*/  IMAD R9, R6, R7, RZ ;  /* 0x0000000706097224 */ /* 0x000fc800078e02ff */
[----:B------:R-:W-:-:S06]  /*01f0*/  IMAD.HI.U32 R2, R3, R9, R2 ;  /* 0x0000000903027227 */ /* 0x000fcc00078e0002 */
[----:B------:R-:W-:-:S04]  /*0200*/  IMAD.HI.U32 R2, R2, R11, RZ ;  /* 0x0000000b02027227 */ /* 0x000fc800078e00ff */
[----:B------:R-:W-:-:S05]  /*0210*/  IMAD R0, R2, R0, R11 ;  /* 0x0000000002007224 */ /* 0x000fca00078e020b */
[----:B------:R-:W-:-:S13]  /*0220*/  ISETP.GT.U32.AND P1, PT, R7, R0, PT ;  /* 0x000000000700720c */ /* 0x000fda0003f24070 */
[----:B------:R-:W-:Y:S02]  /*0230*/  @!P1 IMAD.IADD R0, R0, 0x1, -R7 ;  /* 0x0000000100009824 */ /* 0x000fe400078e0a07 */
[----:B------:R-:W-:Y:S01]  /*0240*/  @!P1 VIADD R2, R2, 0x1 ;  /* 0x0000000102029836 */ /* 0x000fe20000000000 */
[----:B------:R-:W-:Y:S02]  /*0250*/  ISETP.NE.AND P1, PT, R4, RZ, PT ;  /* 0x000000ff0400720c */ /* 0x000fe40003f25270 */
[----:B------:R-:W-:Y:S02]  /*0260*/  ISETP.GE.U32.AND P0, PT, R0, R7, PT ;  /* 0x000000070000720c */ /* 0x000fe40003f06070 */
[----:B------:R-:W-:Y:S02]  /*0270*/  LOP3.LUT R0, R5, R4, RZ, 0x3c, !PT ;  /* 0x0000000405007212 */ /* 0x000fe400078e3cff */
[----:B------:R-:W-:Y:S02]  /*0280*/  IABS R7, R153 ;  /* 0x0000009900077213 */ /* 0x000fe40000000000 */
[----:B------:R-:W-:-:S02]  /*0290*/  ISETP.GE.AND P2, PT, R0, RZ, PT ;  /* 0x000000ff0000720c */ /* 0x000fc40003f46270 */
[----:B------:R-:W-:-:S04]  /*02a0*/  IADD3 R0, R154, 0x7f, RZ ;  /* 0x0000007f9a007810 */ /* 0x000fc80007ffe0ff */
[----:B------:R-:W-:Y:S01]  /*02b0*/  SHF.R.S32.HI R3, RZ, 0x1f, R0 ;  /* 0x0000001fff037819 */ /* 0x000fe20000011400 */
[----:B------:R-:W-:-:S03]  /*02c0*/  @P0 VIADD R2, R2, 0x1 ;  /* 0x0000000102020836 */ /* 0x000fc60000000000 */
[----:B------:R-:W-:-:S03]  /*02d0*/  LEA.HI R3, R3, R0, RZ, 0x7 ;  /* 0x0000000003037211 */ /* 0x000fc600078f38ff */
[----:B------:R-:W-:Y:S01]  /*02e0*/  @!P2 IMAD.MOV R2, RZ, RZ, -R2 ;  /* 0x000000ffff02a224 */ /* 0x000fe200078e0a02 */
[----:B------:R-:W-:-:S05]  /*02f0*/  @!P1 LOP3.LUT R2, RZ, R4, RZ, 0x33, !PT ;  /* 0x00000004ff029212 */ /* 0x000fca00078e33ff */
[----:B------:R-:W-:Y:S02]  /*0300*/  IMAD.SHL.U32 R11, R2, 0x8, RZ ;  /* 0x00000008020b7824 */ /* 0x000fe400078e00ff */
[----:B------:R-:W-:-:S03]  /*0310*/  IMAD.MOV R2, RZ, RZ, -R2 ;  /* 0x000000ffff027224 */ /* 0x000fc600078e0a02 */
[----:B------:R-:W-:Y:S01]  /*0320*/  LEA.HI.SX32 R3, R3, -R11, 0x19 ;  /* 0x8000000b03037211 */ /* 0x000fe200078fcaff */
[----:B------:R-:W-:Y:S02]  /*0330*/  IMAD R10, R4, R2, R5 ;  /* 0x00000002040a7224 */ /* 0x000fe400078e0205 */
[----:B------:R-:W-:Y:S01]  /*0340*/  IMAD.MOV.U32 R2, RZ, RZ, RZ ;  /* 0x000000ffff027224 */ /* 0x000fe200078e00ff */
[----:B------:R-:W-:Y:S02]  /*0350*/  VIMNMX R13, R3, 0x8, PT ;  /* 0x00000008030d7848 */ /* 0x000fe40003fe0100 */
[----:B------:R-:W-:Y:S02]  /*0360*/  IABS R4, R10 ;  /* 0x0000000a00047213 */ /* 0x000fe40000000000 */
[----:B------:R-:W-:-:S04]  /*0370*/  IABS R9, R13 ;  /* 0x0000000d00097213 */ /* 0x000fc80000000000 */
[----:B------:R-:W2:Y:S08]  /*0380*/  I2F.RP R0, R9 ;  /* 0x0000000900007306 */ /* 0x000eb00000209400 */
[----:B--2---:R-:W2:Y:S02]  /*0390*/  MUFU.RCP R0, R0 ;  /* 0x0000000000007308 */ /* 0x004ea40000001000 */
[----:B--2---:R-:W-:-:S06]  /*03a0*/  VIADD R3, R0, 0xffffffe ;  /* 0x0ffffffe00037836 */ /* 0x004fcc0000000000 */
[----:B------:R-:W2:Y:S02]  /*03b0*/  F2I.FTZ.U32.TRUNC.NTZ R3, R3 ;  /* 0x0000000300037305 */ /* 0x000ea4000021f000 */
[----:B--2---:R-:W-:-:S04]  /*03c0*/  IMAD.MOV R6, RZ, RZ, -R3 ;  /* 0x000000ffff067224 */ /* 0x004fc800078e0a03 */
[----:B------:R-:W-:Y:S01]  /*03d0*/  IMAD R5, R6, R9, RZ ;  /* 0x0000000906057224 */ /* 0x000fe200078e02ff */
[----:B------:R-:W-:-:S03]  /*03e0*/  IABS R6, R13 ;  /* 0x0000000d00067213 */ /* 0x000fc60000000000 */
[----:B------:R-:W-:-:S04]  /*03f0*/  IMAD.HI.U32 R2, R3, R5, R2 ;  /* 0x0000000503027227 */ /* 0x000fc800078e0002 */
[----:B------:R-:W-:Y:S02]  /*0400*/  IMAD.MOV.U32 R5, RZ, RZ, R7 ;  /* 0x000000ffff057224 */ /* 0x000fe400078e0007 */
[----:B------:R-:W-:Y:S02]  /*0410*/  IMAD.MOV.U32 R3, RZ, RZ, R4 ;  /* 0x000000ffff037224 */ /* 0x000fe400078e0004 */
[----:B------:R-:W2:Y:S01]  /*0420*/  I2F.RP R7, R5 ;  /* 0x0000000500077306 */ /* 0x000ea20000209400 */
[----:B------:R-:W-:Y:S01]  /*0430*/  IMAD.MOV R0, RZ, RZ, -R6 ;  /* 0x000000ffff007224 */ /* 0x000fe200078e0a06 */
[----:B------:R-:W-:Y:S01]  /*0440*/  IABS R6, R154 ;  /* 0x0000009a00067213 */ /* 0x000fe20000000000 */
[----:B------:R-:W-:-:S04]  /*0450*/  IMAD.HI.U32 R2, R2, R3, RZ ;  /* 0x0000000302027227 */ /* 0x000fc800078e00ff */
[----:B------:R-:W-:Y:S01]  /*0460*/  IMAD R0, R2, R0, R3 ;  /* 0x0000000002007224 */ /* 0x000fe200078e0203 */
[----:B------:R-:W3:Y:S04]  /*0470*/  I2F.RP R4, R6 ;  /* 0x0000000600047306 */ /* 0x000ee80000209400 */
[----:B------:R-:W-:-:S04]  /*0480*/  ISETP.GT.U32.AND P1, PT, R9, R0, PT ;  /* 0x000000000900720c */ /* 0x000fc80003f24070 */
[----:B--2---:R-:W2:Y:S08]  /*0490*/  MUFU.RCP R7, R7 ;  /* 0x0000000700077308 */ /* 0x004eb00000001000 */
[----:B---3--:R-:W3:Y:S01]  /*04a0*/  MUFU.RCP R4, R4 ;  /* 0x0000000400047308 */ /* 0x008ee20000001000 */
[----:B------:R-:W-:Y:S02]  /*04b0*/  @!P1 IMAD.IADD R0, R0, 0x1, -R9 ;  /* 0x0000000100009824 */ /* 0x000fe400078e0a09 */
[----:B------:R-:W-:Y:S01]  /*04c0*/  @!P1 VIADD R2, R2, 0x1 ;  /* 0x0000000102029836 */ /* 0x000fe20000000000 */
[----:B------:R-:W-:-:S02]  /*04d0*/  ISETP.NE.AND P1, PT, R13, RZ, PT ;  /* 0x000000ff0d00720c */ /* 0x000fc40003f25270 */
[----:B------:R-:W-:Y:S02]  /*04e0*/  ISETP.GE.U32.AND P0, PT, R0, R9, PT ;  /* 0x000000090000720c */ /* 0x000fe40003f06070 */
[----:B------:R-:W-:Y:S01]  /*04f0*/  LOP3.LUT R0, R10, R13, RZ, 0x3c, !PT ;  /* 0x0000000d0a007212 */ /* 0x000fe200078e3cff */
[----:B--2---:R-:W-:-:S03]  /*0500*/  VIADD R3, R7, 0xffffffe ;  /* 0x0ffffffe07037836 */ /* 0x004fc60000000000 */
[----:B------:R-:W-:Y:S01]  /*0510*/  ISETP.GE.AND P2, PT, R0, RZ, PT ;  /* 0x000000ff0000720c */ /* 0x000fe20003f46270 */
[----:B-1----:R-:W-:Y:S02]  /*0520*/  IMAD.SHL.U32 R0, R138, 0x80, RZ ;  /* 0x000000808a007824 */ /* 0x002fe400078e00ff */
[----:B------:R-:W1:Y:S01]  /*0530*/  F2I.FTZ.U32.TRUNC.NTZ R3, R3 ;  /* 0x0000000300037305 */ /* 0x000e62000021f000 */
[----:B---3--:R-:W-:Y:S02]  /*0540*/  VIADD R8, R4, 0xffffffe ;  /* 0x0ffffffe04087836 */ /* 0x008fe40000000000 */
[----:B------:R-:W-:Y:S02]  /*0550*/  LOP3.LUT R0, R0, 0x80, RZ, 0xc0, !PT ;  /* 0x0000008000007812 */ /* 0x000fe400078ec0ff */
[----:B------:R-:W-:-:S03]  /*0560*/  @P0 IADD3 R2, R2, 0x1, RZ ;  /* 0x0000000102020810 */ /* 0x000fc60007ffe0ff */
[----:B------:R2:W3:Y:S02]  /*0570*/  F2I.FTZ.U32.TRUNC.NTZ R9, R8 ;  /* 0x0000000800097305 */ /* 0x0004e4000021f000 */
[----:B------:R-:W-:-:S04]  /*0580*/  IMAD.MOV.U32 R15, RZ, RZ, R2 ;  /* 0x000000ffff0f7224 */ /* 0x000fc800078e0002 */
[----:B------:R-:W-:Y:S01]  /*0590*/  @!P2 IMAD.MOV R15, RZ, RZ, -R15 ;  /* 0x000000ffff0fa224 */ /* 0x000fe200078e0a0f */
[----:B------:R-:W-:Y:S01]  /*05a0*/  @!P1 LOP3.LUT R15, RZ, R13, RZ, 0x33, !PT ;  /* 0x0000000dff0f9212 */ /* 0x000fe200078e33ff */
[----:B-1----:R-:W-:Y:S02]  /*05b0*/  IMAD.MOV R2, RZ, RZ, -R3 ;  /* 0x000000ffff027224 */ /* 0x002fe400078e0a03 */
[----:B--2---:R-:W-:Y:S02]  /*05c0*/  IMAD.MOV.U32 R8, RZ, RZ, RZ ;  /* 0x000000ffff087224 */ /* 0x004fe400078e00ff */
[----:B------:R-:W-:Y:S02]  /*05d0*/  IMAD R7, R2, R5, RZ ;  /* 0x0000000502077224 */ /* 0x000fe400078e02ff */
[----:B------:R-:W-:Y:S02]  /*05e0*/  IMAD R0, R15, 0x100, R0 ;  /* 0x000001000f007824 */ /* 0x000fe400078e0200 */
[----:B------:R-:W-:-:S02]  /*05f0*/  IMAD.MOV.U32 R2, RZ, RZ, RZ ;  /* 0x000000ffff027224 */ /* 0x000fc400078e00ff */
[----:B---3--:R-:W-:Y:S01]  /*0600*/  IMAD.MOV R4, RZ, RZ, -R9 ;  /* 0x000000ffff047224 */ /* 0x008fe200078e0a09 */
[----:B------:R-:W-:Y:S01]  /*0610*/  IABS R137, R0 ;  /* 0x0000000000897213 */ /* 0x000fe20000000000 */
[----:B------:R-:W-:Y:S01]  /*0620*/  IMAD.HI.U32 R2, R3, R7, R2 ;  /* 0x0000000703027227 */ /* 0x000fe200078e0002 */
[C---:B------:R-:W-:Y:S02]  /*0630*/  IADD3 R249, R0.reuse, 0x22, RZ ;  /* 0x0000002200f97810 */ /* 0x040fe40007ffe0ff */
[C---:B------:R-:W-:Y:S01]  /*0640*/  IADD3 R236, R0.reuse, 0x2d, RZ ;  /* 0x0000002d00ec7810 */ /* 0x040fe20007ffe0ff */
[----:B------:R-:W-:Y:S01]  /*0650*/  IMAD.MOV.U32 R7, RZ, RZ, R4 ;  /* 0x000000ffff077224 */ /* 0x000fe200078e0004 */
[----:B------:R-:W-:Y:S01]  /*0660*/  IABS R102, R249 ;  /* 0x000000f900667213 */ /* 0x000fe20000000000 */
[C---:B------:R-:W-:Y:S01]  /*0670*/  VIADD R18, R0.reuse, 0x7f ;  /* 0x0000007f00127836 */ /* 0x040fe20000000000 */
[----:B------:R-:W-:Y:S01]  /*0680*/  IABS R91, R236 ;  /* 0x000000ec005b7213 */ /* 0x000fe20000000000 */
[----:B------:R-:W-:Y:S01]  /*0690*/  IMAD.MOV R4, RZ, RZ, -R15 ;  /* 0x000000ffff047224 */ /* 0x000fe200078e0a0f */
[C---:B------:R-:W-:Y:S01]  /*06a0*/  IADD3 R209, R0.reuse, 0x48, RZ ;  /* 0x0000004800d17810 */ /* 0x040fe20007ffe0ff */
[C---:B------:R-:W-:Y:S01]  /*06b0*/  VIADD R17, R0.reuse, 0x1 ;  /* 0x0000000100117836 */ /* 0x040fe20000000000 */
[----:B------:R1:W-:Y:S01]  /*06c0*/  STL [R1+0x9f4], R18 ;  /* 0x0009f41201007387 */ /* 0x0003e20000100800 */
[C---:B------:R-:W-:Y:S01]  /*06d0*/  VIADD R16, R0.reuse, 0x2 ;  /* 0x0000000200107836 */ /* 0x040fe20000000000 */
[----:B------:R-:W-:Y:S01]  /*06e0*/  IABS R136, R18 ;  /* 0x0000001200887213 */ /* 0x000fe20000000000 */
[----:B------:R-:W-:Y:S01]  /*06f0*/  VIADD R14, R0, 0x3 ;  /* 0x00000003000e7836 */ /* 0x000fe20000000000 */
[----:B------:R2:W-:Y:S01]  /*0700*/  STL [R1+0xa64], R17 ;  /* 0x000a641101007387 */ /* 0x0005e20000100800 */
[----:B------:R-:W-:Y:S01]  /*0710*/  IMAD.HI.U32 R3, R2, R137, RZ ;  /* 0x0000008902037227 */ /* 0x000fe200078e00ff */
[----:B------:R-:W-:-:S02]  /*0720*/  IABS R135, R17 ;  /* 0x0000001100877213 */ /* 0x000fc40000000000 */
[----:B------:R3:W-:Y:S01]  /*0730*/  STL [R1+0xa60], R16 ;  /* 0x000a601001007387 */ /* 0x0007e20000100800 */
[----:B------:R-:W-:Y:S01]  /*0740*/  IMAD R4, R13, R4, R10 ;  /* 0x000000040d047224 */ /* 0x000fe200078e020a */
[----:B------:R-:W-:Y:S01]  /*0750*/  IABS R134, R16 ;  /* 0x0000001000867213 */ /* 0x000fe20000000000 */
[C---:B------:R-:W-:Y:S01]  /*0760*/  VIADD R12, R0.reuse, 0x4 ;  /* 0x00000004000c7836 */ /* 0x040fe20000000000 */
[----:B------:R-:W-:Y:S01]  /*0770*/  IABS R133, R14 ;  /* 0x0000000e00857213 */ /* 0x000fe20000000000 */
[----:B------:R-:W-:Y:S01]  /*0780*/  IMAD R7, R7, R6, RZ ;  /* 0x0000000607077224 */ /* 0x000fe200078e02ff */
[----:B------:R-:W-:Y:S01]  /*0790*/  STL [R1+0xa5c], R14 ;  /* 0x000a5c0e01007387 */ /* 0x000fe20000100800 */
[C---:B-1----:R-:W-:Y:S01]  /*07a0*/  VIADD R18, R0.reuse, 0x5 ;  /* 0x0000000500127836 */ /* 0x042fe20000000000 */
[----:B------:R-:W-:Y:S01]  /*07b0*/  IADD3 R4, R11, R4, RZ ;  /* 0x000000040b047210 */ /* 0x000fe20007ffe0ff */
[C---:B--2---:R-:W-:Y:S01]  /*07c0*/  VIADD R17, R0.reuse, 0x6 ;  /* 0x0000000600117836 */ /* 0x044fe20000000000 */
[C---:B---3--:R-:W-:Y:S01]  /*07d0*/  IADD3 R16, R0.reuse, 0x7, RZ ;  /* 0x0000000700107810 */ /* 0x048fe20007ffe0ff */
[----:B------:R-:W-:Y:S01]  /*07e0*/  IMAD.MOV R10, RZ, RZ, -R3 ;  /* 0x000000ffff0a7224 */ /* 0x000fe200078e0a03 */
[----:B------:R1:W-:Y:S01]  /*07f0*/  STL [R1+0xa58], R12 ;  /* 0x000a580c01007387 */ /* 0x0003e20000100800 */
[----:B------:R-:W-:Y:S01]  /*0800*/  VIADD R15, R0, 0x8 ;  /* 0x00000008000f7836 */ /* 0x000fe20000000000 */
[----:B------:R-:W-:Y:S01]  /*0810*/  IABS R131, R18 ;  /* 0x0000001200837213 */ /* 0x000fe20000000000 */
[----:B------:R-:W-:Y:S01]  /*0820*/  IMAD.HI.U32 R3, R9, R7, R8 ;  /* 0x0000000709037227 */ /* 0x000fe200078e0008 */
[----:B------:R-:W-:Y:S01]  /*0830*/  STL [R1+0xaf0], R18 ;  /* 0x000af01201007387 */ /* 0x000fe20000100800 */
[----:B------:R-:W-:-:S02]  /*0840*/  IABS R129, R16 ;  /* 0x0000001000817213 */ /* 0x000fc40000000000 */
[----:B------:R-:W-:Y:S01]  /*0850*/  VIADD R13, R0, 0x9 ;  /* 0x00000009000d7836 */ /* 0x000fe20000000000 */
[----:B------:R-:W-:Y:S01]  /*0860*/  STL [R1+0xaf8], R17 ;  /* 0x000af81101007387 */ /* 0x000fe20000100800 */
[C---:B------:R-:W-:Y:S01]  /*0870*/  IMAD.HI.U32 R11, R2.reuse, R136, RZ ;  /* 0x00000088020b7227 */ /* 0x040fe200078e00ff */
[----:B------:R-:W-:Y:S02]  /*0880*/  IABS R132, R12 ;  /* 0x0000000c00847213 */ /* 0x000fe40000000000 */
[----:B------:R-:W-:Y:S01]  /*0890*/  STL [R1+0xb00], R16 ;  /* 0x000b001001007387 */ /* 0x000fe20000100800 */
[C---:B------:R-:W-:Y:S01]  /*08a0*/  IMAD.HI.U32 R7, R2.reuse, R135, RZ ;  /* 0x0000008702077227 */ /* 0x040fe200078e00ff */
[----:B------:R-:W-:Y:S02]  /*08b0*/  IABS R127, R13 ;  /* 0x0000000d007f7213 */ /* 0x000fe40000000000 */
[----:B------:R-:W-:Y:S01]  /*08c0*/  STL [R1+0xb04], R15 ;  /* 0x000b040f01007387 */ /* 0x000fe20000100800 */
[----:B------:R-:W-:Y:S01]  /*08d0*/  IMAD.HI.U32 R9, R2, R133, RZ ;  /* 0x0000008502097227 */ /* 0x000fe200078e00ff */
[----:B------:R-:W-:-:S02]  /*08e0*/  IABS R130, R17 ;  /* 0x0000001100827213 */ /* 0x000fc40000000000 */
[----:B------:R2:W-:Y:S01]  /*08f0*/  STL [R1+0xb08], R13 ;  /* 0x000b080d01007387 */ /* 0x0005e20000100800 */
[----:B------:R-:W-:Y:S01]  /*0900*/  IMAD.MOV R11, RZ, RZ, -R11 ;  /* 0x000000ffff0b7224 */ /* 0x000fe200078e0a0b */
[----:B------:R-:W-:Y:S01]  /*0910*/  IABS R128, R15 ;  /* 0x0000000f00807213 */ /* 0x000fe20000000000 */
[----:B-1----:R-:W-:Y:S01]  /*0920*/  IMAD.MOV R12, RZ, RZ, -R7 ;  /* 0x000000ffff0c7224 */ /* 0x002fe200078e0a07 */
[----:B------:R-:W-:Y:S01]  /*0930*/  IABS R64, R209 ;  /* 0x000000d100407213 */ /* 0x000fe20000000000 */
[----:B------:R-:W-:Y:S01]  /*0940*/  IMAD.HI.U32 R7, R2, R131, RZ ;  /* 0x0000008302077227 */ /* 0x000fe200078e00ff */
[C---:B------:R-:W-:Y:S02]  /*0950*/  IADD3 R182, R0.reuse, 0x63, RZ ;  /* 0x0000006300b67810 */ /* 0x040fe40007ffe0ff */
[C---:B------:R-:W-:Y:S01]  /*0960*/  IADD3 R228, R0.reuse, 0x35, RZ ;  /* 0x0000003500e47810 */ /* 0x040fe20007ffe0ff */
[----:B------:R-:W-:Y:S01]  /*0970*/  IMAD.MOV R14, RZ, RZ, -R9 ;  /* 0x000000ffff0e7224 */ /* 0x000fe200078e0a09 */
[----:B------:R-:W-:Y:S01]  /*0980*/  IABS R34, R182 ;  /* 0x000000b600227213 */ /* 0x000fe20000000000 */
[C---:B--2---:R-:W-:Y:S01]  /*0990*/  VIADD R13, R0.reuse, 0xe ;  /* 0x0000000e000d7836 */ /* 0x044fe20000000000 */
[----:B------:R-:W-:Y:S01]  /*09a0*/  IADD3 R171, R0, 0x6e, RZ ;  /* 0x0000006e00ab7810 */ /* 0x000fe20007ffe0ff */
[----:B------:R-:W-:Y:S01]  /*09b0*/  IMAD.HI.U32 R9, R2, R129, RZ ;  /* 0x0000008102097227 */ /* 0x000fe200078e00ff */
[----:B------:R-:W-:-:S02]  /*09c0*/  IADD3 R190, R0, 0x5b, RZ ;  /* 0x0000005b00be7810 */ /* 0x000fc40007ffe0ff */
[----:B------:R-:W-:Y:S01]  /*09d0*/  IABS R122, R13 ;  /* 0x0000000d007a7213 */ /* 0x000fe20000000000 */
[C---:B------:R-:W-:Y:S01]  /*09e0*/  VIADD R19, R0.reuse, 0xa ;  /* 0x0000000a00137836 */ /* 0x040fe20000000000 */
[----:B------:R-:W-:Y:S01]  /*09f0*/  IABS R83, R228 ;  /* 0x000000e400537213 */ /* 0x000fe20000000000 */
[C---:B------:R-:W-:Y:S01]  /*0a00*/  VIADD R17, R0.reuse, 0xc ;  /* 0x0000000c00117836 */ /* 0x040fe20000000000 */
[----:B------:R-:W-:Y:S01]  /*0a10*/  IADD3 R163, R0, 0x76, RZ ;  /* 0x0000007600a37810 */ /* 0x000fe20007ffe0ff */
[C---:B------:R-:W-:Y:S01]  /*0a20*/  IMAD R136, R5.reuse, R11, R136 ;  /* 0x0000000b05887224 */ /* 0x040fe200078e0288 */
[----:B------:R-:W-:Y:S01]  /*0a30*/  IABS R126, R19 ;  /* 0x00000013007e7213 */ /* 0x000fe20000000000 */
[C---:B------:R-:W-:Y:S01]  /*0a40*/  IMAD R135, R5.reuse, R12, R135 ;  /* 0x0000000c05877224 */ /* 0x040fe200078e0287 */
[----:B------:R-:W-:Y:S01]  /*0a50*/  IABS R124, R17 ;  /* 0x00000011007c7213 */ /* 0x000fe20000000000 */
[----:B------:R-:W-:Y:S01]  /*0a60*/  IMAD.HI.U32 R11, R2, R127, RZ ;  /* 0x0000007f020b7227 */ /* 0x000fe200078e00ff */
[----:B------:R-:W-:Y:S01]  /*0a70*/  STL [R1+0xb10], R19 ;  /* 0x000b101301007387 */ /* 0x000fe20000100800 */
[----:B------:R-:W-:-:S02]  /*0a80*/  ISETP.GT.U32.AND P5, PT, R5, R136, PT ;  /* 0x000000880500720c */ /* 0x000fc40003fa4070 */
[----:B------:R-:W-:Y:S01]  /*0a90*/  IMAD.MOV R12, RZ, RZ, -R7 ;  /* 0x000000ffff0c7224 */ /* 0x000fe200078e0a07 */
[C---:B------:R-:W-:Y:S01]  /*0aa0*/  ISETP.GT.U32.AND P3, PT, R5.reuse, R135, PT ;  /* 0x000000870500720c */ /* 0x040fe20003f64070 */
[C---:B------:R-:W-:Y:S01]  /*0ab0*/  IMAD R133, R5.reuse, R14, R133 ;  /* 0x0000000e05857224 */ /* 0x040fe200078e0285 */
[C---:B------:R-:W-:Y:S01]  /*0ac0*/  IADD3 R155, R0.reuse, 0x7e, RZ ;  /* 0x0000007e009b7810 */ /* 0x040fe20007ffe0ff */
[----:B------:R-:W-:Y:S01]  /*0ad0*/  IMAD.MOV R14, RZ, RZ, -R9 ;  /* 0x000000ffff0e7224 */ /* 0x000fe200078e0a09 */
[----:B------:R-:W-:Y:S01]  /*0ae0*/  IABS R45, R190 ;  /* 0x000000be002d7213 */ /* 0x000fe20000000000 */
[----:B------:R-:W-:Y:S01]  /*0af0*/  IMAD.MOV R16, RZ, RZ, -R11 ;  /* 0x000000ffff107224 */ /* 0x000fe200078e0a0b */
[C---:B------:R-:W-:Y:S01]  /*0b00*/  ISETP.GT.U32.AND P2, PT, R5.reuse, R133, PT ;  /* 0x000000850500720c */ /* 0x040fe20003f44070 */
[C---:B------:R-:W-:Y:S01]  /*0b10*/  IMAD R131, R5.reuse, R12, R131 ;  /* 0x0000000c05837224 */ /* 0x040fe200078e0283 */
[----:B------:R-:W-:Y:S01]  /*0b20*/  IABS R21, R163 ;  /* 0x000000a300157213 */ /* 0x000fe20000000000 */
[C---:B------:R-:W-:Y:S01]  /*0b30*/  VIADD R18, R0.reuse, 0xb ;  /* 0x0000000b00127836 */ /* 0x040fe20000000000 */
[----:B------:R-:W-:Y:S01]  /*0b40*/  IABS R39, R155 ;  /* 0x0000009b00277213 */ /* 0x000fe20000000000 */
[C---:B------:R-:W-:Y:S01]  /*0b50*/  VIADD R12, R0.reuse, 0x13 ;  /* 0x00000013000c7836 */ /* 0x040fe20000000000 */
[C---:B------:R-:W-:Y:S01]  /*0b60*/  ISETP.GT.U32.AND P0, PT, R5.reuse, R131, PT ;  /* 0x000000830500720c */ /* 0x040fe20003f04070 */
[----:B------:R-:W-:Y:S01]  /*0b70*/  IMAD R129, R5, R14, R129 ;  /* 0x0000000e05817224 */ /* 0x000fe200078e0281 */
[----:B------:R-:W-:Y:S01]  /*0b80*/  STL [R1+0xb18], R18 ;  /* 0x000b181201007387 */ /* 0x000fe20000100800 */
[----:B------:R-:W-:Y:S01]  /*0b90*/  VIADD R15, R0, 0xd ;  /* 0x0000000d000f7836 */ /* 0x000fe20000000000 */
[----:B------:R-:W-:Y:S01]  /*0ba0*/  IABS R117, R12 ;  /* 0x0000000c00757213 */ /* 0x000fe20000000000 */
[----:B------:R-:W-:Y:S01]  /*0bb0*/  IMAD.HI.U32 R11, R2, R122, RZ ;  /* 0x0000007a020b7227 */ /* 0x000fe200078e00ff */
[----:B------:R-:W-:Y:S01]  /*0bc0*/  STL [R1+0xb1c], R17 ;  /* 0x000b1c1101007387 */ /* 0x000fe20000100800 */
[----:B------:R-:W-:-:S02]  /*0bd0*/  IABS R125, R18 ;  /* 0x00000012007d7213 */ /* 0x000fc40000000000 */
[----:B------:R-:W-:Y:S01]  /*0be0*/  VIADD R14, R0, 0x11 ;  /* 0x00000011000e7836 */ /* 0x000fe20000000000 */
[----:B------:R1:W-:Y:S01]  /*0bf0*/  STL [R1+0xb20], R15 ;  /* 0x000b200f01007387 */ /* 0x0003e20000100800 */
[----:B------:R-:W-:Y:S01]  /*0c00*/  IMAD R127, R5, R16, R127 ;  /* 0x00000010057f7224 */ /* 0x000fe200078e027f */
[----:B------:R-:W-:Y:S01]  /*0c10*/  IABS R123, R15 ;  /* 0x0000000f007b7213 */ /* 0x000fe20000000000 */
[C---:B------:R-:W-:Y:S01]  /*0c20*/  IMAD.HI.U32 R7, R2.reuse, R126, RZ ;  /* 0x0000007e02077227 */ /* 0x040fe200078e00ff */
[----:B------:R-:W-:Y:S01]  /*0c30*/  IABS R119, R14 ;  /* 0x0000000e00777213 */ /* 0x000fe20000000000 */
[----:B------:R2:W-:Y:S02]  /*0c40*/  STL [R1+0xb28], R13 ;  /* 0x000b280d01007387 */ /* 0x0005e40000100800 */
[----:B------:R-:W-:Y:S01]  /*0c50*/  IMAD.HI.U32 R9, R2, R124, RZ ;  /* 0x0000007c02097227 */ /* 0x000fe200078e00ff */
[----:B------:R-:W-:-:S03]  /*0c60*/  IADD3 R7, -R7, RZ, RZ ;  /* 0x000000ff07077210 */ /* 0x000fc60007ffe1ff */
[C---:B------:R-:W-:Y:S02]  /*0c70*/  VIADD R16, R0.reuse, 0xf ;  /* 0x0000000f00107836 */ /* 0x040fe40000000000 */
[----:B------:R-:W-:Y:S02]  /*0c80*/  IMAD.MOV R11, RZ, RZ, -R11 ;  /* 0x000000ffff0b7224 */ /* 0x000fe400078e0a0b */
[----:B------:R-:W-:Y:S01]  /*0c90*/  IMAD.MOV R9, RZ, RZ, -R9 ;  /* 0x000000ffff097224 */ /* 0x000fe200078e0a09 */
[----:B------:R-:W-:Y:S01]  /*0ca0*/  IABS R121, R16 ;  /* 0x0000001000797213 */ /* 0x000fe20000000000 */
[C---:B-1----:R-:W-:Y:S01]  /*0cb0*/  VIADD R15, R0.reuse, 0x10 ;  /* 0x00000010000f7836 */ /* 0x042fe20000000000 */
[----:B------:R1:W-:Y:S01]  /*0cc0*/  STL [R1+0xb34], R16 ;  /* 0x000b341001007387 */ /* 0x0003e20000100800 */
[----:B------:R-:W-:Y:S02]  /*0cd0*/  IMAD R122, R5, R11, R122 ;  /* 0x0000000b057a7224 */ /* 0x000fe400078e027a */
[----:B--2---:R-:W-:Y:S01]  /*0ce0*/  VIADD R13, R0, 0x12 ;  /* 0x00000012000d7836 */ /* 0x004fe20000000000 */
[----:B------:R2:W-:Y:S01]  /*0cf0*/  STL [R1+0xb30], R15 ;  /* 0x000b300f01007387 */ /* 0x0005e20000100800 */
[----:B------:R-:W-:Y:S01]  /*0d00*/  IMAD.HI.U32 R11, R2, R117, RZ ;  /* 0x00000075020b7227 */ /* 0x000fe200078e00ff */
[----:B------:R-:W-:-:S02]  /*0d10*/  IABS R120, R15 ;  /* 0x0000000f00787213 */ /* 0x000fc40000000000 */
[----:B------:R3:W-:Y:S01]  /*0d20*/  STL [R1+0xb40], R14 ;  /* 0x000b400e01007387 */ /* 0x0007e20000100800 */
[----:B------:R-:W-:Y:S01]  /*0d30*/  IMAD R124, R5, R9, R124 ;  /* 0x00000009057c7224 */ /* 0x000fe200078e027c */
[----:B------:R-:W-:Y:S01]  /*0d40*/  IABS R118, R13 ;  /* 0x0000000d00767213 */ /* 0x000fe20000000000 */
[----:B------:R-:W-:Y:S01]  /*0d50*/  VIADD R19, R0, 0x14 ;  /* 0x0000001400137836 */ /* 0x000fe20000000000 */
[----:B------:R4:W-:Y:S01]  /*0d60*/  STL [R1+0xb3c], R13 ;  /* 0x000b3c0d01007387 */ /* 0x0009e20000100800 */
[----:B------:R-:W-:-:S03]  /*0d70*/  IMAD.HI.U32 R9, R2, R119, RZ ;  /* 0x0000007702097227 */ /* 0x000fc600078e00ff */
[----:B------:R4:W-:Y:S01]  /*0d80*/  STL [R1+0xb44], R12 ;  /* 0x000b440c01007387 */ /* 0x0009e20000100800 */
[C---:B------:R-:W-:Y:S01]  /*0d90*/  VIADD R18, R0.reuse, 0x15 ;  /* 0x0000001500127836 */ /* 0x040fe20000000000 */
[----:B------:R-:W-:Y:S01]  /*0da0*/  IABS R116, R19 ;  /* 0x0000001300747213 */ /* 0x000fe20000000000 */
[----:B------:R-:W-:Y:S01]  /*0db0*/  IMAD R126, R5, R7, R126 ;  /* 0x00000007057e7224 */ /* 0x000fe200078e027e */
[----:B------:R-:W-:Y:S01]  /*0dc0*/  STL [R1+0xb48], R19 ;  /* 0x000b481301007387 */ /* 0x000fe20000100800 */
[----:B------:R-:W-:Y:S01]  /*0dd0*/  VIADD R17, R0, 0x16 ;  /* 0x0000001600117836 */ /* 0x000fe20000000000 */
[----:B------:R-:W-:Y:S01]  /*0de0*/  IABS R115, R18 ;  /* 0x0000001200737213 */ /* 0x000fe20000000000 */
[----:B------:R-:W-:Y:S01]  /*0df0*/  IMAD.HI.U32 R7, R2, R121, RZ ;  /* 0x0000007902077227 */ /* 0x000fe200078e00ff */
[----:B------:R-:W-:Y:S02]  /*0e00*/  STL [R1+0xb50], R18 ;  /* 0x000b501201007387 */ /* 0x000fe40000100800 */
[----:B------:R-:W-:Y:S01]  /*0e10*/  IABS R114, R17 ;  /* 0x0000001100727213 */ /* 0x000fe20000000000 */
[----:B-1----:R-:W-:Y:S01]  /*0e20*/  IMAD.MOV R16, RZ, RZ, -R11 ;  /* 0x000000ffff107224 */ /* 0x002fe200078e0a0b */
[----:B------:R-:W-:Y:S01]  /*0e30*/  STL [R1+0xb4c], R17 ;  /* 0x000b4c1101007387 */ /* 0x000fe20000100800 */
[----:B--2---:R-:W-:-:S02]  /*0e40*/  VIADD R15, R0, 0x17 ;  /* 0x00000017000f7836 */ /* 0x004fc40000000000 */
[----:B---3--:R-:W-:Y:S02]  /*0e50*/  IMAD.MOV R14, RZ, RZ, -R9 ;  /* 0x000000ffff0e7224 */ /* 0x008fe400078e0a09 */
[C---:B----4-:R-:W-:Y:S01]  /*0e60*/  VIADD R13, R0.reuse, 0x18 ;  /* 0x00000018000d7836 */ /* 0x050fe20000000000 */
[----:B------:R1:W-:Y:S01]  /*0e70*/  STL [R1+0xb58], R15 ;  /* 0x000b580f01007387 */ /* 0x0003e20000100800 */
[----:B------:R-:W-:Y:S01]  /*0e80*/  IMAD.MOV R12, RZ, RZ, -R7 ;  /* 0x000000ffff0c7224 */ /* 0x000fe200078e0a07 */
[----:B------:R-:W-:Y:S01]  /*0e90*/  IABS R113, R15 ;  /* 0x0000000f00717213 */ /* 0x000fe20000000000 */
[C---:B------:R-:W-:Y:S01]  /*0ea0*/  IMAD R117, R5.reuse, R16, R117 ;  /* 0x0000001005757224 */ /* 0x040fe200078e0275 */
[----:B------:R2:W-:Y:S01]  /*0eb0*/  STL [R1+0xb60], R13 ;  /* 0x000b600d01007387 */ /* 0x0005e20000100800 */
[----:B------:R-:W-:Y:S01]  /*0ec0*/  VIADD R16, R0, 0x19 ;  /* 0x0000001900107836 */ /* 0x000fe20000000000 */
[----:B------:R-:W-:Y:S01]  /*0ed0*/  IABS R112, R13 ;  /* 0x0000000d00707213 */ /* 0x000fe20000000000 */
[----:B------:R-:W-:-:S02]  /*0ee0*/  IMAD R119, R5, R14, R119 ;  /* 0x0000000e05777224 */ /* 0x000fc400078e0277 */
[C---:B------:R-:W-:Y:S01]  /*0ef0*/  VIADD R14, R0.reuse, 0x1b ;  /* 0x0000001b000e7836 */ /* 0x040fe20000000000 */
[C---:B-1----:R-:W-:Y:S01]  /*0f00*/  IADD3 R15, R0.reuse, 0x1a, RZ ;  /* 0x0000001a000f7810 */ /* 0x042fe20007ffe0ff */
[----:B------:R-:W-:Y:S01]  /*0f10*/  IMAD R121, R5, R12, R121 ;  /* 0x0000000c05797224 */ /* 0x000fe200078e0279 */
[----:B------:R-:W-:Y:S01]  /*0f20*/  STL [R1+0xb68], R16 ;  /* 0x000b681001007387 */ /* 0x000fe20000100800 */
[C---:B------:R-:W-:Y:S01]  /*0f30*/  VIADD R12, R0.reuse, 0x1d ;  /* 0x0000001d000c7836 */ /* 0x040fe20000000000 */
[----:B------:R-:W-:Y:S01]  /*0f40*/  IABS R111, R16 ;  /* 0x00000010006f7213 */ /* 0x000fe20000000000 */
[C---:B--2---:R-:W-:Y:S01]  /*0f50*/  VIADD R13, R0.reuse, 0x1c ;  /* 0x0000001c000d7836 */ /* 0x044fe20000000000 */
[----:B------:R-:W-:Y:S01]  /*0f60*/  STL [R1+0xb64], R15 ;  /* 0x000b640f01007387 */ /* 0x000fe20000100800 */
[C---:B------:R-:W-:Y:S01]  /*0f70*/  VIADD R154, R0.reuse, 0x1e ;  /* 0x0000001e009a7836 */ /* 0x040fe20000000000 */
[----:B------:R-:W-:Y:S01]  /*0f80*/  IABS R107, R12 ;  /* 0x0000000c006b7213 */ /* 0x000fe20000000000 */
[C---:B------:R-:W-:Y:S01]  /*0f90*/  VIADD R252, R0.reuse, 0x1f ;  /* 0x0000001f00fc7836 */ /* 0x040fe20000000000 */
        /* <DEDUP_REMOVED lines=9> */
[----:B------:R-:W-:Y:S01]  /*1030*/  VIADD R246, R0, 0x25 ;  /* 0x0000002500f67836 */ /* 0x000fe20000000000 */
[----:B------:R-:W-:Y:S01]  /*1040*/  IABS R101, R248 ;  /* 0x000000f800657213 */ /* 0x000fe20000000000 */
[----:B------:R-:W-:Y:S01]  /*1050*/  IMAD.HI.U32 R8, R2, R134, RZ ;  /* 0x0000008602087227 */ /* 0x000fe200078e00ff */
[----:B------:R-:W-:Y:S01]  /*1060*/  STL [R1+0xb7c], R154 ;  /* 0x000b7c9a01007387 */ /* 0x000fe20000100800 */
[----:B------:R-:W-:-:S02]  /*1070*/  IABS R104, R251 ;  /* 0x000000fb00687213 */ /* 0x000fc40000000000 */
[----:B------:R-:W-:Y:S01]  /*1080*/  VIADD R245, R0, 0x26 ;  /* 0x0000002600f57836 */ /* 0x000fe20000000000 */
[----:B------:R-:W-:Y:S01]  /*1090*/  STL [R1+0xb88], R252 ;  /* 0x000b88fc01007387 */ /* 0x000fe20000100800 */
[----:B------:R-:W-:Y:S01]  /*10a0*/  IMAD.MOV R8, RZ, RZ, -R8 ;  /* 0x000000ffff087224 */ /* 0x000fe200078e0a08 */
[----:B------:R-:W-:Y:S01]  /*10b0*/  IABS R99, R246 ;  /* 0x000000f600637213 */ /* 0x000fe20000000000 */
[C---:B------:R-:W-:Y:S01]  /*10c0*/  IMAD R137, R5.reuse, R10, R137 ;  /* 0x0000000a05897224 */ /* 0x040fe200078e0289 */
[----:B------:R1:W-:Y:S01]  /*10d0*/  STL [R1+0xcf4], R154 ;  /* 0x000cf49a01007387 */ /* 0x0003e20000100800 */
[C---:B------:R-:W-:Y:S01]  /*10e0*/  IMAD R134, R5.reuse, R8, R134 ;  /* 0x0000000805867224 */ /* 0x040fe200078e0286 */
[----:B------:R-:W-:Y:S01]  /*10f0*/  IABS R110, R15 ;  /* 0x0000000f006e7213 */ /* 0x000fe20000000000 */
[----:B------:R-:W-:Y:S01]  /*1100*/  IMAD.HI.U32 R10, R2, R132, RZ ;  /* 0x00000084020a7227 */ /* 0x000fe200078e00ff */
[----:B------:R-:W-:Y:S01]  /*1110*/  STL [R1+0xb90], R251 ;  /* 0x000b90fb01007387 */ /* 0x000fe20000100800 */
[----:B------:R-:W-:-:S02]  /*1120*/  ISETP.GT.U32.AND P4, PT, R5, R137, PT ;  /* 0x000000890500720c */ /* 0x000fc40003f84070 */
[----:B------:R-:W-:Y:S01]  /*1130*/  IMAD.HI.U32 R8, R2, R130, RZ ;  /* 0x0000008202087227 */ /* 0x000fe200078e00ff */
[----:B------:R-:W-:Y:S01]  /*1140*/  STL [R1+0xcf8], R252 ;  /* 0x000cf8fc01007387 */ /* 0x000fe20000100800 */
[C---:B------:R-:W-:Y:S02]  /*1150*/  ISETP.GT.U32.AND P1, PT, R5.reuse, R134, PT ;  /* 0x000000860500720c */ /* 0x040fe40003f24070 */
[----:B------:R-:W-:Y:S01]  /*1160*/  IMAD.MOV R10, RZ, RZ, -R10 ;  /* 0x000000ffff0a7224 */ /* 0x000fe200078e0a0a */
[----:B-1----:R-:W1:Y:S01]  /*1170*/  S2R R154, SR_TID.X ;  /* 0x00000000009a7919 */ /* 0x002e620000002100 */
[----:B------:R-:W-:Y:S01]  /*1180*/  IMAD.MOV R8, RZ, RZ, -R8 ;  /* 0x000000ffff087224 */ /* 0x000fe200078e0a08 */
[----:B------:R-:W-:Y:S01]  /*1190*/  IABS R108, R13 ;  /* 0x0000000d006c7213 */ /* 0x000fe20000000000 */
[C---:B------:R-:W-:Y:S01]  /*11a0*/  IMAD R132, R5.reuse, R10, R132 ;  /* 0x0000000a05847224 */ /* 0x040fe200078e0284 */
[----:B------:R-:W-:Y:S01]  /*11b0*/  STL [R1+0xb98], R250 ;  /* 0x000b98fa01007387 */ /* 0x000fe20000100800 */
[C---:B------:R-:W-:Y:S01]  /*11c0*/  IMAD R130, R5.reuse, R8, R130 ;  /* 0x0000000805827224 */ /* 0x040fe200078e0282 */
[----:B------:R-:W-:Y:S01]  /*11d0*/  IABS R103, R250 ;  /* 0x000000fa00677213 */ /* 0x000fe20000000000 */
[----:B------:R-:W-:Y:S01]  /*11e0*/  @!P5 IMAD.IADD R136, R136, 0x1, -R5 ;  /* 0x000000018888d824 */ /* 0x000fe200078e0a05 */
[----:B------:R-:W-:Y:S01]  /*11f0*/  STL [R1+0xcfc], R251 ;  /* 0x000cfcfb01007387 */ /* 0x000fe20000100800 */
[----:B------:R-:W-:Y:S01]  /*1200*/  IMAD.HI.U32 R10, R2, R128, RZ ;  /* 0x00000080020a7227 */ /* 0x000fe200078e00ff */
[----:B------:R-:W-:-:S02]  /*1210*/  ISETP.GT.U32.AND P6, PT, R5, R132, PT ;  /* 0x000000840500720c */ /* 0x000fc40003fc4070 */
[----:B------:R-:W-:Y:S01]  /*1220*/  STL [R1+0xb94], R249 ;  /* 0x000b94f901007387 */ /* 0x000fe20000100800 */
[----:B------:R-:W-:Y:S01]  /*1230*/  ISETP.GT.U32.AND P5, PT, R5, R130, PT ;  /* 0x000000820500720c */ /* 0x000fe20003fa4070 */
[--C-:B------:R-:W-:Y:S01]  /*1240*/  @!P2 IMAD.IADD R133, R133, 0x1, -R5.reuse ;  /* 0x000000018585a824 */ /* 0x100fe200078e0a05 */
[----:B------:R-:W-:Y:S01]  /*1250*/  ISETP.GT.U32.AND P2, PT, R5, R126, PT ;  /* 0x0000007e0500720c */ /* 0x000fe20003f44070 */
[----:B------:R-:W-:Y:S01]  /*1260*/  STL [R1+0xd00], R250 ;  /* 0x000d00fa01007387 */ /* 0x000fe20000100800 */
[----:B------:R-:W-:Y:S01]  /*1270*/  IMAD.MOV R10, RZ, RZ, -R10 ;  /* 0x000000ffff0a7224 */ /* 0x000fe200078e0a0a */
[----:B------:R-:W-:Y:S01]  /*1280*/  IABS R105, R252 ;  /* 0x000000fc00697213 */ /* 0x000fe20000000000 */
[--C-:B------:R-:W-:Y:S01]  /*1290*/  @!P4 IMAD.IADD R137, R137, 0x1, -R5.reuse ;  /* 0x000000018989c824 */ /* 0x100fe200078e0a05 */
[----:B------:R-:W-:Y:S01]  /*12a0*/  STL [R1+0xd04], R249 ;  /* 0x000d04f901007387 */ /* 0x000fe20000100800 */
[C---:B------:R-:W-:Y:S01]  /*12b0*/  IMAD R128, R5.reuse, R10, R128 ;  /* 0x0000000a05807224 */ /* 0x040fe200078e0280 */
[----:B------:R-:W-:Y:S01]  /*12c0*/  ISETP.GT.U32.AND P4, PT, R5, R129, PT ;  /* 0x000000810500720c */ /* 0x000fe20003f84070 */
[--C-:B------:R-:W-:Y:S01]  /*12d0*/  @!P3 IMAD.IADD R135, R135, 0x1, -R5.reuse ;  /* 0x000000018787b824 */ /* 0x100fe200078e0a05 */
[----:B------:R-:W-:Y:S01]  /*12e0*/  STL [R1+0xba0], R248 ;  /* 0x000ba0f801007387 */ /* 0x000fe20000100800 */
[--C-:B------:R-:W-:Y:S01]  /*12f0*/  @!P0 IMAD.IADD R131, R131, 0x1, -R5.reuse ;  /* 0x0000000183838824 */ /* 0x100fe200078e0a05 */
[C---:B------:R-:W-:Y:S01]  /*1300*/  ISETP.GT.U32.AND P3, PT, R5.reuse, R128, PT ;  /* 0x000000800500720c */ /* 0x040fe20003f64070 */
[--C-:B------:R-:W-:Y:S01]  /*1310*/  @!P6 IMAD.IADD R132, R132, 0x1, -R5.reuse ;  /* 0x000000018484e824 */ /* 0x100fe200078e0a05 */
[----:B------:R-:W-:Y:S01]  /*1320*/  STL [R1+0xba8], R247 ;  /* 0x000ba8f701007387 */ /* 0x000fe20000100800 */
[C---:B------:R-:W-:Y:S01]  /*1330*/  ISETP.GT.U32.AND P0, PT, R5.reuse, R136, PT ;  /* 0x000000880500720c */ /* 0x040fe20003f04070 */
[--C-:B------:R-:W-:Y:S01]  /*1340*/  @!P5 IMAD.IADD R130, R130, 0x1, -R5.reuse ;  /* 0x000000018282d824 */ /* 0x100fe200078e0a05 */
[C---:B------:R-:W-:Y:S01]  /*1350*/  ISETP.GT.U32.AND P6, PT, R5.reuse, R137, PT ;  /* 0x000000890500720c */ /* 0x040fe20003fc4070 */
[----:B------:R-:W-:Y:S01]  /*1360*/  STL [R1+0xd08], R248 ;  /* 0x000d08f801007387 */ /* 0x000fe20000100800 */
[----:B------:R-:W-:Y:S01]  /*1370*/  @!P2 IMAD.IADD R126, R126, 0x1, -R5 ;  /* 0x000000017e7ea824 */ /* 0x000fe200078e0a05 */
[----:B------:R-:W-:Y:S01]  /*1380*/  ISETP.GT.U32.AND P2, PT, R5, R132, PT ;  /* 0x000000840500720c */ /* 0x000fe20003f44070 */
[----:B------:R-:W-:Y:S01]  /*1390*/  IMAD.HI.U32 R8, R2, R125, RZ ;  /* 0x0000007d02087227 */ /* 0x000fe200078e00ff */
[----:B------:R-:W-:Y:S01]  /*13a0*/  STL [R1+0xbb0], R246 ;  /* 0x000bb0f601007387 */ /* 0x000fe20000100800 */
[----:B------:R-:W-:-:S02]  /*13b0*/  @!P4 IADD3 R129, R129, -R5, RZ ;  /* 0x800000058181c210 */ /* 0x000fc40007ffe0ff */
[----:B------:R-:W-:Y:S01]  /*13c0*/  IMAD.HI.U32 R10, R2, R123, RZ ;  /* 0x0000007b020a7227 */ /* 0x000fe200078e00ff */
[----:B------:R-:W-:Y:S01]  /*13d0*/  STL [R1+0xd0c], R247 ;  /* 0x000d0cf701007387 */ /* 0x000fe20000100800 */
[C---:B------:R-:W-:Y:S02]  /*13e0*/  ISETP.GT.U32.AND P4, PT, R5.reuse, R135, PT ;  /* 0x000000870500720c */ /* 0x040fe40003f84070 */
[--C-:B------:R-:W-:Y:S01]  /*13f0*/  @!P1 IMAD.IADD R134, R134, 0x1, -R5.reuse ;  /* 0x0000000186869824 */ /* 0x100fe200078e0a05 */
[----:B------:R-:W-:Y:S01]  /*1400*/  STL [R1+0xbac], R245 ;  /* 0x000bacf501007387 */ /* 0x000fe20000100800 */
[----:B------:R-:W-:Y:S01]  /*1410*/  IMAD.MOV R8, RZ, RZ, -R8 ;  /* 0x000000ffff087224 */ /* 0x000fe200078e0a08 */
[C---:B------:R-:W-:Y:S01]  /*1420*/  ISETP.GT.U32.AND P1, PT, R5.reuse, R127, PT ;  /* 0x0000007f0500720c */ /* 0x040fe20003f24070 */
[----:B------:R-:W-:Y:S01]  /*1430*/  IMAD.MOV R10, RZ, RZ, -R10 ;  /* 0x000000ffff0a7224 */ /* 0x000fe200078e0a0a */
[----:B------:R1:W-:Y:S01]  /*1440*/  STL [R1+0xd10], R246 ;  /* 0x000d10f601007387 */ /* 0x0003e20000100800 */
[--C-:B------:R-:W-:Y:S01]  /*1450*/  @!P3 IMAD.IADD R128, R128, 0x1, -R5.reuse ;  /* 0x000000018080b824 */ /* 0x100fe200078e0a05 */
[C---:B------:R-:W-:Y:S01]  /*1460*/  ISETP.GT.U32.AND P3, PT, R5.reuse, R134, PT ;  /* 0x000000860500720c */ /* 0x040fe20003f64070 */
[----:B------:R-:W-:Y:S01]  /*1470*/  @!P0 IMAD.IADD R136, R136, 0x1, -R5 ;  /* 0x0000000188888824 */ /* 0x000fe200078e0a05 */
[C---:B------:R-:W-:Y:S01]  /*1480*/  ISETP.GT.U32.AND P0, PT, R5.reuse, R131, PT ;  /* 0x000000830500720c */ /* 0x040fe20003f04070 */
[C---:B------:R-:W-:Y:S01]  /*1490*/  IMAD R125, R5.reuse, R8, R125 ;  /* 0x00000008057d7224 */ /* 0x040fe200078e027d */
[----:B------:R-:W-:Y:S01]  /*14a0*/  IABS R100, R247 ;  /* 0x000000f700647213 */ /* 0x000fe20000000000 */
[----:B------:R-:W-:Y:S01]  /*14b0*/  IMAD R123, R5, R10, R123 ;  /* 0x0000000a057b7224 */ /* 0x000fe200078e027b */
[----:B------:R-:W-:Y:S01]  /*14c0*/  IABS R98, R245 ;  /* 0x000000f500627213 */ /* 0x000fe20000000000 */
[----:B------:R-:W-:Y:S01]  /*14d0*/  IMAD.HI.U32 R10, R2, R118, RZ ;  /* 0x00000076020a7227 */ /* 0x000fe200078e00ff */
[----:B-1----:R-:W-:-:S03]  /*14e0*/  LOP3.LUT R246, R154, 0x7f, RZ, 0xc0, !PT ;  /* 0x0000007f9af67812 */ /* 0x002fc600078ec0ff */
[--C-:B------:R-:W-:Y:S01]  /*14f0*/  @!P2 IMAD.IADD R132, R132, 0x1, -R5.reuse ;  /* 0x000000018484a824 */ /* 0x100fe200078e0a05 */
[----:B------:R-:W-:Y:S01]  /*1500*/  ISETP.GT.U32.AND P2, PT, R5, R125, PT ;  /* 0x0000007d0500720c */ /* 0x000fe20003f44070 */
[----:B------:R-:W-:Y:S01]  /*1510*/  IMAD R152, R4, 0x80, R246 ;  /* 0x0000008004987824 */ /* 0x000fe200078e02f6 */
[----:B------:R-:W-:Y:S01]  /*1520*/  IADD3 R10, -R10, RZ, RZ ;  /* 0x000000ff0a0a7210 */ /* 0x000fe20007ffe1ff */
[--C-:B------:R-:W-:Y:S01]  /*1530*/  @!P1 IMAD.IADD R127, R127, 0x1, -R5.reuse ;  /* 0x000000017f7f9824 */ /* 0x100fe200078e0a05 */
[----:B------:R-:W-:Y:S01]  /*1540*/  ISETP.GT.U32.AND P1, PT, R5, R133, PT ;  /* 0x000000850500720c */ /* 0x000fe20003f24070 */
[----:B------:R-:W-:Y:S01]  /*1550*/  @!P4 IMAD.IADD R135, R135, 0x1, -R5 ;  /* 0x000000018787c824 */ /* 0x000fe200078e0a05 */
[----:B------:R-:W-:Y:S01]  /*1560*/  IABS R4, R152 ;  /* 0x0000009800047213 */ /* 0x000fe20000000000 */
[----:B------:R-:W-:Y:S01]  /*1570*/  IMAD.HI.U32 R11, R2, R112, RZ ;  /* 0x00000070020b7227 */ /* 0x000fe200078e00ff */
[----:B------:R-:W-:-:S03]  /*1580*/  ISETP.GT.U32.AND P4, PT, R5, R129, PT ;  /* 0x000000810500720c */ /* 0x000fc60003f84070 */
[----:B------:R-:W-:-:S04]  /*1590*/  IMAD.HI.U32 R3, R3, R4, RZ ;  /* 0x0000000403037227 */ /* 0x000fc800078e00ff */
[----:B------:R-:W-:Y:S02]  /*15a0*/  IMAD.MOV R3, RZ, RZ, -R3 ;  /* 0x000000ffff037224 */ /* 0x000fe400078e0a03 */
[----:B------:R-:W-:-:S04]  /*15b0*/  IMAD.HI.U32 R7, R2, R116, RZ ;  /* 0x0000007402077227 */ /* 0x000fc800078e00ff */
[----:B------:R-:W-:Y:S02]  /*15c0*/  IMAD R4, R6, R3, R4 ;  /* 0x0000000306047224 */ /* 0x000fe400078e0204 */
[--C-:B------:R-:W-:Y:S01]  /*15d0*/  @!P3 IMAD.IADD R134, R134, 0x1, -R5.reuse ;  /* 0x000000018686b824 */ /* 0x100fe200078e0a05 */
[----:B------:R-:W-:Y:S01]  /*15e0*/  ISETP.GT.U32.AND P3, PT, R5, R128, PT ;  /* 0x000000800500720c */ /* 0x000fe20003f64070 */
[----:B------:R-:W-:Y:S01]  /*15f0*/  @!P0 IMAD.IADD R131, R131, 0x1, -R5 ;  /* 0x0000000183838824 */ /* 0x000fe200078e0a05 */
[----:B------:R-:W-:Y:S01]  /*1600*/  ISETP.GT.U32.AND P5, PT, R6, R4, PT ;  /* 0x000000040600720c */ /* 0x000fe20003fa4070 */
[C---:B------:R-:W-:Y:S01]  /*1610*/  IMAD R118, R5.reuse, R10, R118 ;  /* 0x0000000a05767224 */ /* 0x040fe200078e0276 */
[----:B------:R-:W-:Y:S01]  /*1620*/  ISETP.GT.U32.AND P0, PT, R5, R124, PT ;  /* 0x0000007c0500720c */ /* 0x000fe20003f04070 */
[----:B------:R-:W-:Y:S02]  /*1630*/  IMAD.MOV R11, RZ, RZ, -R11 ;  /* 0x000000ffff0b7224 */ /* 0x000fe400078e0a0b */
[----:B------:R-:W-:-:S04]  /*1640*/  IMAD.HI.U32 R8, R2, R120, RZ ;  /* 0x0000007802087227 */ /* 0x000fc800078e00ff */
[----:B------:R-:W-:Y:S02]  /*1650*/  IMAD.MOV R7, RZ, RZ, -R7 ;  /* 0x000000ffff077224 */ /* 0x000fe400078e0a07 */
[----:B------:R-:W-:Y:S01]  /*1660*/  @!P2 IMAD.IADD R125, R125, 0x1, -R5 ;  /* 0x000000017d7da824 */ /* 0x000fe200078e0a05 */
[C---:B------:R-:W-:Y:S01]  /*1670*/  ISETP.GT.U32.AND P2, PT, R5.reuse, R118, PT ;  /* 0x000000760500720c */ /* 0x040fe20003f44070 */
[----:B------:R-:W-:Y:S01]  /*1680*/  @!P5 IMAD.IADD R4, R4, 0x1, -R6 ;  /* 0x000000010404d824 */ /* 0x000fe200078e0a06 */
[C---:B------:R-:W-:Y:S01]  /*1690*/  ISETP.GT.U32.AND P5, PT, R5.reuse, R130, PT ;  /* 0x000000820500720c */ /* 0x040fe20003fa4070 */
[----:B------:R-:W-:Y:S02]  /*16a0*/  IMAD R112, R5, R11, R112 ;  /* 0x0000000b05707224 */ /* 0x000fe400078e0270 */
[----:B------:R-:W-:-:S04]  /*16b0*/  IMAD.HI.U32 R11, R2, R107, RZ ;  /* 0x0000006b020b7227 */ /* 0x000fc800078e00ff */
[----:B------:R-:W-:Y:S02]  /*16c0*/  IMAD.MOV R8, RZ, RZ, -R8 ;  /* 0x000000ffff087224 */ /* 0x000fe400078e0a08 */
[C---:B------:R-:W-:Y:S02]  /*16d0*/  IMAD R116, R5.reuse, R7, R116 ;  /* 0x0000000705747224 */ /* 0x040fe400078e0274 */
[----:B------:R-:W-:Y:S02]  /*16e0*/  IMAD.HI.U32 R7, R2, R111, RZ ;  /* 0x0000006f02077227 */ /* 0x000fe400078e00ff */
[----:B------:R-:W-:Y:S02]  /*16f0*/  @!P5 IADD3 R130, R130, -R5, RZ ;  /* 0x800000058282d210 */ /* 0x000fe40007ffe0ff */
[----:B------:R-:W-:Y:S01]  /*1700*/  ISETP.GT.U32.AND P5, PT, R5, R123, PT ;  /* 0x0000007b0500720c */ /* 0x000fe20003fa4070 */
[----:B------:R-:W-:-:S04]  /*1710*/  IMAD.HI.U32 R9, R2, R114, RZ ;  /* 0x0000007202097227 */ /* 0x000fc800078e00ff */
[----:B------:R-:W-:Y:S01]  /*1720*/  @!P1 IMAD.IADD R133, R133, 0x1, -R5 ;  /* 0x0000000185859824 */ /* 0x000fe200078e0a05 */
[----:B------:R-:W-:Y:S01]  /*1730*/  ISETP.GT.U32.AND P1, PT, R5, R127, PT ;  /* 0x0000007f0500720c */ /* 0x000fe20003f24070 */
[----:B------:R-:W-:Y:S02]  /*1740*/  IMAD.MOV R16, RZ, RZ, -R11 ;  /* 0x000000ffff107224 */ /* 0x000fe400078e0a0b */
[----:B------:R-:W-:Y:S02]  /*1750*/  VIADD R244, R0, 0x27 ;  /* 0x0000002700f47836 */ /* 0x000fe40000000000 */
[----:B------:R-:W-:Y:S01]  /*1760*/  @!P4 IMAD.IADD R129, R129, 0x1, -R5 ;  /* 0x000000018181c824 */ /* 0x000fe200078e0a05 */
[C---:B------:R-:W-:Y:S01]  /*1770*/  ISETP.GT.U32.AND P4, PT, R5.reuse, R122, PT ;  /* 0x0000007a0500720c */ /* 0x040fe20003f84070 */
[----:B------:R-:W-:Y:S01]  /*1780*/  IMAD R120, R5, R8, R120 ;  /* 0x0000000805787224 */ /* 0x000fe200078e0278 */
[----:B------:R-:W-:Y:S01]  /*1790*/  IABS R97, R244 ;  /* 0x000000f400617213 */ /* 0x000fe20000000000 */
[C---:B------:R-:W-:Y:S01]  /*17a0*/  IMAD.HI.U32 R11, R2.reuse, R102, RZ ;  /* 0x00000066020b7227 */ /* 0x040fe200078e00ff */
[----:B------:R-:W-:Y:S03]  /*17b0*/  STL [R1+0xbb8], R244 ;  /* 0x000bb8f401007387 */ /* 0x000fe60000100800 */
[----:B------:R-:W-:Y:S01]  /*17c0*/  IMAD.HI.U32 R8, R2, R115, RZ ;  /* 0x0000007302087227 */ /* 0x000fe200078e00ff */
[----:B------:R-:W-:Y:S03]  /*17d0*/  STL [R1+0xd14], R245 ;  /* 0x000d14f501007387 */ /* 0x000fe60000100800 */
[----:B------:R-:W-:Y:S01]  /*17e0*/  IMAD.MOV R12, RZ, RZ, -R7 ;  /* 0x000000ffff0c7224 */ /* 0x000fe200078e0a07 */
[----:B------:R1:W-:Y:S01]  /*17f0*/  STL [R1+0xd18], R244 ;  /* 0x000d18f401007387 */ /* 0x0003e20000100800 */
[----:B------:R-:W-:-:S02]  /*1800*/  IMAD.MOV R9, RZ, RZ, -R9 ;  /* 0x000000ffff097224 */ /* 0x000fc400078e0a09 */
[----:B------:R-:W-:-:S04]  /*1810*/  IMAD.HI.U32 R7, R2, R106, RZ ;  /* 0x0000006a02077227 */ /* 0x000fc800078e00ff */
[--C-:B------:R-:W-:Y:S01]  /*1820*/  @!P3 IMAD.IADD R128, R128, 0x1, -R5.reuse ;  /* 0x000000018080b824 */ /* 0x100fe200078e0a05 */
[C---:B------:R-:W-:Y:S01]  /*1830*/  ISETP.GT.U32.AND P3, PT, R5.reuse, R121, PT ;  /* 0x000000790500720c */ /* 0x040fe20003f64070 */
[--C-:B------:R-:W-:Y:S01]  /*1840*/  @!P0 IMAD.IADD R124, R124, 0x1, -R5.reuse ;  /* 0x000000017c7c8824 */ /* 0x100fe200078e0a05 */
[----:B------:R-:W-:Y:S01]  /*1850*/  ISETP.GT.U32.AND P0, PT, R5, R117, PT ;  /* 0x000000750500720c */ /* 0x000fe20003f04070 */
[----:B------:R-:W-:Y:S01]  /*1860*/  @!P5 IMAD.IADD R123, R123, 0x1, -R5 ;  /* 0x000000017b7bd824 */ /* 0x000fe200078e0a05 */
[----:B------:R-:W-:Y:S01]  /*1870*/  ISETP.GT.U32.AND P5, PT, R5, R116, PT ;  /* 0x000000740500720c */ /* 0x000fe20003fa4070 */
[----:B------:R-:W-:Y:S02]  /*1880*/  IMAD.MOV R11, RZ, RZ, -R11 ;  /* 0x000000ffff0b7224 */ /* 0x000fe400078e0a0b */
[----:B------:R-:W-:Y:S02]  /*1890*/  VIADD R237, R0, 0x2c ;  /* 0x0000002c00ed7836 */ /* 0x000fe40000000000 */
[----:B------:R-:W-:-:S02]  /*18a0*/  IMAD.MOV R8, RZ, RZ, -R8 ;  /* 0x000000ffff087224 */ /* 0x000fc400078e0a08 */
[----:B------:R-:W-:Y:S01]  /*18b0*/  IMAD R114, R5, R9, R114 ;  /* 0x0000000905727224 */ /* 0x000fe200078e0272 */
[----:B------:R-:W-:Y:S01]  /*18c0*/  IABS R92, R237 ;  /* 0x000000ed005c7213 */ /* 0x000fe20000000000 */
[----:B------:R-:W-:Y:S02]  /*18d0*/  IMAD.MOV R7, RZ, RZ, -R7 ;  /* 0x000000ffff077224 */ /* 0x000fe400078e0a07 */
[----:B------:R-:W-:Y:S01]  /*18e0*/  VIADD R243, R0, 0x28 ;  /* 0x0000002800f37836 */ /* 0x000fe20000000000 */
[----:B------:R-:W-:Y:S01]  /*18f0*/  @!P0 IADD3 R117, R117, -R5, RZ ;  /* 0x8000000575758210 */ /* 0x000fe20007ffe0ff */
[----:B------:R-:W-:Y:S01]  /*1900*/  IMAD.HI.U32 R9, R2, R109, RZ ;  /* 0x0000006d02097227 */ /* 0x000fe200078e00ff */
[C---:B------:R-:W-:Y:S02]  /*1910*/  ISETP.GT.U32.AND P0, PT, R5.reuse, R123, PT ;  /* 0x0000007b0500720c */ /* 0x040fe40003f04070 */
[----:B------:R-:W-:Y:S01]  /*1920*/  IABS R96, R243 ;  /* 0x000000f300607213 */ /* 0x000fe20000000000 */
[--C-:B------:R-:W-:Y:S01]  /*1930*/  @!P2 IMAD.IADD R118, R118, 0x1, -R5.reuse ;  /* 0x000000017676a824 */ /* 0x100fe200078e0a05 */
[C---:B------:R-:W-:Y:S01]  /*1940*/  ISETP.GT.U32.AND P2, PT, R5.reuse, R124, PT ;  /* 0x0000007c0500720c */ /* 0x040fe20003f44070 */
[----:B------:R-:W-:Y:S01]  /*1950*/  IMAD R102, R5, R11, R102 ;  /* 0x0000000b05667224 */ /* 0x000fe200078e0266 */
[----:B------:R-:W-:Y:S01]  /*1960*/  STL [R1+0xbc0], R243 ;  /* 0x000bc0f301007387 */ /* 0x000fe20000100800 */
[----:B------:R-:W-:Y:S01]  /*1970*/  @!P6 IMAD.IADD R137, R137, 0x1, -R5 ;  /* 0x000000018989e824 */ /* 0x000fe200078e0a05 */
[C---:B------:R-:W-:Y:S01]  /*1980*/  ISETP.GT.U32.AND P6, PT, R5.reuse, R126, PT ;  /* 0x0000007e0500720c */ /* 0x040fe20003fc4070 */
[----:B------:R-:W-:-:S02]  /*1990*/  IMAD R115, R5, R8, R115 ;  /* 0x0000000805737224 */ /* 0x000fc400078e0273 */
[----:B------:R-:W-:-:S04]  /*19a0*/  IMAD.HI.U32 R11, R2, R97, RZ ;  /* 0x00000061020b7227 */ /* 0x000fc800078e00ff */
[----:B------:R-:W-:Y:S02]  /*19b0*/  IMAD R106, R5, R7, R106 ;  /* 0x00000007056a7224 */ /* 0x000fe400078e026a */
[----:B------:R-:W-:Y:S02]  /*19c0*/  IMAD.MOV R14, RZ, RZ, -R9 ;  /* 0x000000ffff0e7224 */ /* 0x000fe400078e0a09 */
[----:B------:R-:W-:-:S04]  /*19d0*/  IMAD.HI.U32 R7, R2, R101, RZ ;  /* 0x0000006502077227 */ /* 0x000fc800078e00ff */
[----:B------:R-:W-:Y:S02]  /*19e0*/  IMAD R107, R5, R16, R107 ;  /* 0x00000010056b7224 */ /* 0x000fe400078e026b */
[----:B------:R-:W-:-:S04]  /*19f0*/  IMAD.HI.U32 R9, R2, R104, RZ ;  /* 0x0000006802097227 */ /* 0x000fc800078e00ff */
[----:B------:R-:W-:Y:S01]  /*1a00*/  @!P1 IMAD.IADD R127, R127, 0x1, -R5 ;  /* 0x000000017f7f9824 */ /* 0x000fe200078e0a05 */
[C---:B------:R-:W-:Y:S01]  /*1a10*/  ISETP.GT.U32.AND P1, PT, R5.reuse, R120, PT ;  /* 0x000000780500720c */ /* 0x040fe20003f24070 */
[----:B------:R-:W-:Y:S02]  /*1a20*/  IMAD.MOV R16, RZ, RZ, -R11 ;  /* 0x000000ffff107224 */ /* 0x000fe400078e0a0b */
[----:B------:R-:W-:Y:S02]  /*1a30*/  VIADD R232, R0, 0x31 ;  /* 0x0000003100e87836 */ /* 0x000fe40000000000 */
[----:B------:R-:W-:Y:S01]  /*1a40*/  @!P4 IMAD.IADD R122, R122, 0x1, -R5 ;  /* 0x000000017a7ac824 */ /* 0x000fe200078e0a05 */
[----:B------:R-:W-:Y:S01]  /*1a50*/  ISETP.GT.U32.AND P4, PT, R5, R115, PT ;  /* 0x000000730500720c */ /* 0x000fe20003f84070 */
[----:B------:R-:W-:Y:S01]  /*1a60*/  IMAD.HI.U32 R10, R2, R113, RZ ;  /* 0x00000071020a7227 */ /* 0x000fe200078e00ff */
[----:B------:R-:W-:-:S03]  /*1a70*/  IABS R87, R232 ;  /* 0x000000e800577213 */ /* 0x000fc60000000000 */
[----:B------:R-:W-:Y:S02]  /*1a80*/  IMAD R111, R5, R12, R111 ;  /* 0x0000000c056f7224 */ /* 0x000fe400078e026f */
[----:B------:R-:W-:-:S04]  /*1a90*/  IMAD.HI.U32 R11, R2, R92, RZ ;  /* 0x0000005c020b7227 */ /* 0x000fc800078e00ff */
[----:B------:R-:W-:Y:S02]  /*1aa0*/  IMAD.MOV R12, RZ, RZ, -R7 ;  /* 0x000000ffff0c7224 */ /* 0x000fe400078e0a07 */
[----:B------:R-:W-:Y:S02]  /*1ab0*/  IMAD.MOV R9, RZ, RZ, -R9 ;  /* 0x000000ffff097224 */ /* 0x000fe400078e0a09 */
[----:B------:R-:W-:-:S04]  /*1ac0*/  IMAD.HI.U32 R7, R2, R96, RZ ;  /* 0x0000006002077227 */ /* 0x000fc800078e00ff */
[--C-:B------:R-:W-:Y:S01]  /*1ad0*/  @!P3 IMAD.IADD R121, R121, 0x1, -R5.reuse ;  /* 0x000000017979b824 */ /* 0x100fe200078e0a05 */
[C---:B------:R-:W-:Y:S01]  /*1ae0*/  ISETP.GT.U32.AND P3, PT, R5.reuse, R114, PT ;  /* 0x000000720500720c */ /* 0x040fe20003f64070 */
[----:B------:R-:W-:Y:S02]  /*1af0*/  VIADD R239, R0, 0x2a ;  /* 0x0000002a00ef7836 */ /* 0x000fe40000000000 */
[----:B------:R-:W-:Y:S01]  /*1b00*/  @!P5 IMAD.IADD R116, R116, 0x1, -R5 ;  /* 0x000000017474d824 */ /* 0x000fe200078e0a05 */
[----:B------:R-:W-:Y:S01]  /*1b10*/  ISETP.GT.U32.AND P5, PT, R5, R122, PT ;  /* 0x0000007a0500720c */ /* 0x000fe20003fa4070 */
[----:B------:R-:W-:Y:S01]  /*1b20*/  IMAD.MOV R10, RZ, RZ, -R10 ;  /* 0x000000ffff0a7224 */ /* 0x000fe200078e0a0a */
[----:B------:R-:W-:Y:S01]  /*1b30*/  IABS R94, R239 ;  /* 0x000000ef005e7213 */ /* 0x000fe20000000000 */
[----:B------:R-:W-:Y:S02]  /*1b40*/  IMAD.MOV R11, RZ, RZ, -R11 ;  /* 0x000000ffff0b7224 */ /* 0x000fe400078e0a0b */
[----:B------:R-:W-:-:S02]  /*1b50*/  VIADD R227, R0, 0x36 ;  /* 0x0000003600e37836 */ /* 0x000fc40000000000 */
[----:B------:R-:W-:Y:S02]  /*1b60*/  IMAD R104, R5, R9, R104 ;  /* 0x0000000905687224 */ /* 0x000fe400078e0268 */
[----:B------:R-:W-:Y:S01]  /*1b70*/  IMAD.MOV R7, RZ, RZ, -R7 ;  /* 0x000000ffff077224 */ /* 0x000fe200078e0a07 */
[----:B------:R-:W-:Y:S01]  /*1b80*/  IABS R82, R227 ;  /* 0x000000e300527213 */ /* 0x000fe20000000000 */
[----:B------:R-:W-:Y:S02]  /*1b90*/  VIADD R231, R0, 0x32 ;  /* 0x0000003200e77836 */ /* 0x000fe40000000000 */
[----:B------:R-:W-:-:S03]  /*1ba0*/  IMAD.HI.U32 R9, R2, R99, RZ ;  /* 0x0000006302097227 */ /* 0x000fc600078e00ff */
[----:B------:R-:W-:Y:S01]  /*1bb0*/  IABS R86, R231 ;  /* 0x000000e700567213 */ /* 0x000fe20000000000 */
[----:B------:R-:W-:Y:S01]  /*1bc0*/  @!P2 IMAD.IADD R124, R124, 0x1, -R5 ;  /* 0x000000017c7ca824 */ /* 0x000fe200078e0a05 */
[C---:B------:R-:W-:Y:S01]  /*1bd0*/  ISETP.GT.U32.AND P2, PT, R5.reuse, R118, PT ;  /* 0x000000760500720c */ /* 0x040fe20003f44070 */
[C---:B------:R-:W-:Y:S02]  /*1be0*/  IMAD R113, R5.reuse, R10, R113 ;  /* 0x0000000a05717224 */ /* 0x040fe400078e0271 */
[C---:B------:R-:W-:Y:S02]  /*1bf0*/  IMAD R92, R5.reuse, R11, R92 ;  /* 0x0000000b055c7224 */ /* 0x040fe400078e025c */
[----:B------:R-:W-:Y:S01]  /*1c00*/  @!P6 IMAD.IADD R126, R126, 0x1, -R5 ;  /* 0x000000017e7ee824 */ /* 0x000fe200078e0a05 */
[----:B------:R-:W-:Y:S01]  /*1c10*/  ISETP.GT.U32.AND P6, PT, R5, R119, PT ;  /* 0x000000770500720c */ /* 0x000fe20003fc4070 */
[----:B------:R-:W-:-:S04]  /*1c20*/  IMAD.HI.U32 R11, R2, R87, RZ ;  /* 0x00000057020b7227 */ /* 0x000fc800078e00ff */
[C---:B------:R-:W-:Y:S02]  /*1c30*/  IMAD R96, R5.reuse, R7, R96 ;  /* 0x0000000705607224 */ /* 0x040fe400078e0260 */
[----:B------:R-:W-:Y:S01]  /*1c40*/  IMAD R109, R5, R14, R109 ;  /* 0x0000000e056d7224 */ /* 0x000fe200078e026d */
[----:B------:R-:W-:Y:S01]  /*1c50*/  IADD3 R14, -R9, RZ, RZ ;  /* 0x000000ff090e7210 */ /* 0x000fe20007ffe1ff */
[----:B------:R-:W-:Y:S01]  /*1c60*/  IMAD.HI.U32 R7, R2, R91, RZ ;  /* 0x0000005b02077227 */ /* 0x000fe200078e00ff */
[----:B------:R-:W-:Y:S02]  /*1c70*/  @!P2 IADD3 R118, R118, -R5, RZ ;  /* 0x800000057676a210 */ /* 0x000fe40007ffe0ff */
[C---:B------:R-:W-:Y:S01]  /*1c80*/  ISETP.GT.U32.AND P2, PT, R5.reuse, R111, PT ;  /* 0x0000006f0500720c */ /* 0x040fe20003f44070 */
[----:B------:R-:W-:Y:S02]  /*1c90*/  IMAD R97, R5, R16, R97 ;  /* 0x0000001005617224 */ /* 0x000fe400078e0261 */
[----:B------:R-:W-:-:S02]  /*1ca0*/  VIADD R234, R0, 0x2f ;  /* 0x0000002f00ea7836 */ /* 0x000fc40000000000 */
[----:B------:R-:W-:Y:S01]  /*1cb0*/  @!P1 IMAD.IADD R120, R120, 0x1, -R5 ;  /* 0x0000000178789824 */ /* 0x000fe200078e0a05 */
[----:B------:R-:W-:Y:S01]  /*1cc0*/  ISETP.GT.U32.AND P1, PT, R5, R113, PT ;  /* 0x000000710500720c */ /* 0x000fe20003f24070 */
[----:B------:R-:W-:Y:S01]  /*1cd0*/  IMAD.HI.U32 R9, R2, R94, RZ ;  /* 0x0000005e02097227 */ /* 0x000fe200078e00ff */
[----:B------:R-:W-:-:S03]  /*1ce0*/  IABS R89, R234 ;  /* 0x000000ea00597213 */ /* 0x000fc60000000000 */
[----:B------:R-:W-:Y:S02]  /*1cf0*/  IMAD.MOV R16, RZ, RZ, -R11 ;  /* 0x000000ffff107224 */ /* 0x000fe400078e0a0b */
[----:B------:R-:W-:Y:S02]  /*1d00*/  VIADD R222, R0, 0x3b ;  /* 0x0000003b00de7836 */ /* 0x000fe40000000000 */
[----:B------:R-:W-:Y:S01]  /*1d10*/  @!P4 IMAD.IADD R115, R115, 0x1, -R5 ;  /* 0x000000017373c824 */ /* 0x000fe200078e0a05 */
[C---:B------:R-:W-:Y:S01]  /*1d20*/  ISETP.GT.U32.AND P4, PT, R5.reuse, R121, PT ;  /* 0x000000790500720c */ /* 0x040fe20003f84070 */
[----:B------:R-:W-:Y:S01]  /*1d30*/  IMAD R101, R5, R12, R101 ;  /* 0x0000000c05657224 */ /* 0x000fe200078e0265 */
[----:B------:R-:W-:Y:S01]  /*1d40*/  IABS R77, R222 ;  /* 0x000000de004d7213 */ /* 0x000fe20000000000 */
[----:B------:R-:W-:-:S04]  /*1d50*/  IMAD.HI.U32 R11, R2, R82, RZ ;  /* 0x00000052020b7227 */ /* 0x000fc800078e00ff */
[----:B------:R-:W-:Y:S02]  /*1d60*/  IMAD.MOV R12, RZ, RZ, -R7 ;  /* 0x000000ffff0c7224 */ /* 0x000fe400078e0a07 */
[----:B------:R-:W-:Y:S02]  /*1d70*/  VIADD R226, R0, 0x37 ;  /* 0x0000003700e27836 */ /* 0x000fe40000000000 */
[----:B------:R-:W-:-:S03]  /*1d80*/  IMAD.HI.U32 R7, R2, R86, RZ ;  /* 0x0000005602077227 */ /* 0x000fc600078e00ff */
[----:B------:R-:W-:Y:S01]  /*1d90*/  IABS R81, R226 ;  /* 0x000000e200517213 */ /* 0x000fe20000000000 */
[--C-:B------:R-:W-:Y:S01]  /*1da0*/  @!P3 IMAD.IADD R114, R114, 0x1, -R5.reuse ;  /* 0x000000017272b824 */ /* 0x100fe200078e0a05 */
[----:B------:R-:W-:Y:S01]  /*1db0*/  ISETP.GT.U32.AND P3, PT, R5, R120, PT ;  /* 0x000000780500720c */ /* 0x000fe20003f64070 */
        /* <DEDUP_REMOVED lines=8> */
[----:B------:R-:W-:Y:S02]  /*1e40*/  IMAD.MOV R11, RZ, RZ, -R11 ;  /* 0x000000ffff0b7224 */ /* 0x000fe400078e0a0b */
[C---:B------:R-:W-:Y:S02]  /*1e50*/  VIADD R217, R0.reuse, 0x40 ;  /* 0x0000004000d97836 */ /* 0x040fe40000000000 */
[----:B------:R-:W-:Y:S02]  /*1e60*/  IMAD.MOV R7, RZ, RZ, -R7 ;  /* 0x000000ffff077224 */ /* 0x000fe400078e0a07 */
[----:B------:R-:W-:Y:S01]  /*1e70*/  VIADD R221, R0, 0x3c ;  /* 0x0000003c00dd7836 */ /* 0x000fe20000000000 */
[----:B------:R-:W-:Y:S01]  /*1e80*/  IABS R72, R217 ;  /* 0x000000d900487213 */ /* 0x000fe20000000000 */
[----:B------:R-:W-:Y:S02]  /*1e90*/  IMAD R94, R5, R9, R94 ;  /* 0x00000009055e7224 */ /* 0x000fe400078e025e */
[----:B------:R-:W-:Y:S01]  /*1ea0*/  IMAD.MOV R8, RZ, RZ, -R8 ;  /* 0x000000ffff087224 */ /* 0x000fe200078e0a08 */
[----:B------:R-:W-:Y:S01]  /*1eb0*/  IABS R76, R221 ;  /* 0x000000dd004c7213 */ /* 0x000fe20000000000 */
[----:B------:R-:W-:-:S04]  /*1ec0*/  IMAD.HI.U32 R9, R2, R89, RZ ;  /* 0x0000005902097227 */ /* 0x000fc800078e00ff */
[----:B------:R-:W-:Y:S02]  /*1ed0*/  IMAD R82, R5, R11, R82 ;  /* 0x0000000b05527224 */ /* 0x000fe400078e0252 */
[----:B------:R-:W-:Y:S01]  /*1ee0*/  @!P6 IMAD.IADD R119, R119, 0x1, -R5 ;  /* 0x000000017777e824 */ /* 0x000fe200078e0a05 */
[----:B------:R-:W-:Y:S01]  /*1ef0*/  ISETP.GT.U32.AND P6, PT, R5, R125, PT ;  /* 0x0000007d0500720c */ /* 0x000fe20003fc4070 */
[----:B------:R-:W-:-:S04]  /*1f00*/  IMAD.HI.U32 R10, R2, R108, RZ ;  /* 0x0000006c020a7227 */ /* 0x000fc800078e00ff */
[----:B------:R-:W-:-:S04]  /*1f10*/  IMAD.HI.U32 R11, R2, R77, RZ ;  /* 0x0000004d020b7227 */ /* 0x000fc800078e00ff */
[C---:B------:R-:W-:Y:S02]  /*1f20*/  IMAD R86, R5.reuse, R7, R86 ;  /* 0x0000000705567224 */ /* 0x040fe400078e0256 */
[----:B------:R-:W-:Y:S02]  /*1f30*/  IMAD R99, R5, R14, R99 ;  /* 0x0000000e05637224 */ /* 0x000fe400078e0263 */
[----:B------:R-:W-:-:S04]  /*1f40*/  IMAD.HI.U32 R7, R2, R81, RZ ;  /* 0x0000005102077227 */ /* 0x000fc800078e00ff */
[C---:B------:R-:W-:Y:S02]  /*1f50*/  IMAD R110, R5.reuse, R8, R110 ;  /* 0x00000008056e7224 */ /* 0x040fe400078e026e */
[----:B------:R-:W-:Y:S02]  /*1f60*/  IMAD.MOV R14, RZ, RZ, -R9 ;  /* 0x000000ffff0e7224 */ /* 0x000fe400078e0a09 */
[----:B------:R-:W-:Y:S02]  /*1f70*/  IMAD R87, R5, R16, R87 ;  /* 0x0000001005577224 */ /* 0x000fe400078e0257 */
[----:B------:R-:W-:Y:S02]  /*1f80*/  VIADD R224, R0, 0x39 ;  /* 0x0000003900e07836 */ /* 0x000fe40000000000 */
[----:B------:R-:W-:Y:S01]  /*1f90*/  @!P1 IMAD.IADD R113, R113, 0x1, -R5 ;  /* 0x0000000171719824 */ /* 0x000fe200078e0a05 */
[----:B------:R-:W-:Y:S01]  /*1fa0*/  ISETP.GT.U32.AND P1, PT, R5, R119, PT ;  /* 0x000000770500720c */ /* 0x000fe20003f24070 */
[----:B------:R-:W-:Y:S01]  /*1fb0*/  IMAD.MOV R10, RZ, RZ, -R10 ;  /* 0x000000ffff0a7224 */ /* 0x000fe200078e0a0a */
[----:B------:R-:W-:Y:S01]  /*1fc0*/  IABS R79, R224 ;  /* 0x000000e0004f7213 */ /* 0x000fe20000000000 */
[----:B------:R-:W-:-:S04]  /*1fd0*/  IMAD.HI.U32 R9, R2, R84, RZ ;  /* 0x0000005402097227 */ /* 0x000fc800078e00ff */
[----:B------:R-:W-:Y:S02]  /*1fe0*/  IMAD.MOV R16, RZ, RZ, -R11 ;  /* 0x000000ffff107224 */ /* 0x000fe400078e0a0b */
[----:B------:R-:W-:Y:S01]  /*1ff0*/  @!P4 IMAD.IADD R121, R121, 0x1, -R5 ;  /* 0x000000017979c824 */ /* 0x000fe200078e0a05 */
[C---:B------:R-:W-:Y:S01]  /*2000*/  ISETP.GT.U32.AND P4, PT, R5.reuse, R115, PT ;  /* 0x000000730500720c */ /* 0x040fe20003f84070 */
[----:B------:R-:W-:Y:S02]  /*2010*/  IMAD R91, R5, R12, R91 ;  /* 0x0000000c055b7224 */ /* 0x000fe400078e025b */
[----:B------:R-:W-:-:S04]  /*2020*/  IMAD.HI.U32 R11, R2, R72, RZ ;  /* 0x00000048020b7227 */ /* 0x000fc800078e00ff */
[----:B------:R-:W-:Y:S01]  /*2030*/  IMAD.MOV R12, RZ, RZ, -R7 ;  /* 0x000000ffff0c7224 */ /* 0x000fe200078e0a07 */
[----:B------:R-:W-:Y:S01]  /*2040*/  IADD3 R11, -R11, RZ, RZ ;  /* 0x000000ff0b0b7210 */ /* 0x000fe20007ffe1ff */
[C---:B------:R-:W-:Y:S02]  /*2050*/  VIADD R216, R0.reuse, 0x41 ;  /* 0x0000004100d87836 */ /* 0x040fe40000000000 */
[----:B------:R-:W-:Y:S02]  /*2060*/  VIADD R212, R0, 0x45 ;  /* 0x0000004500d47836 */ /* 0x000fe40000000000 */
[----:B------:R-:W-:Y:S01]  /*2070*/  IMAD.HI.U32 R7, R2, R76, RZ ;  /* 0x0000004c02077227 */ /* 0x000fe200078e00ff */
[----:B------:R-:W-:Y:S02]  /*2080*/  IABS R71, R216 ;  /* 0x000000d800477213 */ /* 0x000fe40000000000 */
[----:B------:R-:W-:Y:S01]  /*2090*/  IABS R67, R212 ;  /* 0x000000d400437213 */ /* 0x000fe20000000000 */
[--C-:B------:R-:W-:Y:S01]  /*20a0*/  @!P3 IMAD.IADD R120, R120, 0x1, -R5.reuse ;  /* 0x000000017878b824 */ /* 0x100fe200078e0a05 */
[----:B------:R-:W-:Y:S01]  /*20b0*/  ISETP.GT.U32.AND P3, PT, R5, R114, PT ;  /* 0x000000720500720c */ /* 0x000fe20003f64070 */
[----:B------:R-:W-:Y:S01]  /*20c0*/  @!P0 IMAD.IADD R117, R117, 0x1, -R5 ;  /* 0x0000000175758824 */ /* 0x000fe200078e0a05 */
[C---:B------:R-:W-:Y:S01]  /*20d0*/  ISETP.GT.U32.AND P0, PT, R5.reuse, R110, PT ;  /* 0x0000006e0500720c */ /* 0x040fe20003f04070 */
[----:B------:R-:W-:-:S02]  /*20e0*/  IMAD R108, R5, R10, R108 ;  /* 0x0000000a056c7224 */ /* 0x000fc400078e026c */
        /* <DEDUP_REMOVED lines=8> */
[----:B------:R-:W-:Y:S02]  /*2170*/  VIADD R207, R0, 0x4a ;  /* 0x0000004a00cf7836 */ /* 0x000fe40000000000 */
[----:B------:R-:W-:Y:S01]  /*2180*/  IMAD R84, R5, R9, R84 ;  /* 0x0000000905547224 */ /* 0x000fe200078e0254 */
[----:B------:R-:W-:Y:S01]  /*2190*/  IABS R66, R211 ;  /* 0x000000d300427213 */ /* 0x000fe20000000000 */
[----:B------:R-:W-:Y:S01]  /*21a0*/  @!P2 IMAD.IADD R111, R111, 0x1, -R5 ;  /* 0x000000016f6fa824 */ /* 0x000fe200078e0a05 */
[----:B------:R-:W-:Y:S01]  /*21b0*/  ISETP.GT.U32.AND P2, PT, R5, R104, PT ;  /* 0x000000680500720c */ /* 0x000fe20003f44070 */
[----:B------:R-:W-:Y:S01]  /*21c0*/  IMAD.MOV R10, RZ, RZ, -R10 ;  /* 0x000000ffff0a7224 */ /* 0x000fe200078e0a0a */
[----:B------:R-:W-:Y:S01]  /*21d0*/  IABS R62, R207 ;  /* 0x000000cf003e7213 */ /* 0x000fe20000000000 */
[----:B------:R-:W-:-:S04]  /*21e0*/  IMAD.HI.U32 R9, R2, R79, RZ ;  /* 0x0000004f02097227 */ /* 0x000fc800078e00ff */
[----:B------:R-:W-:-:S04]  /*21f0*/  IMAD.HI.U32 R8, R2, R105, RZ ;  /* 0x0000006902087227 */ /* 0x000fc800078e00ff */
[C---:B------:R-:W-:Y:S02]  /*2200*/  IMAD R76, R5.reuse, R7, R76 ;  /* 0x00000007054c7224 */ /* 0x040fe400078e024c */
[C---:B------:R-:W-:Y:S02]  /*2210*/  IMAD R72, R5.reuse, R11, R72 ;  /* 0x0000000b05487224 */ /* 0x040fe400078e0248 */
[----:B------:R-:W-:Y:S02]  /*2220*/  IMAD R89, R5, R14, R89 ;  /* 0x0000000e05597224 */ /* 0x000fe400078e0259 */
[----:B------:R-:W-:-:S04]  /*2230*/  IMAD.HI.U32 R7, R2, R71, RZ ;  /* 0x0000004702077227 */ /* 0x000fc800078e00ff */
[----:B------:R-:W-:-:S04]  /*2240*/  IMAD.HI.U32 R11, R2, R67, RZ ;  /* 0x00000043020b7227 */ /* 0x000fc800078e00ff */
[----:B------:R-:W-:Y:S02]  /*2250*/  IMAD R103, R5, R10, R103 ;  /* 0x0000000a05677224 */ /* 0x000fe400078e0267 */
[----:B------:R-:W-:Y:S02]  /*2260*/  IMAD.MOV R14, RZ, RZ, -R9 ;  /* 0x000000ffff0e7224 */ /* 0x000fe400078e0a09 */
[----:B------:R-:W-:Y:S02]  /*2270*/  VIADD R214, R0, 0x43 ;  /* 0x0000004300d67836 */ /* 0x000fe40000000000 */
[--C-:B------:R-:W-:Y:S01]  /*2280*/  @!P6 IMAD.IADD R125, R125, 0x1, -R5.reuse ;  /* 0x000000017d7de824 */ /* 0x100fe200078e0a05 */
[----:B------:R-:W-:Y:S01]  /*2290*/  ISETP.GT.U32.AND P6, PT, R5, R113, PT ;  /* 0x000000710500720c */ /* 0x000fe20003fc4070 */
[----:B------:R-:W-:Y:S01]  /*22a0*/  @!P1 IMAD.IADD R119, R119, 0x1, -R5 ;  /* 0x0000000177779824 */ /* 0x000fe200078e0a05 */
[----:B------:R-:W-:Y:S01]  /*22b0*/  ISETP.GT.U32.AND P1, PT, R5, R112, PT ;  /* 0x000000700500720c */ /* 0x000fe20003f24070 */
[----:B------:R-:W-:Y:S01]  /*22c0*/  IMAD.MOV R8, RZ, RZ, -R8 ;  /* 0x000000ffff087224 */ /* 0x000fe200078e0a08 */
[----:B------:R-:W-:Y:S01]  /*22d0*/  IABS R69, R214 ;  /* 0x000000d600457213 */ /* 0x000fe20000000000 */
[----:B------:R-:W-:-:S04]  /*22e0*/  IMAD.HI.U32 R9, R2, R74, RZ ;  /* 0x0000004a02097227 */ /* 0x000fc800078e00ff */
[----:B------:R-:W-:Y:S01]  /*22f0*/  @!P4 IMAD.IADD R115, R115, 0x1, -R5 ;  /* 0x000000017373c824 */ /* 0x000fe200078e0a05 */
[C---:B------:R-:W-:Y:S01]  /*2300*/  ISETP.GT.U32.AND P4, PT, R5.reuse, R108, PT ;  /* 0x0000006c0500720c */ /* 0x040fe20003f84070 */
[C---:B------:R-:W-:Y:S02]  /*2310*/  IMAD R81, R5.reuse, R12, R81 ;  /* 0x0000000c05517224 */ /* 0x040fe400078e0251 */
[----:B------:R-:W-:Y:S02]  /*2320*/  IMAD R77, R5, R16, R77 ;  /* 0x00000010054d7224 */ /* 0x000fe400078e024d */
[----:B------:R-:W-:Y:S02]  /*2330*/  IMAD.MOV R12, RZ, RZ, -R7 ;  /* 0x000000ffff0c7224 */ /* 0x000fe400078e0a07 */
[----:B------:R-:W-:Y:S02]  /*2340*/  IMAD.MOV R16, RZ, RZ, -R11 ;  /* 0x000000ffff107224 */ /* 0x000fe400078e0a0b */
[----:B------:R-:W-:-:S02]  /*2350*/  VIADD R206, R0, 0x4b ;  /* 0x0000004b00ce7836 */ /* 0x000fc40000000000 */
[----:B------:R-:W-:Y:S02]  /*2360*/  VIADD R202, R0, 0x4f ;  /* 0x0000004f00ca7836 */ /* 0x000fe40000000000 */
[C---:B------:R-:W-:Y:S01]  /*2370*/  IMAD.HI.U32 R7, R2.reuse, R66, RZ ;  /* 0x0000004202077227 */ /* 0x040fe200078e00ff */
[----:B------:R-:W-:Y:S02]  /*2380*/  IABS R61, R206 ;  /* 0x000000ce003d7213 */ /* 0x000fe40000000000 */
[----:B------:R-:W-:Y:S01]  /*2390*/  IABS R57, R202 ;  /* 0x000000ca00397213 */ /* 0x000fe20000000000 */
[----:B------:R-:W-:-:S04]  /*23a0*/  IMAD.HI.U32 R11, R2, R62, RZ ;  /* 0x0000003e020b7227 */ /* 0x000fc800078e00ff */
[--C-:B------:R-:W-:Y:S01]  /*23b0*/  @!P3 IMAD.IADD R114, R114, 0x1, -R5.reuse ;  /* 0x000000017272b824 */ /* 0x100fe200078e0a05 */
[C---:B------:R-:W-:Y:S01]  /*23c0*/  ISETP.GT.U32.AND P3, PT, R5.reuse, R107, PT ;  /* 0x0000006b0500720c */ /* 0x040fe20003f64070 */
[----:B------:R-:W-:Y:S01]  /*23d0*/  @!P0 IMAD.IADD R110, R110, 0x1, -R5 ;  /* 0x000000016e6e8824 */ /* 0x000fe200078e0a05 */
[C---:B------:R-:W-:Y:S01]  /*23e0*/  ISETP.GT.U32.AND P0, PT, R5.reuse, R103, PT ;  /* 0x000000670500720c */ /* 0x040fe20003f04070 */
[----:B------:R-:W-:Y:S02]  /*23f0*/  IMAD R105, R5, R8, R105 ;  /* 0x0000000805697224 */ /* 0x000fe400078e0269 */
[----:B------:R-:W-:Y:S02]  /*2400*/  IMAD.MOV R9, RZ, RZ, -R9 ;  /* 0x000000ffff097224 */ /* 0x000fe400078e0a09 */
[----:B------:R-:W-:Y:S01]  /*2410*/  @!P5 IMAD.IADD R109, R109, 0x1, -R5 ;  /* 0x000000016d6dd824 */ /* 0x000fe200078e0a05 */
[----:B------:R-:W-:Y:S01]  /*2420*/  ISETP.GT.U32.AND P5, PT, R5, R102, PT ;  /* 0x000000660500720c */ /* 0x000fe20003fa4070 */
[----:B------:R-:W-:-:S04]  /*2430*/  IMAD.HI.U32 R8, R2, R100, RZ ;  /* 0x0000006402087227 */ /* 0x000fc800078e00ff */
[----:B------:R-:W-:Y:S02]  /*2440*/  IMAD.MOV R7, RZ, RZ, -R7 ;  /* 0x000000ffff077224 */ /* 0x000fe400078e0a07 */
[----:B------:R-:W-:Y:S02]  /*2450*/  IMAD.MOV R11, RZ, RZ, -R11 ;  /* 0x000000ffff0b7224 */ /* 0x000fe400078e0a0b */
[C---:B------:R-:W-:Y:S02]  /*2460*/  VIADD R197, R0.reuse, 0x54 ;  /* 0x0000005400c57836 */ /* 0x040fe40000000000 */
[C---:B------:R-:W-:Y:S02]  /*2470*/  IMAD R74, R5.reuse, R9, R74 ;  /* 0x00000009054a7224 */ /* 0x040fe400078e024a */
[----:B------:R-:W-:Y:S01]  /*2480*/  VIADD R201, R0, 0x50 ;  /* 0x0000005000c97836 */ /* 0x000fe20000000000 */
[----:B------:R-:W-:Y:S01]  /*2490*/  IABS R52, R197 ;  /* 0x000000c500347213 */ /* 0x000fe20000000000 */
[----:B------:R-:W-:Y:S01]  /*24a0*/  @!P2 IMAD.IADD R104, R104, 0x1, -R5 ;  /* 0x000000016868a824 */ /* 0x000fe200078e0a05 */
[----:B------:R-:W-:Y:S01]  /*24b0*/  ISETP.GT.U32.AND P2, PT, R5, R110, PT ;  /* 0x0000006e0500720c */ /* 0x000fe20003f44070 */
[----:B------:R-:W-:Y:S01]  /*24c0*/  IMAD.MOV R8, RZ, RZ, -R8 ;  /* 0x000000ffff087224 */ /* 0x000fe200078e0a08 */
[----:B------:R-:W-:Y:S01]  /*24d0*/  IABS R56, R201 ;  /* 0x000000c900387213 */ /* 0x000fe20000000000 */
        /* <DEDUP_REMOVED lines=10> */
[C---:B------:R-:W-:Y:S01]  /*2580*/  ISETP.GT.U32.AND P6, PT, R5.reuse, R106, PT ;  /* 0x0000006a0500720c */ /* 0x040fe20003fc4070 */
[----:B------:R-:W-:Y:S01]  /*2590*/  @!P1 IMAD.IADD R112, R112, 0x1, -R5 ;  /* 0x0000000170709824 */ /* 0x000fe200078e0a05 */
[----:B------:R-:W-:Y:S01]  /*25a0*/  ISETP.GT.U32.AND P1, PT, R5, R105, PT ;  /* 0x000000690500720c */ /* 0x000fe20003f24070 */
[----:B------:R-:W-:Y:S01]  /*25b0*/  IMAD.HI.U32 R9, R2, R64, RZ ;  /* 0x0000004002097227 */ /* 0x000fe200078e00ff */
[----:B------:R-:W-:-:S03]  /*25c0*/  IABS R59, R204 ;  /* 0x000000cc003b7213 */ /* 0x000fc60000000000 */
[----:B------:R-:W-:Y:S01]  /*25d0*/  @!P4 IMAD.IADD R108, R108, 0x1, -R5 ;  /* 0x000000016c6cc824 */ /* 0x000fe200078e0a05 */
[C---:B------:R-:W-:Y:S01]  /*25e0*/  ISETP.GT.U32.AND P4, PT, R5.reuse, R101, PT ;  /* 0x000000650500720c */ /* 0x040fe20003f84070 */
[C---:B------:R-:W-:Y:S02]  /*25f0*/  IMAD R67, R5.reuse, R16, R67 ;  /* 0x0000001005437224 */ /* 0x040fe400078e0243 */
[----:B------:R-:W-:Y:S01]  /*2600*/  IMAD R71, R5, R12, R71 ;  /* 0x0000000c05477224 */ /* 0x000fe200078e0247 */
[----:B------:R-:W-:Y:S01]  /*2610*/  IADD3 R12, -R7, RZ, RZ ;  /* 0x000000ff070c7210 */ /* 0x000fe20007ffe1ff */
[----:B------:R-:W-:Y:S02]  /*2620*/  IMAD.MOV R16, RZ, RZ, -R11 ;  /* 0x000000ffff107224 */ /* 0x000fe400078e0a0b */
[----:B------:R-:W-:Y:S01]  /*2630*/  VIADD R192, R0, 0x59 ;  /* 0x0000005900c07836 */ /* 0x000fe20000000000 */
[----:B------:R-:W-:Y:S01]  /*2640*/  @!P1 IADD3 R105, R105, -R5, RZ ;  /* 0x8000000569699210 */ /* 0x000fe20007ffe0ff */
[----:B------:R-:W-:Y:S01]  /*2650*/  IMAD.HI.U32 R11, R2, R52, RZ ;  /* 0x00000034020b7227 */ /* 0x000fe200078e00ff */
[----:B------:R-:W-:-:S02]  /*2660*/  ISETP.GT.U32.AND P1, PT, R5, R111, PT ;  /* 0x0000006f0500720c */ /* 0x000fc40003f24070 */
[----:B------:R-:W-:Y:S01]  /*2670*/  IABS R47, R192 ;  /* 0x000000c0002f7213 */ /* 0x000fe20000000000 */
[C---:B------:R-:W-:Y:S02]  /*2680*/  VIADD R196, R0.reuse, 0x55 ;  /* 0x0000005500c47836 */ /* 0x040fe40000000000 */
[--C-:B------:R-:W-:Y:S01]  /*2690*/  @!P3 IMAD.IADD R107, R107, 0x1, -R5.reuse ;  /* 0x000000016b6bb824 */ /* 0x100fe200078e0a05 */
[----:B------:R-:W-:Y:S01]  /*26a0*/  ISETP.GT.U32.AND P3, PT, R5, R100, PT ;  /* 0x000000640500720c */ /* 0x000fe20003f64070 */
[----:B------:R-:W-:Y:S01]  /*26b0*/  @!P0 IMAD.IADD R103, R103, 0x1, -R5 ;  /* 0x0000000167678824 */ /* 0x000fe200078e0a05 */
[----:B------:R-:W-:Y:S01]  /*26c0*/  ISETP.GT.U32.AND P0, PT, R5, R109, PT ;  /* 0x0000006d0500720c */ /* 0x000fe20003f04070 */
[----:B------:R-:W-:Y:S01]  /*26d0*/  IMAD.MOV R9, RZ, RZ, -R9 ;  /* 0x000000ffff097224 */ /* 0x000fe200078e0a09 */
[----:B------:R-:W-:Y:S01]  /*26e0*/  IABS R51, R196 ;  /* 0x000000c400337213 */ /* 0x000fe20000000000 */
[----:B------:R-:W-:Y:S02]  /*26f0*/  VIADD R199, R0, 0x52 ;  /* 0x0000005200c77836 */ /* 0x000fe40000000000 */
[----:B------:R-:W-:-:S03]  /*2700*/  IMAD.HI.U32 R7, R2, R56, RZ ;  /* 0x0000003802077227 */ /* 0x000fc600078e00ff */
[----:B------:R-:W-:Y:S01]  /*2710*/  IABS R54, R199 ;  /* 0x000000c700367213 */ /* 0x000fe20000000000 */
[----:B------:R-:W-:Y:S01]  /*2720*/  @!P5 IMAD.IADD R102, R102, 0x1, -R5 ;  /* 0x000000016666d824 */ /* 0x000fe200078e0a05 */
[C---:B------:R-:W-:Y:S01]  /*2730*/  ISETP.GT.U32.AND P5, PT, R5.reuse, R108, PT ;  /* 0x0000006c0500720c */ /* 0x040fe20003fa4070 */
[C---:B------:R-:W-:Y:S02]  /*2740*/  VIADD R242, R0.reuse, 0x29 ;  /* 0x0000002900f27836 */ /* 0x040fe40000000000 */
[----:B------:R-:W-:Y:S02]  /*2750*/  IMAD.MOV R11, RZ, RZ, -R11 ;  /* 0x000000ffff0b7224 */ /* 0x000fe400078e0a0b */
[C---:B------:R-:W-:Y:S01]  /*2760*/  VIADD R187, R0.reuse, 0x5e ;  /* 0x0000005e00bb7836 */ /* 0x040fe20000000000 */
[----:B------:R-:W-:Y:S01]  /*2770*/  IABS R95, R242 ;  /* 0x000000f2005f7213 */ /* 0x000fe20000000000 */
[C---:B------:R-:W-:Y:S01]  /*2780*/  IMAD R64, R5.reuse, R9, R64 ;  /* 0x0000000905407224 */ /* 0x040fe200078e0240 */
[----:B------:R-:W-:Y:S01]  /*2790*/  STL [R1+0xbc8], R242 ;  /* 0x000bc8f201007387 */ /* 0x000fe20000100800 */
[----:B------:R-:W-:Y:S01]  /*27a0*/  IMAD.MOV R7, RZ, RZ, -R7 ;  /* 0x000000ffff077224 */ /* 0x000fe200078e0a07 */
[----:B------:R-:W-:Y:S01]  /*27b0*/  IABS R42, R187 ;  /* 0x000000bb002a7213 */ /* 0x000fe20000000000 */
[----:B------:R-:W-:Y:S01]  /*27c0*/  VIADD R191, R0, 0x5a ;  /* 0x0000005a00bf7836 */ /* 0x000fe20000000000 */
[----:B------:R-:W-:Y:S01]  /*27d0*/  STL [R1+0xbc4], R239 ;  /* 0x000bc4ef01007387 */ /* 0x000fe20000100800 */
[----:B------:R-:W-:Y:S01]  /*27e0*/  @!P2 IMAD.IADD R110, R110, 0x1, -R5 ;  /* 0x000000016e6ea824 */ /* 0x000fe200078e0a05 */
[----:B------:R-:W-:Y:S01]  /*27f0*/  ISETP.GT.U32.AND P2, PT, R5, R104, PT ;  /* 0x000000680500720c */ /* 0x000fe20003f44070 */
[----:B------:R-:W-:Y:S01]  /*2800*/  IMAD.HI.U32 R9, R2, R59, RZ ;  /* 0x0000003b02097227 */ /* 0x000fe200078e00ff */
[----:B------:R-:W-:-:S03]  /*2810*/  IABS R46, R191 ;  /* 0x000000bf002e7213 */ /* 0x000fc60000000000 */
[----:B------:R-:W-:Y:S02]  /*2820*/  VIADD R238, R0, 0x2b ;  /* 0x0000002b00ee7836 */ /* 0x000fe40000000000 */
[C---:B------:R-:W-:Y:S02]  /*2830*/  IMAD R52, R5.reuse, R11, R52 ;  /* 0x0000000b05347224 */ /* 0x040fe400078e0234 */
[C---:B------:R-:W-:Y:S01]  /*2840*/  IMAD R69, R5.reuse, R14, R69 ;  /* 0x0000000e05457224 */ /* 0x040fe200078e0245 */
[----:B------:R-:W-:Y:S01]  /*2850*/  STL [R1+0xbd0], R238 ;  /* 0x000bd0ee01007387 */ /* 0x000fe20000100800 */
[----:B------:R-:W-:Y:S01]  /*2860*/  IMAD R56, R5, R7, R56 ;  /* 0x0000000705387224 */ /* 0x000fe200078e0238 */
[----:B------:R-:W-:Y:S01]  /*2870*/  IABS R93, R238 ;  /* 0x000000ee005d7213 */ /* 0x000fe20000000000 */
[----:B------:R-:W-:Y:S01]  /*2880*/  IMAD.HI.U32 R11, R2, R47, RZ ;  /* 0x0000002f020b7227 */ /* 0x000fe200078e00ff */
[----:B------:R-:W-:Y:S03]  /*2890*/  STL [R1+0xbd8], R237 ;  /* 0x000bd8ed01007387 */ /* 0x000fe60000100800 */
[----:B------:R-:W-:Y:S01]  /*28a0*/  VIADD R235, R0, 0x2e ;  /* 0x0000002e00eb7836 */ /* 0x000fe20000000000 */
[----:B------:R-:W-:Y:S01]  /*28b0*/  STL [R1+0xbe0], R236 ;  /* 0x000be0ec01007387 */ /* 0x000fe20000100800 */
[----:B------:R-:W-:-:S02]  /*28c0*/  IMAD.MOV R14, RZ, RZ, -R9 ;  /* 0x000000ffff0e7224 */ /* 0x000fc400078e0a09 */
[----:B------:R-:W-:Y:S01]  /*28d0*/  VIADD R194, R0, 0x57 ;  /* 0x0000005700c27836 */ /* 0x000fe20000000000 */
[----:B------:R-:W-:Y:S01]  /*28e0*/  STL [R1+0xbdc], R235 ;  /* 0x000bdceb01007387 */ /* 0x000fe20000100800 */
[----:B------:R-:W-:Y:S01]  /*28f0*/  IMAD.HI.U32 R7, R2, R51, RZ ;  /* 0x0000003302077227 */ /* 0x000fe200078e00ff */
[----:B------:R-:W-:Y:S02]  /*2900*/  IABS R90, R235 ;  /* 0x000000eb005a7213 */ /* 0x000fe40000000000 */
[----:B------:R-:W-:Y:S01]  /*2910*/  IABS R49, R194 ;  /* 0x000000c200317213 */ /* 0x000fe20000000000 */
[----:B------:R-:W-:Y:S01]  /*2920*/  @!P6 IMAD.IADD R106, R106, 0x1, -R5 ;  /* 0x000000016a6ae824 */ /* 0x000fe200078e0a05 */
[----:B------:R-:W-:Y:S01]  /*2930*/  STL [R1+0xbe8], R234 ;  /* 0x000be8ea01007387 */ /* 0x000fe20000100800 */
[----:B------:R-:W-:Y:S01]  /*2940*/  IMAD.HI.U32 R9, R2, R54, RZ ;  /* 0x0000003602097227 */ /* 0x000fe200078e00ff */
[----:B------:R-:W-:-:S03]  /*2950*/  ISETP.GT.U32.AND P6, PT, R5, R112, PT ;  /* 0x000000700500720c */ /* 0x000fc60003fc4070 */
[----:B------:R-:W-:Y:S01]  /*2960*/  @!P4 IMAD.IADD R101, R101, 0x1, -R5 ;  /* 0x000000016565c824 */ /* 0x000fe200078e0a05 */
[----:B------:R-:W-:Y:S01]  /*2970*/  ISETP.GT.U32.AND P4, PT, R5, R107, PT ;  /* 0x0000006b0500720c */ /* 0x000fe20003f84070 */
[----:B------:R-:W-:-:S04]  /*2980*/  IMAD.HI.U32 R8, R2, R95, RZ ;  /* 0x0000005f02087227 */ /* 0x000fc800078e00ff */
[----:B------:R-:W-:Y:S02]  /*2990*/  VIADD R233, R0, 0x30 ;  /* 0x0000003000e97836 */ /* 0x000fe40000000000 */
[C---:B------:R-:W-:Y:S02]  /*29a0*/  IMAD R57, R5.reuse, R16, R57 ;  /* 0x0000001005397224 */ /* 0x040fe400078e0239 */
[----:B------:R-:W-:Y:S01]  /*29b0*/  IMAD.HI.U32 R10, R2, R98, RZ ;  /* 0x00000062020a7227 */ /* 0x000fe200078e00ff */
[----:B------:R-:W-:Y:S01]  /*29c0*/  STL [R1+0xbec], R233 ;  /* 0x000bece901007387 */ /* 0x000fe20000100800 */
[----:B------:R-:W-:Y:S02]  /*29d0*/  IABS R88, R233 ;  /* 0x000000e900587213 */ /* 0x000fe40000000000 */
[----:B------:R-:W-:Y:S01]  /*29e0*/  IMAD R61, R5, R12, R61 ;  /* 0x0000000c053d7224 */ /* 0x000fe200078e023d */
[----:B------:R-:W-:Y:S01]  /*29f0*/  STL [R1+0xbe4], R232 ;  /* 0x000be4e801007387 */ /* 0x000fe20000100800 */
[----:B------:R-:W-:-:S02]  /*2a00*/  IMAD.MOV R16, RZ, RZ, -R11 ;  /* 0x000000ffff107224 */ /* 0x000fc400078e0a0b */
[----:B------:R-:W-:Y:S01]  /*2a10*/  IMAD.MOV R12, RZ, RZ, -R7 ;  /* 0x000000ffff0c7224 */ /* 0x000fe200078e0a07 */
[----:B------:R-:W-:Y:S01]  /*2a20*/  STL [R1+0xbd4], R231 ;  /* 0x000bd4e701007387 */ /* 0x000fe20000100800 */
[----:B------:R-:W-:-:S04]  /*2a30*/  IMAD.HI.U32 R11, R2, R42, RZ ;  /* 0x0000002a020b7227 */ /* 0x000fc800078e00ff */
[----:B------:R-:W-:Y:S02]  /*2a40*/  VIADD R186, R0, 0x5f ;  /* 0x0000005f00ba7836 */ /* 0x000fe40000000000 */
[--C-:B------:R-:W-:Y:S01]  /*2a50*/  @!P3 IMAD.IADD R100, R100, 0x1, -R5.reuse ;  /* 0x000000016464b824 */ /* 0x100fe200078e0a05 */
[----:B------:R-:W-:Y:S01]  /*2a60*/  ISETP.GT.U32.AND P3, PT, R5, R106, PT ;  /* 0x0000006a0500720c */ /* 0x000fe20003f64070 */
[----:B------:R-:W-:Y:S01]  /*2a70*/  @!P0 IMAD.IADD R109, R109, 0x1, -R5 ;  /* 0x000000016d6d8824 */ /* 0x000fe200078e0a05 */
[----:B------:R-:W-:Y:S01]  /*2a80*/  ISETP.GT.U32.AND P0, PT, R5, R103, PT ;  /* 0x000000670500720c */ /* 0x000fe20003f04070 */
[C---:B------:R-:W-:Y:S01]  /*2a90*/  VIADD R230, R0.reuse, 0x33 ;  /* 0x0000003300e67836 */ /* 0x040fe20000000000 */
[----:B------:R-:W-:Y:S01]  /*2aa0*/  IABS R41, R186 ;  /* 0x000000ba00297213 */ /* 0x000fe20000000000 */
[----:B------:R-:W-:Y:S02]  /*2ab0*/  IMAD.MOV R9, RZ, RZ, -R9 ;  /* 0x000000ffff097224 */ /* 0x000fe400078e0a09 */
[----:B------:R-:W-:Y:S01]  /*2ac0*/  VIADD R189, R0, 0x5c ;  /* 0x0000005c00bd7836 */ /* 0x000fe20000000000 */
[----:B------:R-:W-:Y:S01]  /*2ad0*/  STL [R1+0xbcc], R230 ;  /* 0x000bcce601007387 */ /* 0x000fe20000100800 */
[----:B------:R-:W-:Y:S01]  /*2ae0*/  IMAD.HI.U32 R7, R2, R46, RZ ;  /* 0x0000002e02077227 */ /* 0x000fe200078e00ff */
[----:B------:R-:W-:-:S02]  /*2af0*/  IABS R85, R230 ;  /* 0x000000e600557213 */ /* 0x000fc40000000000 */
[----:B------:R-:W-:Y:S01]  /*2b00*/  IABS R44, R189 ;  /* 0x000000bd002c7213 */ /* 0x000fe20000000000 */
[----:B------:R-:W-:Y:S01]  /*2b10*/  @!P5 IMAD.IADD R108, R108, 0x1, -R5 ;  /* 0x000000016c6cd824 */ /* 0x000fe200078e0a05 */
[C---:B------:R-:W-:Y:S01]  /*2b20*/  ISETP.GT.U32.AND P5, PT, R5.reuse, R102, PT ;  /* 0x000000660500720c */ /* 0x040fe20003fa4070 */
[----:B------:R-:W-:Y:S01]  /*2b30*/  IMAD.MOV R8, RZ, RZ, -R8 ;  /* 0x000000ffff087224 */ /* 0x000fe200078e0a08 */
[----:B------:R-:W-:Y:S01]  /*2b40*/  STL [R1+0xbbc], R229 ;  /* 0x000bbce501007387 */ /* 0x000fe20000100800 */
[----:B------:R-:W-:Y:S02]  /*2b50*/  IMAD.MOV R10, RZ, RZ, -R10 ;  /* 0x000000ffff0a7224 */ /* 0x000fe400078e0a0a */
[----:B------:R-:W-:Y:S01]  /*2b60*/  IMAD.MOV R11, RZ, RZ, -R11 ;  /* 0x000000ffff0b7224 */ /* 0x000fe200078e0a0b */
[----:B------:R-:W-:Y:S01]  /*2b70*/  STL [R1+0xbb4], R228 ;  /* 0x000bb4e401007387 */ /* 0x000fe20000100800 */
[----:B------:R-:W-:Y:S02]  /*2b80*/  IMAD R54, R5, R9, R54 ;  /* 0x0000000905367224 */ /* 0x000fe400078e0236 */
[----:B------:R-:W-:Y:S01]  /*2b90*/  IMAD.MOV R7, RZ, RZ, -R7 ;  /* 0x000000ffff077224 */ /* 0x000fe200078e0a07 */
[----:B------:R-:W-:Y:S01]  /*2ba0*/  STL [R1+0xba4], R227 ;  /* 0x000ba4e301007387 */ /* 0x000fe20000100800 */
[----:B------:R-:W-:-:S02]  /*2bb0*/  VIADD R181, R0, 0x64 ;  /* 0x0000006400b57836 */ /* 0x000fc40000000000 */
[----:B------:R-:W-:Y:S01]  /*2bc0*/  @!P2 IMAD.IADD R104, R104, 0x1, -R5 ;  /* 0x000000016868a824 */ /* 0x000fe200078e0a05 */
[C---:B------:R-:W-:Y:S01]  /*2bd0*/  ISETP.GT.U32.AND P2, PT, R5.reuse, R97, PT ;  /* 0x000000610500720c */ /* 0x040fe20003f44070 */
[----:B------:R-:W-:Y:S01]  /*2be0*/  IMAD R95, R5, R8, R95 ;  /* 0x00000008055f7224 */ /* 0x000fe200078e025f */
[----:B------:R-:W-:Y:S01]  /*2bf0*/  STL [R1+0xb9c], R226 ;  /* 0x000b9ce201007387 */ /* 0x000fe20000100800 */
[----:B------:R-:W-:Y:S01]  /*2c00*/  VIADD R225, R0, 0x38 ;  /* 0x0000003800e17836 */ /* 0x000fe20000000000 */
[----:B------:R-:W-:Y:S01]  /*2c10*/  IABS R32, R181 ;  /* 0x000000b500207213 */ /* 0x000fe20000000000 */
[----:B------:R-:W-:-:S03]  /*2c20*/  IMAD.HI.U32 R9, R2, R49, RZ ;  /* 0x0000003102097227 */ /* 0x000fc600078e00ff */
[----:B------:R-:W-:Y:S01]  /*2c30*/  STL [R1+0xb8c], R225 ;  /* 0x000b8ce101007387 */ /* 0x000fe20000100800 */
[----:B------:R-:W-:Y:S01]  /*2c40*/  IMAD R98, R5, R10, R98 ;  /* 0x0000000a05627224 */ /* 0x000fe200078e0262 */
[----:B------:R-:W-:Y:S01]  /*2c50*/  IABS R80, R225 ;  /* 0x000000e100507213 */ /* 0x000fe20000000000 */
[C---:B------:R-:W-:Y:S01]  /*2c60*/  IMAD.HI.U32 R8, R2.reuse, R90, RZ ;  /* 0x0000005a02087227 */ /* 0x040fe200078e00ff */
[----:B------:R-:W-:Y:S03]  /*2c70*/  STL [R1+0xb84], R224 ;  /* 0x000b84e001007387 */ /* 0x000fe60000100800 */
[----:B------:R-:W-:-:S04]  /*2c80*/  IMAD.HI.U32 R10, R2, R93, RZ ;  /* 0x0000005d020a7227 */ /* 0x000fc800078e00ff */
[C---:B------:R-:W-:Y:S02]  /*2c90*/  VIADD R223, R0.reuse, 0x3a ;  /* 0x0000003a00df7836 */ /* 0x040fe40000000000 */
[C---:B------:R-:W-:Y:S02]  /*2ca0*/  IMAD R42, R5.reuse, R11, R42 ;  /* 0x0000000b052a7224 */ /* 0x040fe400078e022a */
[----:B------:R-:W-:Y:S01]  /*2cb0*/  VIADD R177, R0, 0x68 ;  /* 0x0000006800b17836 */ /* 0x000fe20000000000 */
[----:B------:R-:W-:Y:S01]  /*2cc0*/  STL [R1+0xb74], R223 ;  /* 0x000b74df01007387 */ /* 0x000fe20000100800 */
[C---:B------:R-:W-:Y:S01]  /*2cd0*/  IMAD R59, R5.reuse, R14, R59 ;  /* 0x0000000e053b7224 */ /* 0x040fe200078e023b */
[----:B------:R-:W-:Y:S01]  /*2ce0*/  IABS R78, R223 ;  /* 0x000000df004e7213 */ /* 0x000fe20000000000 */
[----:B------:R-:W-:Y:S01]  /*2cf0*/  IMAD R46, R5, R7, R46 ;  /* 0x00000007052e7224 */ /* 0x000fe200078e022e */
[----:B------:R-:W-:Y:S01]  /*2d00*/  IABS R24, R177 ;  /* 0x000000b100187213 */ /* 0x000fe20000000000 */
[----:B------:R-:W-:Y:S01]  /*2d10*/  IMAD.HI.U32 R11, R2, R34, RZ ;  /* 0x00000022020b7227 */ /* 0x000fe200078e00ff */
[----:B------:R-:W-:Y:S03]  /*2d20*/  STL [R1+0xb6c], R222 ;  /* 0x000b6cde01007387 */ /* 0x000fe60000100800 */
[----:B------:R-:W-:Y:S01]  /*2d30*/  IMAD.MOV R14, RZ, RZ, -R9 ;  /* 0x000000ffff0e7224 */ /* 0x000fe200078e0a09 */
[----:B------:R-:W-:Y:S01]  /*2d40*/  STL [R1+0xb5c], R221 ;  /* 0x000b5cdd01007387 */ /* 0x000fe20000100800 */
[----:B------:R-:W-:-:S02]  /*2d50*/  VIADD R184, R0, 0x61 ;  /* 0x0000006100b87836 */ /* 0x000fc40000000000 */
[----:B------:R-:W-:-:S03]  /*2d60*/  IMAD.HI.U32 R7, R2, R41, RZ ;  /* 0x0000002902077227 */ /* 0x000fc600078e00ff */
[----:B------:R-:W-:Y:S01]  /*2d70*/  IABS R38, R184 ;  /* 0x000000b800267213 */ /* 0x000fe20000000000 */
[----:B------:R-:W-:Y:S01]  /*2d80*/  @!P1 IMAD.IADD R111, R111, 0x1, -R5 ;  /* 0x000000016f6f9824 */ /* 0x000fe200078e0a05 */
[----:B------:R-:W-:Y:S01]  /*2d90*/  ISETP.GT.U32.AND P1, PT, R5, R105, PT ;  /* 0x000000690500720c */ /* 0x000fe20003f24070 */
[----:B------:R-:W-:Y:S02]  /*2da0*/  IMAD.MOV R8, RZ, RZ, -R8 ;  /* 0x000000ffff087224 */ /* 0x000fe400078e0a08 */
[----:B------:R-:W-:Y:S02]  /*2db0*/  VIADD R220, R0, 0x3d ;  /* 0x0000003d00dc7836 */ /* 0x000fe40000000000 */
[----:B------:R-:W-:-:S03]  /*2dc0*/  IMAD.HI.U32 R9, R2, R44, RZ ;  /* 0x0000002c02097227 */ /* 0x000fc600078e00ff */
[----:B------:R-:W-:Y:S01]  /*2dd0*/  STL [R1+0xb54], R220 ;  /* 0x000b54dc01007387 */ /* 0x000fe20000100800 */
[----:B------:R-:W-:Y:S01]  /*2de0*/  @!P4 IMAD.IADD R107, R107, 0x1, -R5 ;  /* 0x000000016b6bc824 */ /* 0x000fe200078e0a05 */
[----:B------:R-:W-:Y:S01]  /*2df0*/  ISETP.GT.U32.AND P4, PT, R5, R101, PT ;  /* 0x000000650500720c */ /* 0x000fe20003f84070 */
[----:B------:R-:W-:Y:S01]  /*2e00*/  IMAD.MOV R10, RZ, RZ, -R10 ;  /* 0x000000ffff0a7224 */ /* 0x000fe200078e0a0a */
[----:B------:R-:W-:Y:S01]  /*2e10*/  STL [R1+0xb38], R219 ;  /* 0x000b38db01007387 */ /* 0x000fe20000100800 */
[C---:B------:R-:W-:Y:S01]  /*2e20*/  VIADD R218, R0.reuse, 0x3f ;  /* 0x0000003f00da7836 */ /* 0x040fe20000000000 */
[----:B------:R-:W-:Y:S01]  /*2e30*/  @!P1 IADD3 R105, R105, -R5, RZ ;  /* 0x8000000569699210 */ /* 0x000fe20007ffe0ff */
[C---:B------:R-:W-:Y:S01]  /*2e40*/  IMAD R51, R5.reuse, R12, R51 ;  /* 0x0000000c05337224 */ /* 0x040fe200078e0233 */
[C---:B------:R-:W-:Y:S01]  /*2e50*/  ISETP.GT.U32.AND P1, PT, R5.reuse, R98, PT ;  /* 0x000000620500720c */ /* 0x040fe20003f24070 */
[----:B------:R-:W-:Y:S01]  /*2e60*/  IMAD.MOV R11, RZ, RZ, -R11 ;  /* 0x000000ffff0b7224 */ /* 0x000fe200078e0a0b */
[----:B------:R-:W-:Y:S01]  /*2e70*/  STL [R1+0xb2c], R218 ;  /* 0x000b2cda01007387 */ /* 0x000fe20000100800 */
[----:B------:R-:W-:Y:S01]  /*2e80*/  IMAD.MOV R12, RZ, RZ, -R7 ;  /* 0x000000ffff0c7224 */ /* 0x000fe200078e0a07 */
[----:B------:R-:W-:Y:S01]  /*2e90*/  IABS R75, R220 ;  /* 0x000000dc004b7213 */ /* 0x000fe20000000000 */
[----:B------:R-:W-:Y:S01]  /*2ea0*/  VIADD R176, R0, 0x69 ;  /* 0x0000006900b07836 */ /* 0x000fe20000000000 */
[----:B------:R-:W-:Y:S01]  /*2eb0*/  STL [R1+0xb24], R217 ;  /* 0x000b24d901007387 */ /* 0x000fe20000100800 */
[--C-:B------:R-:W-:Y:S01]  /*2ec0*/  @!P3 IMAD.IADD R106, R106, 0x1, -R5.reuse ;  /* 0x000000016a6ab824 */ /* 0x100fe200078e0a05 */
[----:B------:R-:W-:Y:S01]  /*2ed0*/  ISETP.GT.U32.AND P3, PT, R5, R99, PT ;  /* 0x000000630500720c */ /* 0x000fe20003f64070 */
[----:B------:R-:W-:Y:S01]  /*2ee0*/  @!P0 IMAD.IADD R103, R103, 0x1, -R5 ;  /* 0x0000000167678824 */ /* 0x000fe200078e0a05 */
[C---:B------:R-:W-:Y:S01]  /*2ef0*/  ISETP.GT.U32.AND P0, PT, R5.reuse, R96, PT ;  /* 0x000000600500720c */ /* 0x040fe20003f04070 */
[----:B------:R-:W-:Y:S01]  /*2f00*/  IMAD R90, R5, R8, R90 ;  /* 0x00000008055a7224 */ /* 0x000fe200078e025a */
[----:B------:R-:W-:Y:S01]  /*2f10*/  IABS R22, R176 ;  /* 0x000000b000167213 */ /* 0x000fe20000000000 */
[----:B------:R-:W-:Y:S01]  /*2f20*/  IMAD.MOV R9, RZ, RZ, -R9 ;  /* 0x000000ffff097224 */ /* 0x000fe200078e0a09 */
[----:B------:R-:W-:Y:S01]  /*2f30*/  STL [R1+0xb14], R216 ;  /* 0x000b14d801007387 */ /* 0x000fe20000100800 */
[----:B------:R-:W-:Y:S01]  /*2f40*/  IMAD.HI.U32 R7, R2, R32, RZ ;  /* 0x0000002002077227 */ /* 0x000fe200078e00ff */
[----:B------:R-:W-:-:S03]  /*2f50*/  IABS R73, R218 ;  /* 0x000000da00497213 */ /* 0x000fc60000000000 */
[----:B------:R-:W-:Y:S01]  /*2f60*/  @!P5 IMAD.IADD R102, R102, 0x1, -R5 ;  /* 0x000000016666d824 */ /* 0x000fe200078e0a05 */
[C---:B------:R-:W-:Y:S01]  /*2f70*/  ISETP.GT.U32.AND P5, PT, R5.reuse, R95, PT ;  /* 0x0000005f0500720c */ /* 0x040fe20003fa4070 */
[----:B------:R-:W-:Y:S02]  /*2f80*/  IMAD R93, R5, R10, R93 ;  /* 0x0000000a055d7224 */ /* 0x000fe400078e025d */
[----:B------:R-:W-:Y:S02]  /*2f90*/  VIADD R215, R0, 0x42 ;  /* 0x0000004200d77836 */ /* 0x000fe40000000000 */
[----:B------:R-:W-:-:S03]  /*2fa0*/  IMAD.HI.U32 R10, R2, R88, RZ ;  /* 0x00000058020a7227 */ /* 0x000fc600078e00ff */
[----:B------:R-:W-:Y:S01]  /*2fb0*/  STL [R1+0xb0c], R215 ;  /* 0x000b0cd701007387 */ /* 0x000fe20000100800 */
[----:B------:R-:W-:Y:S01]  /*2fc0*/  IMAD R34, R5, R11, R34 ;  /* 0x0000000b05227224 */ /* 0x000fe200078e0222 */
[----:B------:R-:W-:Y:S01]  /*2fd0*/  IABS R70, R215 ;  /* 0x000000d700467213 */ /* 0x000fe20000000000 */
[C---:B------:R-:W-:Y:S01]  /*2fe0*/  VIADD R172, R0.reuse, 0x6d ;  /* 0x0000006d00ac7836 */ /* 0x040fe20000000000 */
[----:B------:R-:W-:Y:S01]  /*2ff0*/  STL [R1+0xafc], R214 ;  /* 0x000afcd601007387 */ /* 0x000fe20000100800 */
[----:B------:R-:W-:Y:S02]  /*3000*/  VIADD R213, R0, 0x44 ;  /* 0x0000004400d57836 */ /* 0x000fe40000000000 */
[----:B------:R-:W-:-:S03]  /*3010*/  IMAD.HI.U32 R11, R2, R24, RZ ;  /* 0x00000018020b7227 */ /* 0x000fc600078e00ff */
[----:B------:R-:W-:Y:S01]  /*3020*/  STL [R1+0xaf4], R213 ;  /* 0x000af4d501007387 */ /* 0x000fe20000100800 */
[----:B------:R-:W-:Y:S01]  /*3030*/  IMAD R44, R5, R9, R44 ;  /* 0x00000009052c7224 */ /* 0x000fe200078e022c */
[----:B------:R-:W-:Y:S01]  /*3040*/  IABS R68, R213 ;  /* 0x000000d500447213 */ /* 0x000fe20000000000 */
[----:B------:R-:W-:Y:S01]  /*3050*/  VIADD R179, R0, 0x66 ;  /* 0x0000006600b37836 */ /* 0x000fe20000000000 */
[----:B------:R-:W-:Y:S01]  /*3060*/  STL [R1+0xaec], R212 ;  /* 0x000aecd401007387 */ /* 0x000fe20000100800 */
[----:B------:R-:W-:Y:S02]  /*3070*/  IMAD.MOV R7, RZ, RZ, -R7 ;  /* 0x000000ffff077224 */ /* 0x000fe400078e0a07 */
[----:B------:R-:W-:Y:S01]  /*3080*/  @!P2 IMAD.IADD R97, R97, 0x1, -R5 ;  /* 0x000000016161a824 */ /* 0x000fe200078e0a05 */
[----:B------:R-:W-:Y:S01]  /*3090*/  ISETP.GT.U32.AND P2, PT, R5, R90, PT ;  /* 0x0000005a0500720c */ /* 0x000fe20003f44070 */
[----:B------:R-:W-:Y:S01]  /*30a0*/  IMAD.HI.U32 R9, R2, R38, RZ ;  /* 0x0000002602097227 */ /* 0x000fe200078e00ff */
[----:B------:R-:W-:Y:S01]  /*30b0*/  IABS R28, R179 ;  /* 0x000000b3001c7213 */ /* 0x000fe20000000000 */
[----:B------:R-:W-:Y:S02]  /*30c0*/  STL [R1+0xae8], R211 ;  /* 0x000ae8d301007387 */ /* 0x000fe40000100800 */
[----:B------:R-:W-:-:S02]  /*30d0*/  IMAD.MOV R10, RZ, RZ, -R10 ;  /* 0x000000ffff0a7224 */ /* 0x000fc400078e0a0a */
[----:B------:R-:W-:Y:S02]  /*30e0*/  VIADD R210, R0, 0x47 ;  /* 0x0000004700d27836 */ /* 0x000fe40000000000 */
[C---:B------:R-:W-:Y:S01]  /*30f0*/  IMAD R49, R5.reuse, R14, R49 ;  /* 0x0000000e05317224 */ /* 0x040fe200078e0231 */
[----:B------:R-:W-:Y:S01]  /*3100*/  IABS R14, R172 ;  /* 0x000000ac000e7213 */ /* 0x000fe20000000000 */
[----:B------:R-:W-:Y:S01]  /*3110*/  @!P6 IMAD.IADD R112, R112, 0x1, -R5 ;  /* 0x000000017070e824 */ /* 0x000fe200078e0a05 */
[C---:B------:R-:W-:Y:S01]  /*3120*/  ISETP.GT.U32.AND P6, PT, R5.reuse, R100, PT ;  /* 0x000000640500720c */ /* 0x040fe20003fc4070 */
[----:B------:R-:W-:Y:S01]  /*3130*/  IMAD.MOV R11, RZ, RZ, -R11 ;  /* 0x000000ffff0b7224 */ /* 0x000fe200078e0a0b */
[----:B------:R-:W-:Y:S01]  /*3140*/  STL [R1+0xae4], R210 ;  /* 0x000ae4d201007387 */ /* 0x000fe20000100800 */
[----:B------:R-:W-:Y:S01]  /*3150*/  VIADD R208, R0, 0x49 ;  /* 0x0000004900d07836 */ /* 0x000fe20000000000 */
[----:B------:R-:W-:Y:S01]  /*3160*/  IABS R65, R210 ;  /* 0x000000d200417213 */ /* 0x000fe20000000000 */
[C---:B------:R-:W-:Y:S01]  /*3170*/  IMAD R32, R5.reuse, R7, R32 ;  /* 0x0000000705207224 */ /* 0x040fe200078e0220 */
[----:B------:R-:W-:Y:S01]  /*3180*/  STL [R1+0xae0], R209 ;  /* 0x000ae0d101007387 */ /* 0x000fe20000100800 */
[----:B------:R-:W-:Y:S01]  /*3190*/  IMAD.MOV R9, RZ, RZ, -R9 ;  /* 0x000000ffff097224 */ /* 0x000fe200078e0a09 */
[----:B------:R-:W-:Y:S01]  /*31a0*/  IABS R63, R208 ;  /* 0x000000d0003f7213 */ /* 0x000fe20000000000 */
[----:B------:R-:W-:Y:S01]  /*31b0*/  IMAD.HI.U32 R7, R2, R22, RZ ;  /* 0x0000001602077227 */ /* 0x000fe200078e00ff */
[----:B------:R-:W-:Y:S03]  /*31c0*/  STL [R1+0xadc], R208 ;  /* 0x000adcd001007387 */ /* 0x000fe60000100800 */
[----:B------:R-:W-:Y:S01]  /*31d0*/  IMAD R88, R5, R10, R88 ;  /* 0x0000000a05587224 */ /* 0x000fe200078e0258 */
[----:B------:R-:W-:Y:S01]  /*31e0*/  STL [R1+0xad8], R207 ;  /* 0x000ad8cf01007387 */ /* 0x000fe20000100800 */
[----:B------:R-:W-:Y:S01]  /*31f0*/  @!P4 IMAD.IADD R101, R101, 0x1, -R5 ;  /* 0x000000016565c824 */ /* 0x000fe200078e0a05 */
[C---:B------:R-:W-:Y:S01]  /*3200*/  ISETP.GT.U32.AND P4, PT, R5.reuse, R94, PT ;  /* 0x0000005e0500720c */ /* 0x040fe20003f84070 */
[----:B------:R-:W-:Y:S01]  /*3210*/  VIADD R205, R0, 0x4c ;  /* 0x0000004c00cd7836 */ /* 0x000fe20000000000 */
[----:B------:R-:W-:Y:S01]  /*3220*/  STL [R1+0xad4], R206 ;  /* 0x000ad4ce01007387 */ /* 0x000fe20000100800 */
[----:B------:R-:W-:-:S02]  /*3230*/  IMAD R24, R5, R11, R24 ;  /* 0x0000000b05187224 */ /* 0x000fc400078e0218 */
[C---:B------:R-:W-:Y:S01]  /*3240*/  IMAD R41, R5.reuse, R12, R41 ;  /* 0x0000000c05297224 */ /* 0x040fe200078e0229 */
[----:B------:R-:W-:Y:S01]  /*3250*/  IABS R12, R171 ;  /* 0x000000ab000c7213 */ /* 0x000fe20000000000 */
[----:B------:R-:W-:Y:S01]  /*3260*/  IMAD.HI.U32 R11, R2, R14, RZ ;  /* 0x0000000e020b7227 */ /* 0x000fe200078e00ff */
[----:B------:R-:W-:Y:S01]  /*3270*/  STL [R1+0xad0], R205 ;  /* 0x000ad0cd01007387 */ /* 0x000fe20000100800 */
[----:B------:R-:W-:Y:S02]  /*3280*/  IABS R60, R205 ;  /* 0x000000cd003c7213 */ /* 0x000fe40000000000 */
[----:B------:R-:W-:Y:S01]  /*3290*/  VIADD R203, R0, 0x4e ;  /* 0x0000004e00cb7836 */ /* 0x000fe20000000000 */
[----:B------:R-:W-:Y:S01]  /*32a0*/  STL [R1+0xacc], R204 ;  /* 0x000acccc01007387 */ /* 0x000fe20000100800 */
[----:B------:R-:W-:Y:S02]  /*32b0*/  IMAD R38, R5, R9, R38 ;  /* 0x0000000905267224 */ /* 0x000fe400078e0226 */
[----:B------:R-:W-:Y:S01]  /*32c0*/  IMAD.MOV R7, RZ, RZ, -R7 ;  /* 0x000000ffff077224 */ /* 0x000fe200078e0a07 */
[----:B------:R-:W-:Y:S01]  /*32d0*/  STL [R1+0xac8], R203 ;  /* 0x000ac8cb01007387 */ /* 0x000fe20000100800 */
[--C-:B------:R-:W-:Y:S01]  /*32e0*/  @!P3 IMAD.IADD R99, R99, 0x1, -R5.reuse ;  /* 0x000000016363b824 */ /* 0x100fe200078e0a05 */
[C---:B------:R-:W-:Y:S01]  /*32f0*/  ISETP.GT.U32.AND P3, PT, R5.reuse, R92, PT ;  /* 0x0000005c0500720c */ /* 0x040fe20003f64070 */
[----:B------:R-:W-:Y:S01]  /*3300*/  @!P0 IMAD.IADD R96, R96, 0x1, -R5 ;  /* 0x0000000160608824 */ /* 0x000fe200078e0a05 */
[----:B------:R-:W-:Y:S01]  /*3310*/  ISETP.GT.U32.AND P0, PT, R5, R89, PT ;  /* 0x000000590500720c */ /* 0x000fe20003f04070 */
[----:B------:R-:W-:Y:S01]  /*3320*/  IMAD.HI.U32 R9, R2, R28, RZ ;  /* 0x0000001c02097227 */ /* 0x000fe200078e00ff */
[----:B------:R-:W-:Y:S01]  /*3330*/  STL [R1+0xac4], R202 ;  /* 0x000ac4ca01007387 */ /* 0x000fe20000100800 */
[----:B------:R-:W-:-:S02]  /*3340*/  IABS R58, R203 ;  /* 0x000000cb003a7213 */ /* 0x000fc40000000000 */
[----:B------:R-:W-:Y:S01]  /*3350*/  @!P5 IMAD.IADD R95, R95, 0x1, -R5 ;  /* 0x000000015f5fd824 */ /* 0x000fe200078e0a05 */
[----:B------:R-:W-:Y:S01]  /*3360*/  ISETP.GT.U32.AND P5, PT, R5, R88, PT ;  /* 0x000000580500720c */ /* 0x000fe20003fa4070 */
[C---:B------:R-:W-:Y:S01]  /*3370*/  VIADD R174, R0.reuse, 0x6b ;  /* 0x0000006b00ae7836 */ /* 0x040fe20000000000 */
[----:B------:R-:W-:Y:S01]  /*3380*/  IADD3 R9, -R9, RZ, RZ ;  /* 0x000000ff09097210 */ /* 0x000fe20007ffe1ff */
[C---:B------:R-:W-:Y:S01]  /*3390*/  VIADD R200, R0.reuse, 0x51 ;  /* 0x0000005100c87836 */ /* 0x040fe20000000000 */
[----:B------:R-:W-:Y:S01]  /*33a0*/  STL [R1+0xac0], R201 ;  /* 0x000ac0c901007387 */ /* 0x000fe20000100800 */
[----:B------:R-:W-:Y:S01]  /*33b0*/  IMAD.MOV R11, RZ, RZ, -R11 ;  /* 0x000000ffff0b7224 */ /* 0x000fe200078e0a0b */
[----:B------:R-:W-:Y:S01]  /*33c0*/  IABS R18, R174 ;  /* 0x000000ae00127213 */ /* 0x000fe20000000000 */
[----:B------:R-:W-:Y:S01]  /*33d0*/  VIADD R168, R0, 0x71 ;  /* 0x0000007100a87836 */ /* 0x000fe20000000000 */
[----:B------:R-:W-:Y:S01]  /*33e0*/  STL [R1+0xabc], R200 ;  /* 0x000abcc801007387 */ /* 0x000fe20000100800 */
[----:B------:R-:W-:Y:S01]  /*33f0*/  IMAD R22, R5, R7, R22 ;  /* 0x0000000705167224 */ /* 0x000fe200078e0216 */
[----:B------:R-:W-:Y:S01]  /*3400*/  @!P3 IADD3 R92, R92, -R5, RZ ;  /* 0x800000055c5cb210 */ /* 0x000fe20007ffe0ff */
[C---:B------:R-:W-:Y:S01]  /*3410*/  VIADD R162, R0.reuse, 0x77 ;  /* 0x0000007700a27836 */ /* 0x040fe20000000000 */
[----:B------:R-:W-:Y:S01]  /*3420*/  STL [R1+0xab8], R199 ;  /* 0x000ab8c701007387 */ /* 0x000fe20000100800 */
[----:B------:R-:W-:Y:S01]  /*3430*/  VIADD R198, R0, 0x53 ;  /* 0x0000005300c67836 */ /* 0x000fe20000000000 */
[----:B------:R-:W-:Y:S01]  /*3440*/  IABS R55, R200 ;  /* 0x000000c800377213 */ /* 0x000fe20000000000 */
[----:B------:R-:W-:Y:S01]  /*3450*/  IMAD.HI.U32 R7, R2, R12, RZ ;  /* 0x0000000c02077227 */ /* 0x000fe200078e00ff */
[----:B------:R-:W-:-:S02]  /*3460*/  IABS R23, R162 ;  /* 0x000000a200177213 */ /* 0x000fc40000000000 */
[----:B------:R-:W-:Y:S01]  /*3470*/  STL [R1+0xab4], R198 ;  /* 0x000ab4c601007387 */ /* 0x000fe20000100800 */
[--C-:B------:R-:W-:Y:S01]  /*3480*/  @!P2 IMAD.IADD R90, R90, 0x1, -R5.reuse ;  /* 0x000000015a5aa824 */ /* 0x100fe200078e0a05 */
[C---:B------:R-:W-:Y:S01]  /*3490*/  ISETP.GT.U32.AND P2, PT, R5.reuse, R96, PT ;  /* 0x000000600500720c */ /* 0x040fe20003f44070 */
[C---:B------:R-:W-:Y:S01]  /*34a0*/  IMAD R14, R5.reuse, R11, R14 ;  /* 0x0000000b050e7224 */ /* 0x040fe200078e020e */
[----:B------:R-:W-:Y:S01]  /*34b0*/  IABS R11, R168 ;  /* 0x000000a8000b7213 */ /* 0x000fe20000000000 */
[----:B------:R-:W-:Y:S01]  /*34c0*/  @!P6 IMAD.IADD R100, R100, 0x1, -R5 ;  /* 0x000000016464e824 */ /* 0x000fe200078e0a05 */
[C---:B------:R-:W-:Y:S01]  /*34d0*/  ISETP.GT.U32.AND P6, PT, R5.reuse, R93, PT ;  /* 0x0000005d0500720c */ /* 0x040fe20003fc4070 */
[C---:B------:R-:W-:Y:S01]  /*34e0*/  VIADD R195, R0.reuse, 0x56 ;  /* 0x0000005600c37836 */ /* 0x040fe20000000000 */
[----:B------:R-:W-:Y:S01]  /*34f0*/  STL [R1+0xab0], R197 ;  /* 0x000ab0c501007387 */ /* 0x000fe20000100800 */
[----:B------:R-:W-:Y:S01]  /*3500*/  IMAD.MOV R7, RZ, RZ, -R7 ;  /* 0x000000ffff077224 */ /* 0x000fe200078e0a07 */
[----:B------:R-:W-:Y:S01]  /*3510*/  IABS R53, R198 ;  /* 0x000000c600357213 */ /* 0x000fe20000000000 */
[----:B------:R-:W-:Y:S01]  /*3520*/  VIADD R193, R0, 0x58 ;  /* 0x0000005800c17836 */ /* 0x000fe20000000000 */
[----:B------:R-:W-:Y:S01]  /*3530*/  STL [R1+0xaac], R196 ;  /* 0x000aacc401007387 */ /* 0x000fe20000100800 */
[--C-:B------:R-:W-:Y:S01]  /*3540*/  @!P1 IMAD.IADD R98, R98, 0x1, -R5.reuse ;  /* 0x0000000162629824 */ /* 0x100fe200078e0a05 */
[C---:B------:R-:W-:Y:S01]  /*3550*/  ISETP.GT.U32.AND P1, PT, R5.reuse, R91, PT ;  /* 0x0000005b0500720c */ /* 0x040fe20003f24070 */
[C---:B------:R-:W-:Y:S01]  /*3560*/  IMAD R28, R5.reuse, R9, R28 ;  /* 0x00000009051c7224 */ /* 0x040fe200078e021c */
[----:B------:R-:W-:Y:S01]  /*3570*/  STL [R1+0xaa8], R195 ;  /* 0x000aa8c301007387 */ /* 0x000fe20000100800 */
[----:B------:R-:W-:Y:S01]  /*3580*/  @!P4 IMAD.IADD R94, R94, 0x1, -R5 ;  /* 0x000000015e5ec824 */ /* 0x000fe200078e0a05 */
[C---:B------:R-:W-:Y:S01]  /*3590*/  ISETP.GT.U32.AND P4, PT, R5.reuse, R87, PT ;  /* 0x000000570500720c */ /* 0x040fe20003f84070 */
[----:B------:R-:W-:Y:S01]  /*35a0*/  IMAD.HI.U32 R9, R2, R18, RZ ;  /* 0x0000001202097227 */ /* 0x000fe200078e00ff */
[----:B------:R-:W-:Y:S01]  /*35b0*/  STL [R1+0xaa4], R194 ;  /* 0x000aa4c201007387 */ /* 0x000fe20000100800 */
[----:B------:R-:W-:-:S02]  /*35c0*/  ISETP.GT.U32.AND P3, PT, R5, R98, PT ;  /* 0x000000620500720c */ /* 0x000fc40003f64070 */
[----:B------:R-:W-:Y:S01]  /*35d0*/  IMAD.HI.U32 R17, R2, R11, RZ ;  /* 0x0000000b02117227 */ /* 0x000fe200078e00ff */
[----:B------:R-:W-:Y:S01]  /*35e0*/  STL [R1+0xaa0], R193 ;  /* 0x000aa0c101007387 */ /* 0x000fe20000100800 */
[----:B------:R-:W-:Y:S02]  /*35f0*/  IABS R50, R195 ;  /* 0x000000c300327213 */ /* 0x000fe40000000000 */
[----:B------:R-:W-:Y:S01]  /*3600*/  IMAD R12, R5, R7, R12 ;  /* 0x00000007050c7224 */ /* 0x000fe200078e020c */
[----:B------:R-:W-:Y:S01]  /*3610*/  STL [R1+0xa9c], R192 ;  /* 0x000a9cc001007387 */ /* 0x000fe20000100800 */
[C---:B------:R-:W-:Y:S01]  /*3620*/  VIADD R165, R0.reuse, 0x74 ;  /* 0x0000007400a57836 */ /* 0x040fe20000000000 */
[----:B------:R-:W-:Y:S01]  /*3630*/  IABS R48, R193 ;  /* 0x000000c100307213 */ /* 0x000fe20000000000 */
[----:B------:R-:W-:Y:S01]  /*3640*/  VIADD R158, R0, 0x7b ;  /* 0x0000007b009e7836 */ /* 0x000fe20000000000 */
[----:B------:R-:W-:Y:S01]  /*3650*/  STL [R1+0xa98], R191 ;  /* 0x000a98bf01007387 */ /* 0x000fe20000100800 */
[----:B------:R-:W-:-:S03]  /*3660*/  IMAD.HI.U32 R7, R2, R23, RZ ;  /* 0x0000001702077227 */ /* 0x000fc600078e00ff */
[----:B------:R-:W-:Y:S01]  /*3670*/  STL [R1+0xa94], R190 ;  /* 0x000a94be01007387 */ /* 0x000fe20000100800 */
[--C-:B------:R-:W-:Y:S01]  /*3680*/  @!P0 IMAD.IADD R89, R89, 0x1, -R5.reuse ;  /* 0x0000000159598824 */ /* 0x100fe200078e0a05 */
[C---:B------:R-:W-:Y:S01]  /*3690*/  ISETP.GT.U32.AND P0, PT, R5.reuse, R95, PT ;  /* 0x0000005f0500720c */ /* 0x040fe20003f04070 */
[----:B------:R-:W-:Y:S01]  /*36a0*/  VIADD R188, R0, 0x5d ;  /* 0x0000005d00bc7836 */ /* 0x000fe20000000000 */
[----:B------:R-:W-:Y:S01]  /*36b0*/  IABS R31, R158 ;  /* 0x0000009e001f7213 */ /* 0x000fe20000000000 */
[----:B------:R-:W-:Y:S01]  /*36c0*/  @!P5 IMAD.IADD R88, R88, 0x1, -R5 ;  /* 0x000000015858d824 */ /* 0x000fe200078e0a05 */
[----:B------:R-:W-:Y:S01]  /*36d0*/  ISETP.GT.U32.AND P5, PT, R5, R94, PT ;  /* 0x0000005e0500720c */ /* 0x000fe20003fa4070 */
[----:B------:R-:W-:Y:S01]  /*36e0*/  IMAD.MOV R9, RZ, RZ, -R9 ;  /* 0x000000ffff097224 */ /* 0x000fe200078e0a09 */
[----:B------:R-:W-:Y:S01]  /*36f0*/  STL [R1+0xa90], R189 ;  /* 0x000a90bd01007387 */ /* 0x000fe20000100800 */
[C---:B------:R-:W-:Y:S01]  /*3700*/  VIADD R169, R0.reuse, 0x70 ;  /* 0x0000007000a97836 */ /* 0x040fe20000000000 */
[----:B------:R-:W-:Y:S01]  /*3710*/  IABS R43, R188 ;  /* 0x000000bc002b7213 */ /* 0x000fe20000000000 */
[----:B------:R-:W-:Y:S01]  /*3720*/  IMAD.MOV R142, RZ, RZ, -R17 ;  /* 0x000000ffff8e7224 */ /* 0x000fe200078e0a11 */
[----:B------:R-:W-:Y:S01]  /*3730*/  IABS R17, R165 ;  /* 0x000000a500117213 */ /* 0x000fe20000000000 */
[----:B------:R-:W-:Y:S01]  /*3740*/  VIADD R185, R0, 0x60 ;  /* 0x0000006000b97836 */ /* 0x000fe20000000000 */
[----:B------:R-:W-:Y:S01]  /*3750*/  STL [R1+0xa8c], R188 ;  /* 0x000a8cbc01007387 */ /* 0x000fe20000100800 */
[----:B------:R-:W-:-:S02]  /*3760*/  IMAD.MOV R7, RZ, RZ, -R7 ;  /* 0x000000ffff077224 */ /* 0x000fc400078e0a07 */
[--C-:B------:R-:W-:Y:S01]  /*3770*/  @!P2 IMAD.IADD R96, R96, 0x1, -R5.reuse ;  /* 0x000000016060a824 */ /* 0x100fe200078e0a05 */
[C---:B------:R-:W-:Y:S01]  /*3780*/  ISETP.GT.U32.AND P2, PT, R5.reuse, R90, PT ;  /* 0x0000005a0500720c */ /* 0x040fe20003f44070 */
[----:B------:R-:W-:Y:S01]  /*3790*/  VIADD R183, R0, 0x62 ;  /* 0x0000006200b77836 */ /* 0x000fe20000000000 */
[----:B------:R-:W-:Y:S01]  /*37a0*/  STL [R1+0xa88], R187 ;  /* 0x000a88bb01007387 */ /* 0x000fe20000100800 */
[----:B------:R-:W-:Y:S01]  /*37b0*/  IMAD R18, R5, R9, R18 ;  /* 0x0000000905127224 */ /* 0x000fe200078e0212 */
[----:B------:R-:W-:Y:S01]  /*37c0*/  IABS R9, R169 ;  /* 0x000000a900097213 */ /* 0x000fe20000000000 */
[----:B------:R-:W-:Y:S01]  /*37d0*/  IMAD.HI.U32 R10, R2, R83, RZ ;  /* 0x00000053020a7227 */ /* 0x000fe200078e00ff */
[----:B------:R-:W-:Y:S01]  /*37e0*/  STL [R1+0xa84], R186 ;  /* 0x000a84ba01007387 */ /* 0x000fe20000100800 */
[----:B------:R-:W-:Y:S02]  /*37f0*/  IABS R40, R185 ;  /* 0x000000b900287213 */ /* 0x000fe40000000000 */
[----:B------:R-:W-:Y:S01]  /*3800*/  @!P6 IMAD.IADD R93, R93, 0x1, -R5 ;  /* 0x000000015d5de824 */ /* 0x000fe200078e0a05 */
[----:B------:R-:W-:Y:S01]  /*3810*/  STL [R1+0xa80], R185 ;  /* 0x000a80b901007387 */ /* 0x000fe20000100800 */
[C---:B------:R-:W-:Y:S01]  /*3820*/  IMAD R23, R5.reuse, R7, R23 ;  /* 0x0000000705177224 */ /* 0x040fe200078e0217 */
[----:B------:R-:W-:Y:S01]  /*3830*/  ISETP.GT.U32.AND P6, PT, R5, R99, PT ;  /* 0x000000630500720c */ /* 0x000fe20003fc4070 */
[C---:B------:R-:W-:Y:S01]  /*3840*/  VIADD R161, R0.reuse, 0x78 ;  /* 0x0000007800a17836 */ /* 0x040fe20000000000 */
[----:B------:R-:W-:Y:S01]  /*3850*/  STL [R1+0xa7c], R184 ;  /* 0x000a7cb801007387 */ /* 0x000fe20000100800 */
[----:B------:R-:W-:Y:S01]  /*3860*/  VIADD R180, R0, 0x65 ;  /* 0x0000006500b47836 */ /* 0x000fe20000000000 */
[----:B------:R-:W-:Y:S01]  /*3870*/  IABS R36, R183 ;  /* 0x000000b700247213 */ /* 0x000fe20000000000 */
[----:B------:R-:W-:Y:S01]  /*3880*/  IMAD.HI.U32 R27, R2, R17, RZ ;  /* 0x00000011021b7227 */ /* 0x000fe200078e00ff */
[----:B------:R-:W-:Y:S01]  /*3890*/  STL [R1+0xa78], R183 ;  /* 0x000a78b701007387 */ /* 0x000fe20000100800 */
[----:B------:R-:W-:-:S02]  /*38a0*/  IABS R37, R161 ;  /* 0x000000a100257213 */ /* 0x000fc40000000000 */
[C---:B------:R-:W-:Y:S01]  /*38b0*/  IMAD.HI.U32 R7, R2.reuse, R31, RZ ;  /* 0x0000001f02077227 */ /* 0x040fe200078e00ff */
[----:B------:R-:W-:Y:S01]  /*38c0*/  STL [R1+0xa74], R182 ;  /* 0x000a74b601007387 */ /* 0x000fe20000100800 */
[----:B------:R-:W-:Y:S02]  /*38d0*/  IABS R30, R180 ;  /* 0x000000b4001e7213 */ /* 0x000fe40000000000 */
[----:B------:R-:W-:Y:S01]  /*38e0*/  IMAD.HI.U32 R8, R2, R85, RZ ;  /* 0x0000005502087227 */ /* 0x000fe200078e00ff */
[----:B------:R-:W-:Y:S03]  /*38f0*/  STL [R1+0xa70], R181 ;  /* 0x000a70b501007387 */ /* 0x000fe60000100800 */
[----:B------:R-:W-:Y:S01]  /*3900*/  @!P1 IMAD.IADD R91, R91, 0x1, -R5 ;  /* 0x000000015b5b9824 */ /* 0x000fe200078e0a05 */
[----:B------:R-:W-:Y:S01]  /*3910*/  ISETP.GT.U32.AND P1, PT, R5, R97, PT ;  /* 0x000000610500720c */ /* 0x000fe20003f24070 */
[----:B------:R-:W-:Y:S01]  /*3920*/  IMAD.MOV R10, RZ, RZ, -R10 ;  /* 0x000000ffff0a7224 */ /* 0x000fe200078e0a0a */
[----:B------:R-:W-:Y:S01]  /*3930*/  STL [R1+0xa6c], R180 ;  /* 0x000a6cb401007387 */ /* 0x000fe20000100800 */
[----:B------:R-:W-:-:S02]  /*3940*/  VIADD R178, R0, 0x67 ;  /* 0x0000006700b27836 */ /* 0x000fc40000000000 */
[----:B------:R-:W-:Y:S01]  /*3950*/  @!P4 IMAD.IADD R87, R87, 0x1, -R5 ;  /* 0x000000015757c824 */ /* 0x000fe200078e0a05 */
[----:B------:R-:W-:Y:S01]  /*3960*/  ISETP.GT.U32.AND P4, PT, R5, R93, PT ;  /* 0x0000005d0500720c */ /* 0x000fe20003f84070 */
[----:B------:R-:W-:Y:S01]  /*3970*/  IMAD.HI.U32 R15, R2, R9, RZ ;  /* 0x00000009020f7227 */ /* 0x000fe200078e00ff */
[----:B------:R-:W-:Y:S01]  /*3980*/  STL [R1+0xa68], R179 ;  /* 0x000a68b301007387 */ /* 0x000fe20000100800 */
[----:B------:R-:W-:Y:S02]  /*3990*/  IABS R26, R178 ;  /* 0x000000b2001a7213 */ /* 0x000fe40000000000 */
[C---:B------:R-:W-:Y:S01]  /*39a0*/  VIADD R166, R0.reuse, 0x73 ;  /* 0x0000007300a67836 */ /* 0x040fe20000000000 */
[----:B------:R-:W-:Y:S01]  /*39b0*/  STL [R1+0xa54], R178 ;  /* 0x000a54b201007387 */ /* 0x000fe20000100800 */
[----:B------:R-:W-:Y:S02]  /*39c0*/  IMAD.MOV R27, RZ, RZ, -R27 ;  /* 0x000000ffff1b7224 */ /* 0x000fe400078e0a1b */
[----:B------:R-:W-:Y:S01]  /*39d0*/  IMAD.MOV R7, RZ, RZ, -R7 ;  /* 0x000000ffff077224 */ /* 0x000fe200078e0a07 */
[----:B------:R-:W-:Y:S01]  /*39e0*/  STL [R1+0xa50], R177 ;  /* 0x000a50b101007387 */ /* 0x000fe20000100800 */
[----:B------:R-:W-:-:S02]  /*39f0*/  VIADD R157, R0, 0x7c ;  /* 0x0000007c009d7836 */ /* 0x000fc40000000000 */
[----:B------:R-:W-:Y:S01]  /*3a00*/  IMAD.MOV R8, RZ, RZ, -R8 ;  /* 0x000000ffff087224 */ /* 0x000fe200078e0a08 */
[----:B------:R-:W-:Y:S01]  /*3a10*/  STL [R1+0xa4c], R176 ;  /* 0x000a4cb001007387 */ /* 0x000fe20000100800 */
[----:B------:R-:W-:Y:S01]  /*3a20*/  VIADD R175, R0, 0x6a ;  /* 0x0000006a00af7836 */ /* 0x000fe20000000000 */
[----:B------:R-:W-:Y:S01]  /*3a30*/  @!P4 IADD3 R93, R93, -R5, RZ ;  /* 0x800000055d5dc210 */ /* 0x000fe20007ffe0ff */
[--C-:B------:R-:W-:Y:S01]  /*3a40*/  @!P3 IMAD.IADD R98, R98, 0x1, -R5.reuse ;  /* 0x000000016262b824 */ /* 0x100fe200078e0a05 */
[----:B------:R-:W-:Y:S01]  /*3a50*/  ISETP.GT.U32.AND P3, PT, R5, R92, PT ;  /* 0x0000005c0500720c */ /* 0x000fe20003f64070 */
[----:B------:R-:W-:Y:S01]  /*3a60*/  @!P0 IMAD.IADD R95, R95, 0x1, -R5 ;  /* 0x000000015f5f8824 */ /* 0x000fe200078e0a05 */
[C---:B------:R-:W-:Y:S01]  /*3a70*/  ISETP.GT.U32.AND P0, PT, R5.reuse, R89, PT ;  /* 0x000000590500720c */ /* 0x040fe20003f04070 */
[C---:B------:R-:W-:Y:S01]  /*3a80*/  IMAD R83, R5.reuse, R10, R83 ;  /* 0x0000000a05537224 */ /* 0x040fe200078e0253 */
[----:B------:R-:W-:Y:S01]  /*3a90*/  STL [R1+0xa48], R175 ;  /* 0x000a48af01007387 */ /* 0x000fe20000100800 */
[----:B------:R-:W-:Y:S01]  /*3aa0*/  @!P5 IMAD.IADD R94, R94, 0x1, -R5 ;  /* 0x000000015e5ed824 */ /* 0x000fe200078e0a05 */
[C---:B------:R-:W-:Y:S01]  /*3ab0*/  ISETP.GT.U32.AND P5, PT, R5.reuse, R88, PT ;  /* 0x000000580500720c */ /* 0x040fe20003fa4070 */
[----:B------:R-:W-:Y:S01]  /*3ac0*/  VIADD R173, R0, 0x6c ;  /* 0x0000006c00ad7836 */ /* 0x000fe20000000000 */
[----:B------:R-:W-:Y:S01]  /*3ad0*/  STL [R1+0xa44], R174 ;  /* 0x000a44ae01007387 */ /* 0x000fe20000100800 */
[----:B------:R-:W-:Y:S01]  /*3ae0*/  IMAD.MOV R140, RZ, RZ, -R15 ;  /* 0x000000ffff8c7224 */ /* 0x000fe200078e0a0f */
[----:B------:R-:W-:Y:S01]  /*3af0*/  IABS R15, R166 ;  /* 0x000000a6000f7213 */ /* 0x000fe20000000000 */
[C---:B------:R-:W-:Y:S01]  /*3b00*/  IMAD R17, R5.reuse, R27, R17 ;  /* 0x0000001b05117224 */ /* 0x040fe200078e0211 */
[----:B------:R-:W-:Y:S01]  /*3b10*/  STL [R1+0xa40], R173 ;  /* 0x000a40ad01007387 */ /* 0x000fe20000100800 */
[C---:B------:R-:W-:Y:S01]  /*3b20*/  IMAD R31, R5.reuse, R7, R31 ;  /* 0x00000007051f7224 */ /* 0x040fe200078e021f */
[----:B------:R-:W-:Y:S01]  /*3b30*/  IABS R7, R157 ;  /* 0x0000009d00077213 */ /* 0x000fe20000000000 */
[C---:B------:R-:W-:Y:S01]  /*3b40*/  IMAD R85, R5.reuse, R8, R85 ;  /* 0x0000000805557224 */ /* 0x040fe200078e0255 */
[----:B------:R-:W-:Y:S01]  /*3b50*/  STL [R1+0xa3c], R172 ;  /* 0x000a3cac01007387 */ /* 0x000fe20000100800 */
[----:B------:R-:W-:Y:S01]  /*3b60*/  IMAD.HI.U32 R27, R2, R37, RZ ;  /* 0x00000025021b7227 */ /* 0x000fe200078e00ff */
[----:B------:R-:W-:-:S02]  /*3b70*/  ISETP.GT.U32.AND P4, PT, R5, R86, PT ;  /* 0x000000560500720c */ /* 0x000fc40003f84070 */
[----:B------:R-:W-:Y:S01]  /*3b80*/  STL [R1+0xa38], R171 ;  /* 0x000a38ab01007387 */ /* 0x000fe20000100800 */
[----:B------:R-:W-:Y:S01]  /*3b90*/  IMAD.HI.U32 R8, R2, R80, RZ ;  /* 0x0000005002087227 */ /* 0x000fe200078e00ff */
[----:B------:R-:W-:-:S03]  /*3ba0*/  IABS R20, R175 ;  /* 0x000000af00147213 */ /* 0x000fc60000000000 */
[----:B------:R-:W-:Y:S01]  /*3bb0*/  VIADD R170, R0, 0x6f ;  /* 0x0000006f00aa7836 */ /* 0x000fe20000000000 */
[----:B------:R-:W-:Y:S01]  /*3bc0*/  IADD3 R8, -R8, RZ, RZ ;  /* 0x000000ff08087210 */ /* 0x000fe20007ffe1ff */
[----:B------:R-:W-:Y:S01]  /*3bd0*/  @!P2 IMAD.IADD R90, R90, 0x1, -R5 ;  /* 0x000000015a5aa824 */ /* 0x000fe200078e0a05 */
[----:B------:R-:W-:Y:S01]  /*3be0*/  ISETP.GT.U32.AND P2, PT, R5, R83, PT ;  /* 0x000000530500720c */ /* 0x000fe20003f44070 */
[----:B------:R-:W-:Y:S01]  /*3bf0*/  VIADD R167, R0, 0x72 ;  /* 0x0000007200a77836 */ /* 0x000fe20000000000 */
[----:B------:R-:W-:Y:S01]  /*3c00*/  STL [R1+0xa34], R170 ;  /* 0x000a34aa01007387 */ /* 0x000fe20000100800 */
[----:B------:R-:W-:-:S03]  /*3c10*/  IMAD.HI.U32 R29, R2, R15, RZ ;  /* 0x0000000f021d7227 */ /* 0x000fc600078e00ff */
[----:B------:R-:W-:Y:S01]  /*3c20*/  STL [R1+0xa30], R169 ;  /* 0x000a30a901007387 */ /* 0x000fe20000100800 */
[----:B------:R-:W-:Y:S01]  /*3c30*/  IMAD.MOV R27, RZ, RZ, -R27 ;  /* 0x000000ffff1b7224 */ /* 0x000fe200078e0a1b */
[----:B------:R-:W-:Y:S01]  /*3c40*/  IABS R13, R167 ;  /* 0x000000a7000d7213 */ /* 0x000fe20000000000 */
[----:B------:R-:W-:Y:S01]  /*3c50*/  VIADD R156, R0, 0x7d ;  /* 0x0000007d009c7836 */ /* 0x000fe20000000000 */
[----:B------:R-:W-:Y:S01]  /*3c60*/  STL [R1+0xa2c], R168 ;  /* 0x000a2ca801007387 */ /* 0x000fe20000100800 */
[----:B------:R-:W-:-:S03]  /*3c70*/  IMAD.HI.U32 R3, R2, R7, RZ ;  /* 0x0000000702037227 */ /* 0x000fc600078e00ff */
[----:B------:R-:W-:Y:S01]  /*3c80*/  STL [R1+0xa28], R167 ;  /* 0x000a28a701007387 */ /* 0x000fe20000100800 */
[----:B------:R-:W-:Y:S01]  /*3c90*/  @!P1 IMAD.IADD R97, R97, 0x1, -R5 ;  /* 0x0000000161619824 */ /* 0x000fe200078e0a05 */
[C---:B------:R-:W-:Y:S01]  /*3ca0*/  ISETP.GT.U32.AND P1, PT, R5.reuse, R91, PT ;  /* 0x0000005b0500720c */ /* 0x040fe20003f24070 */
[----:B------:R-:W-:Y:S01]  /*3cb0*/  VIADD R164, R0, 0x75 ;  /* 0x0000007500a47836 */ /* 0x000fe20000000000 */
[----:B------:R-:W-:Y:S01]  /*3cc0*/  STL [R1+0xa24], R166 ;  /* 0x000a24a601007387 */ /* 0x000fe20000100800 */
[----:B------:R-:W-:Y:S02]  /*3cd0*/  IMAD.MOV R29, RZ, RZ, -R29 ;  /* 0x000000ffff1d7224 */ /* 0x000fe400078e0a1d */
[----:B------:R-:W-:Y:S01]  /*3ce0*/  IMAD R37, R5, R27, R37 ;  /* 0x0000001b05257224 */ /* 0x000fe200078e0225 */
[----:B------:R-:W-:Y:S01]  /*3cf0*/  IABS R27, R156 ;  /* 0x0000009c001b7213 */ /* 0x000fe20000000000 */
[----:B------:R-:W-:Y:S01]  /*3d00*/  @!P6 IMAD.IADD R99, R99, 0x1, -R5 ;  /* 0x000000016363e824 */ /* 0x000fe200078e0a05 */
[C---:B------:R-:W-:Y:S01]  /*3d10*/  ISETP.GT.U32.AND P6, PT, R5.reuse, R87, PT ;  /* 0x000000570500720c */ /* 0x040fe20003fc4070 */
[----:B------:R-:W-:Y:S01]  /*3d20*/  IMAD.MOV R3, RZ, RZ, -R3 ;  /* 0x000000ffff037224 */ /* 0x000fe200078e0a03 */
[----:B------:R-:W-:Y:S01]  /*3d30*/  STL [R1+0xa20], R165 ;  /* 0x000a20a501007387 */ /* 0x000fe20000100800 */
[--C-:B------:R-:W-:Y:S01]  /*3d40*/  @!P3 IMAD.IADD R92, R92, 0x1, -R5.reuse ;  /* 0x000000015c5cb824 */ /* 0x100fe200078e0a05 */
[----:B------:R-:W-:Y:S01]  /*3d50*/  ISETP.GT.U32.AND P3, PT, R5, R85, PT ;  /* 0x000000550500720c */ /* 0x000fe20003f64070 */
[----:B------:R-:W-:Y:S01]  /*3d60*/  @!P0 IMAD.IADD R89, R89, 0x1, -R5 ;  /* 0x0000000159598824 */ /* 0x000fe200078e0a05 */
[C---:B------:R-:W-:Y:S01]  /*3d70*/  ISETP.GT.U32.AND P0, PT, R5.reuse, R82, PT ;  /* 0x000000520500720c */ /* 0x040fe20003f04070 */
[----:B------:R-:W-:Y:S01]  /*3d80*/  IMAD R80, R5, R8, R80 ;  /* 0x0000000805507224 */ /* 0x000fe200078e0250 */
[----:B------:R-:W-:Y:S01]  /*3d90*/  STL [R1+0xa1c], R164 ;  /* 0x000a1ca401007387 */ /* 0x000fe20000100800 */
[----:B------:R-:W-:-:S02]  /*3da0*/  VIADD R160, R0, 0x79 ;  /* 0x0000007900a07836 */ /* 0x000fc40000000000 */
[----:B------:R-:W-:Y:S01]  /*3db0*/  @!P5 IMAD.IADD R88, R88, 0x1, -R5 ;  /* 0x000000015858d824 */ /* 0x000fe200078e0a05 */
[C---:B------:R-:W-:Y:S01]  /*3dc0*/  ISETP.GT.U32.AND P5, PT, R5.reuse, R81, PT ;  /* 0x000000510500720c */ /* 0x040fe20003fa4070 */
[C---:B------:R-:W-:Y:S01]  /*3dd0*/  IMAD.HI.U32 R10, R2.reuse, R78, RZ ;  /* 0x0000004e020a7227 */ /* 0x040fe200078e00ff */
[----:B------:R-:W-:Y:S01]  /*3de0*/  STL [R1+0xa18], R163 ;  /* 0x000a18a301007387 */ /* 0x000fe20000100800 */
[----:B------:R-:W-:Y:S02]  /*3df0*/  IABS R35, R160 ;  /* 0x000000a000237213 */ /* 0x000fe40000000000 */
[----:B------:R-:W-:Y:S01]  /*3e00*/  IMAD.HI.U32 R8, R2, R75, RZ ;  /* 0x0000004b02087227 */ /* 0x000fe200078e00ff */
[----:B------:R-:W-:Y:S03]  /*3e10*/  STL [R1+0xa14], R162 ;  /* 0x000a14a201007387 */ /* 0x000fe60000100800 */
[----:B------:R-:W-:Y:S01]  /*3e20*/  IMAD R15, R5, R29, R15 ;  /* 0x0000001d050f7224 */ /* 0x000fe200078e020f */
[----:B------:R-:W-:Y:S01]  /*3e30*/  STL [R1+0xa10], R161 ;  /* 0x000a10a101007387 */ /* 0x000fe20000100800 */
[----:B------:R-:W-:-:S02]  /*3e40*/  VIADD R159, R0, 0x7a ;  /* 0x0000007a009f7836 */ /* 0x000fc40000000000 */
[----:B------:R-:W-:Y:S01]  /*3e50*/  IMAD R29, R5, R3, R7 ;  /* 0x00000003051d7224 */ /* 0x000fe200078e0207 */
[----:B------:R-:W-:Y:S01]  /*3e60*/  STL [R1+0xa0c], R160 ;  /* 0x000a0ca001007387 */ /* 0x000fe20000100800 */
[----:B------:R-:W-:Y:S01]  /*3e70*/  IMAD.HI.U32 R3, R2, R27, RZ ;  /* 0x0000001b02037227 */ /* 0x000fe200078e00ff */
[----:B------:R-:W-:Y:S02]  /*3e80*/  LOP3.LUT R7, R154, 0x60, RZ, 0xc0, !PT ;  /* 0x000000609a077812 */ /* 0x000fe400078ec0ff */
[----:B------:R-:W-:Y:S01]  /*3e90*/  STL [R1+0xa08], R159 ;  /* 0x000a089f01007387 */ /* 0x000fe20000100800 */
[----:B------:R-:W-:Y:S01]  /*3ea0*/  @!P2 IMAD.IADD R83, R83, 0x1, -R5 ;  /* 0x000000015353a824 */ /* 0x000fe200078e0a05 */
[C---:B------:R-:W-:Y:S01]  /*3eb0*/  ISETP.GT.U32.AND P2, PT, R5.reuse, R76, PT ;  /* 0x0000004c0500720c */ /* 0x040fe20003f44070 */
[----:B------:R-:W-:Y:S01]  /*3ec0*/  IMAD.MOV R10, RZ, RZ, -R10 ;  /* 0x000000ffff0a7224 */ /* 0x000fe200078e0a0a */
[----:B------:R-:W-:Y:S01]  /*3ed0*/  STL [R1+0xa04], R158 ;  /* 0x000a049e01007387 */ /* 0x000fe20000100800 */
[----:B------:R-:W-:Y:S01]  /*3ee0*/  IMAD.MOV R8, RZ, RZ, -R8 ;  /* 0x000000ffff087224 */ /* 0x000fe200078e0a08 */
[----:B------:R-:W-:Y:S01]  /*3ef0*/  IABS R33, R159 ;  /* 0x0000009f00217213 */ /* 0x000fe20000000000 */
[----:B------:R-:W-:Y:S01]  /*3f00*/  IMAD.MOV R3, RZ, RZ, -R3 ;  /* 0x000000ffff037224 */ /* 0x000fe200078e0a03 */
[----:B------:R2:W-:Y:S01]  /*3f10*/  STL [R1+0x9f0], R152 ;  /* 0x0009f09801007387 */ /* 0x0005e20000100800 */
[----:B------:R-:W-:-:S02]  /*3f20*/  IMAD R78, R5, R10, R78 ;  /* 0x0000000a054e7224 */ /* 0x000fc400078e024e */
[----:B------:R-:W-:Y:S01]  /*3f30*/  IMAD R75, R5, R8, R75 ;  /* 0x00000008054b7224 */ /* 0x000fe200078e024b */
[----:B------:R-:W-:Y:S01]  /*3f40*/  STL [R1+0xa00], R157 ;  /* 0x000a009d01007387 */ /* 0x000fe20000100800 */
[--C-:B------:R-:W-:Y:S01]  /*3f50*/  @!P1 IMAD.IADD R91, R91, 0x1, -R5.reuse ;  /* 0x000000015b5b9824 */ /* 0x100fe200078e0a05 */
[----:B------:R-:W-:Y:S01]  /*3f60*/  ISETP.GT.U32.AND P1, PT, R5, R84, PT ;  /* 0x000000540500720c */ /* 0x000fe20003f24070 */
[--C-:B------:R-:W-:Y:S01]  /*3f70*/  @!P4 IMAD.IADD R86, R86, 0x1, -R5.reuse ;  /* 0x000000015656c824 */ /* 0x100fe200078e0a05 */
[----:B------:R3:W-:Y:S01]  /*3f80*/  STL [R1+0x9fc], R156 ;  /* 0x0009fc9c01007387 */ /* 0x0007e20000100800 */
[----:B------:R-:W-:Y:S01]  /*3f90*/  @!P6 IMAD.IADD R87, R87, 0x1, -R5 ;  /* 0x000000015757e824 */ /* 0x000fe200078e0a05 */
[C---:B------:R-:W-:Y:S01]  /*3fa0*/  ISETP.GT.U32.AND P4, PT, R5.reuse, R79, PT ;  /* 0x0000004f0500720c */ /* 0x040fe20003f84070 */
[C---:B------:R-:W-:Y:S01]  /*3fb0*/  IMAD R27, R5.reuse, R3, R27 ;  /* 0x00000003051b7224 */ /* 0x040fe200078e021b */
[----:B------:R4:W-:Y:S01]  /*3fc0*/  STL [R1+0x9f8], R155 ;  /* 0x0009f89b01007387 */ /* 0x0009e20000100800 */
[----:B------:R-:W-:Y:S01]  /*3fd0*/  ISETP.GT.U32.AND P6, PT, R5, R80, PT ;  /* 0x000000500500720c */ /* 0x000fe20003fc4070 */
[----:B------:R-:W-:-:S02]  /*3fe0*/  IMAD.SHL.U32 R3, R154, 0x4, RZ ;  /* 0x000000049a037824 */ /* 0x000fc400078e00ff */
[----:B------:R-:W2:Y:S01]  /*3ff0*/  LDL R252, [R1+0x9f4] ;  /* 0x0009f40001fc7983 */ /* 0x000ea20000100800 */
[--C-:B------:R-:W-:Y:S01]  /*4000*/  @!P3 IMAD.IADD R85, R85, 0x1, -R5.reuse ;  /* 0x000000015555b824 */ /* 0x100fe200078e0a05 */
[C---:B------:R-:W-:Y:S01]  /*4010*/  ISETP.GT.U32.AND P3, PT, R5.reuse, R78, PT ;  /* 0x0000004e0500720c */ /* 0x040fe20003f64070 */
[--C-:B------:R-:W-:Y:S01]  /*4020*/  @!P0 IMAD.IADD R82, R82, 0x1, -R5.reuse ;  /* 0x0000000152528824 */ /* 0x100fe200078e0a05 */
[----:B------:R-:W3:Y:S01]  /*4030*/  LDL R154, [R1+0xa60] ;  /* 0x000a6000019a7983 */ /* 0x000ee20000100800 */
[----:B------:R-:W-:Y:S01]  /*4040*/  ISETP.GT.U32.AND P0, PT, R5, R75, PT ;  /* 0x0000004b0500720c */ /* 0x000fe20003f04070 */
[--C-:B------:R-:W-:Y:S01]  /*4050*/  @!P5 IMAD.IADD R81, R81, 0x1, -R5.reuse ;  /* 0x000000015151d824 */ /* 0x100fe200078e0a05 */
[C---:B------:R-:W-:Y:S01]  /*4060*/  ISETP.GT.U32.AND P5, PT, R5.reuse, R74, PT ;  /* 0x0000004a0500720c */ /* 0x040fe20003fa4070 */
[--C-:B------:R-:W-:Y:S01]  /*4070*/  @!P2 IMAD.IADD R76, R76, 0x1, -R5.reuse ;  /* 0x000000014c4ca824 */ /* 0x100fe200078e0a05 */
[C---:B------:R-:W-:Y:S01]  /*4080*/  ISETP.GT.U32.AND P2, PT, R5.reuse, R82, PT ;  /* 0x000000520500720c */ /* 0x040fe20003f44070 */
[--C-:B------:R-:W-:Y:S01]  /*4090*/  @!P1 IMAD.IADD R84, R84, 0x1, -R5.reuse ;  /* 0x0000000154549824 */ /* 0x100fe200078e0a05 */
[----:B------:R-:W-:Y:S01]  /*40a0*/  ISETP.GT.U32.AND P1, PT, R5, R77, PT ;  /* 0x0000004d0500720c */ /* 0x000fe20003f24070 */
[--C-:B------:R-:W-:Y:S01]  /*40b0*/  @!P4 IMAD.IADD R79, R79, 0x1, -R5.reuse ;  /* 0x000000014f4fc824 */ /* 0x100fe200078e0a05 */
[----:B------:R-:W-:Y:S01]  /*40c0*/  @!P6 IADD3 R80, R80, -R5, RZ ;  /* 0x800000055050e210 */ /* 0x000fe20007ffe0ff */
[----:B------:R-:W-:Y:S01]  /*40d0*/  IMAD.HI.U32 R10, R2, R73, RZ ;  /* 0x00000049020a7227 */ /* 0x000fe200078e00ff */
[C---:B------:R-:W-:Y:S01]  /*40e0*/  ISETP.GT.U32.AND P4, PT, R5.reuse, R85, PT ;  /* 0x000000550500720c */ /* 0x040fe20003f84070 */
[----:B-1----:R-:W4:Y:S01]  /*40f0*/  LDL R244, [R1+0xa64] ;  /* 0x000a640001f47983 */ /* 0x002f220000100800 */
[C---:B------:R-:W-:Y:S01]  /*4100*/  ISETP.GT.U32.AND P6, PT, R5.reuse, R86, PT ;  /* 0x000000560500720c */ /* 0x040fe20003fc4070 */
[--C-:B------:R-:W-:Y:S01]  /*4110*/  @!P3 IMAD.IADD R78, R78, 0x1, -R5.reuse ;  /* 0x000000014e4eb824 */ /* 0x100fe200078e0a05 */
[----:B------:R-:W-:Y:S01]  /*4120*/  ISETP.GT.U32.AND P3, PT, R5, R84, PT ;  /* 0x000000540500720c */ /* 0x000fe20003f64070 */
[--C-:B------:R-:W-:Y:S01]  /*4130*/  @!P0 IMAD.IADD R75, R75, 0x1, -R5.reuse ;  /* 0x000000014b4b8824 */ /* 0x100fe200078e0a05 */
[C---:B------:R-:W-:Y:S01]  /*4140*/  ISETP.GT.U32.AND P0, PT, R5.reuse, R81, PT ;  /* 0x000000510500720c */ /* 0x040fe20003f04070 */
[--C-:B------:R-:W-:Y:S01]  /*4150*/  @!P5 IMAD.IADD R74, R74, 0x1, -R5.reuse ;  /* 0x000000014a4ad824 */ /* 0x100fe200078e0a05 */
[C---:B------:R-:W-:Y:S01]  /*4160*/  ISETP.GT.U32.AND P5, PT, R5.reuse, R80, PT ;  /* 0x000000500500720c */ /* 0x040fe20003fa4070 */
[--C-:B------:R-:W-:Y:S01]  /*4170*/  @!P2 IMAD.IADD R82, R82, 0x1, -R5.reuse ;  /* 0x000000015252a824 */ /* 0x100fe200078e0a05 */
[----:B------:R-:W-:Y:S01]  /*4180*/  ISETP.GT.U32.AND P2, PT, R5, R76, PT ;  /* 0x0000004c0500720c */ /* 0x000fe20003f44070 */
[----:B------:R-:W-:Y:S01]  /*4190*/  IMAD.MOV R10, RZ, RZ, -R10 ;  /* 0x000000ffff0a7224 */ /* 0x000fe200078e0a0a */
[----:B------:R-:W4:Y:S01]  /*41a0*/  LDL R247, [R1+0xa5c] ;  /* 0x000a5c0001f77983 */ /* 0x000f220000100800 */
[----:B------:R-:W-:Y:S01]  /*41b0*/  @!P1 IMAD.IADD R77, R77, 0x1, -R5 ;  /* 0x000000014d4d9824 */ /* 0x000fe200078e0a05 */
[C---:B------:R-:W-:Y:S01]  /*41c0*/  ISETP.GT.U32.AND P1, PT, R5.reuse, R83, PT ;  /* 0x000000530500720c */ /* 0x040fe20003f24070 */
[----:B------:R-:W-:Y:S01]  /*41d0*/  IMAD R73, R5, R10, R73 ;  /* 0x0000000a05497224 */ /* 0x000fe200078e0249 */
[----:B------:R-:W4:Y:S01]  /*41e0*/  LDL R245, [R1+0xa58] ;  /* 0x000a580001f57983 */ /* 0x000f220000100800 */
[--C-:B------:R-:W-:Y:S01]  /*41f0*/  @!P4 IMAD.IADD R85, R85, 0x1, -R5.reuse ;  /* 0x000000015555c824 */ /* 0x100fe200078e0a05 */
[C---:B------:R-:W-:Y:S01]  /*4200*/  ISETP.GT.U32.AND P4, PT, R5.reuse, R79, PT ;  /* 0x0000004f0500720c */ /* 0x040fe20003f84070 */
[--C-:B------:R-:W-:Y:S01]  /*4210*/  @!P3 IMAD.IADD R84, R84, 0x1, -R5.reuse ;  /* 0x000000015454b824 */ /* 0x100fe200078e0a05 */
[----:B------:R-:W-:Y:S01]  /*4220*/  ISETP.GT.U32.AND P3, PT, R5, R78, PT ;  /* 0x0000004e0500720c */ /* 0x000fe20003f64070 */
[--C-:B------:R-:W-:Y:S01]  /*4230*/  @!P0 IMAD.IADD R81, R81, 0x1, -R5.reuse ;  /* 0x0000000151518824 */ /* 0x100fe200078e0a05 */
[C---:B------:R-:W-:Y:S01]  /*4240*/  ISETP.GT.U32.AND P0, PT, R5.reuse, R75, PT ;  /* 0x0000004b0500720c */ /* 0x040fe20003f04070 */
[--C-:B------:R-:W-:Y:S01]  /*4250*/  @!P5 IMAD.IADD R80, R80, 0x1, -R5.reuse ;  /* 0x000000015050d824 */ /* 0x100fe200078e0a05 */
[C---:B------:R-:W-:Y:S01]  /*4260*/  ISETP.GT.U32.AND P5, PT, R5.reuse, R73, PT ;  /* 0x000000490500720c */ /* 0x040fe20003fa4070 */
[C---:B------:R-:W-:Y:S01]  /*4270*/  IMAD.HI.U32 R10, R2.reuse, R68, RZ ;  /* 0x00000044020a7227 */ /* 0x040fe200078e00ff */
[----:B------:R-:W4:Y:S03]  /*4280*/  LDL R248, [R1+0xaf0] ;  /* 0x000af00001f87983 */ /* 0x000f260000100800 */
[----:B------:R-:W-:Y:S01]  /*4290*/  IMAD.HI.U32 R8, R2, R70, RZ ;  /* 0x0000004602087227 */ /* 0x000fe200078e00ff */
[----:B------:R-:W4:Y:S03]  /*42a0*/  LDL R249, [R1+0xaf8] ;  /* 0x000af80001f97983 */ /* 0x000f260000100800 */
[----:B------:R-:W-:Y:S01]  /*42b0*/  @!P2 IMAD.IADD R76, R76, 0x1, -R5 ;  /* 0x000000014c4ca824 */ /* 0x000fe200078e0a05 */
[----:B------:R-:W-:Y:S01]  /*42c0*/  ISETP.GT.U32.AND P2, PT, R5, R69, PT ;  /* 0x000000450500720c */ /* 0x000fe20003f44070 */
[----:B------:R-:W-:Y:S01]  /*42d0*/  IMAD.MOV R10, RZ, RZ, -R10 ;  /* 0x000000ffff0a7224 */ /* 0x000fe200078e0a0a */
[----:B------:R-:W4:Y:S01]  /*42e0*/  LDL R250, [R1+0xb00] ;  /* 0x000b000001fa7983 */ /* 0x000f220000100800 */
[----:B------:R-:W-:-:S02]  /*42f0*/  IMAD.MOV R8, RZ, RZ, -R8 ;  /* 0x000000ffff087224 */ /* 0x000fc400078e0a08 */
[C---:B------:R-:W-:Y:S01]  /*4300*/  IMAD R68, R5.reuse, R10, R68 ;  /* 0x0000000a05447224 */ /* 0x040fe200078e0244 */
[----:B------:R-:W4:Y:S01]  /*4310*/  LDL R251, [R1+0xb04] ;  /* 0x000b040001fb7983 */ /* 0x000f220000100800 */
[--C-:B------:R-:W-:Y:S01]  /*4320*/  @!P6 IMAD.IADD R86, R86, 0x1, -R5.reuse ;  /* 0x000000015656e824 */ /* 0x100fe200078e0a05 */
[----:B------:R-:W-:Y:S01]  /*4330*/  ISETP.GT.U32.AND P6, PT, R5, R74, PT ;  /* 0x0000004a0500720c */ /* 0x000fe20003fc4070 */
[--C-:B------:R-:W-:Y:S01]  /*4340*/  @!P1 IMAD.IADD R83, R83, 0x1, -R5.reuse ;  /* 0x0000000153539824 */ /* 0x100fe200078e0a05 */
[----:B------:R-:W-:Y:S01]  /*4350*/  ISETP.GT.U32.AND P1, PT, R5, R77, PT ;  /* 0x0000004d0500720c */ /* 0x000fe20003f24070 */
[----:B------:R-:W-:Y:S01]  /*4360*/  @!P4 IMAD.IADD R79, R79, 0x1, -R5 ;  /* 0x000000014f4fc824 */ /* 0x000fe200078e0a05 */
[C---:B------:R-:W-:Y:S01]  /*4370*/  ISETP.GT.U32.AND P4, PT, R5.reuse, R72, PT ;  /* 0x000000480500720c */ /* 0x040fe20003f84070 */
[----:B------:R-:W-:Y:S02]  /*4380*/  IMAD R70, R5, R8, R70 ;  /* 0x0000000805467224 */ /* 0x000fe400078e0246 */
[----:B------:R-:W-:-:S04]  /*4390*/  IMAD.HI.U32 R8, R2, R65, RZ ;  /* 0x0000004102087227 */ /* 0x000fc800078e00ff */
[--C-:B------:R-:W-:Y:S01]  /*43a0*/  @!P3 IMAD.IADD R78, R78, 0x1, -R5.reuse ;  /* 0x000000014e4eb824 */ /* 0x100fe200078e0a05 */
[----:B------:R-:W-:Y:S01]  /*43b0*/  ISETP.GT.U32.AND P3, PT, R5, R71, PT ;  /* 0x000000470500720c */ /* 0x000fe20003f64070 */
[--C-:B------:R-:W-:Y:S01]  /*43c0*/  @!P0 IMAD.IADD R75, R75, 0x1, -R5.reuse ;  /* 0x000000014b4b8824 */ /* 0x100fe200078e0a05 */
[----:B------:R-:W-:Y:S01]  /*43d0*/  ISETP.GT.U32.AND P0, PT, R5, R68, PT ;  /* 0x000000440500720c */ /* 0x000fe20003f04070 */
[--C-:B------:R-:W-:Y:S01]  /*43e0*/  @!P5 IMAD.IADD R73, R73, 0x1, -R5.reuse ;  /* 0x000000014949d824 */ /* 0x100fe200078e0a05 */
[----:B------:R-:W-:Y:S01]  /*43f0*/  ISETP.GT.U32.AND P5, PT, R5, R66, PT ;  /* 0x000000420500720c */ /* 0x000fe20003fa4070 */
[----:B------:R-:W-:Y:S02]  /*4400*/  IMAD.MOV R8, RZ, RZ, -R8 ;  /* 0x000000ffff087224 */ /* 0x000fe400078e0a08 */
[----:B------:R-:W-:Y:S01]  /*4410*/  @!P2 IMAD.IADD R69, R69, 0x1, -R5 ;  /* 0x000000014545a824 */ /* 0x000fe200078e0a05 */
[C---:B------:R-:W-:Y:S01]  /*4420*/  ISETP.GT.U32.AND P2, PT, R5.reuse, R62, PT ;  /* 0x0000003e0500720c */ /* 0x040fe20003f44070 */
[----:B------:R-:W-:-:S02]  /*4430*/  IMAD R65, R5, R8, R65 ;  /* 0x0000000805417224 */ /* 0x000fc400078e0241 */
[--C-:B------:R-:W-:Y:S01]  /*4440*/  @!P1 IMAD.IADD R77, R77, 0x1, -R5.reuse ;  /* 0x000000014d4d9824 */ /* 0x100fe200078e0a05 */
[C---:B------:R-:W-:Y:S01]  /*4450*/  ISETP.GT.U32.AND P1, PT, R5.reuse, R70, PT ;  /* 0x000000460500720c */ /* 0x040fe20003f24070 */
[--C-:B------:R-:W-:Y:S01]  /*4460*/  @!P6 IMAD.IADD R74, R74, 0x1, -R5.reuse ;  /* 0x000000014a4ae824 */ /* 0x100fe200078e0a05 */
[C---:B------:R-:W-:Y:S01]  /*4470*/  ISETP.GT.U32.AND P6, PT, R5.reuse, R67, PT ;  /* 0x000000430500720c */ /* 0x040fe20003fc4070 */
[--C-:B------:R-:W-:Y:S01]  /*4480*/  @!P4 IMAD.IADD R72, R72, 0x1, -R5.reuse ;  /* 0x000000014848c824 */ /* 0x100fe200078e0a05 */
[C---:B------:R-:W-:Y:S01]  /*4490*/  ISETP.GT.U32.AND P4, PT, R5.reuse, R65, PT ;  /* 0x000000410500720c */ /* 0x040fe20003f84070 */
[----:B------:R-:W-:Y:S01]  /*44a0*/  IMAD.HI.U32 R10, R2, R63, RZ ;  /* 0x0000003f020a7227 */ /* 0x000fe200078e00ff */
[----:B------:R-:W-:Y:S02]  /*44b0*/  @!P0 IADD3 R68, R68, -R5, RZ ;  /* 0x8000000544448210 */ /* 0x000fe40007ffe0ff */
[----:B------:R-:W-:Y:S01]  /*44c0*/  ISETP.GT.U32.AND P0, PT, R5, R61, PT ;  /* 0x0000003d0500720c */ /* 0x000fe20003f04070 */
[--C-:B------:R-:W-:Y:S01]  /*44d0*/  @!P3 IMAD.IADD R71, R71, 0x1, -R5.reuse ;  /* 0x000000014747b824 */ /* 0x100fe200078e0a05 */
[C---:B------:R-:W-:Y:S01]  /*44e0*/  ISETP.GT.U32.AND P3, PT, R5.reuse, R64, PT ;  /* 0x000000400500720c */ /* 0x040fe20003f64070 */
[----:B------:R-:W-:Y:S01]  /*44f0*/  @!P5 IMAD.IADD R66, R66, 0x1, -R5 ;  /* 0x000000014242d824 */ /* 0x000fe200078e0a05 */
[----:B------:R-:W-:Y:S01]  /*4500*/  ISETP.GT.U32.AND P5, PT, R5, R72, PT ;  /* 0x000000480500720c */ /* 0x000fe20003fa4070 */
[----:B------:R-:W-:-:S02]  /*4510*/  IMAD.MOV R10, RZ, RZ, -R10 ;  /* 0x000000ffff0a7224 */ /* 0x000fc400078e0a0a */
[----:B------:R-:W-:Y:S01]  /*4520*/  @!P2 IMAD.IADD R62, R62, 0x1, -R5 ;  /* 0x000000013e3ea824 */ /* 0x000fe200078e0a05 */
[C---:B------:R-:W-:Y:S01]  /*4530*/  ISETP.GT.U32.AND P2, PT, R5.reuse, R68, PT ;  /* 0x000000440500720c */ /* 0x040fe20003f44070 */
[----:B------:R-:W-:Y:S02]  /*4540*/  IMAD R63, R5, R10, R63 ;  /* 0x0000000a053f7224 */ /* 0x000fe400078e023f */
[--C-:B------:R-:W-:Y:S02]  /*4550*/  @!P1 IMAD.IADD R70, R70, 0x1, -R5.reuse ;  /* 0x0000000146469824 */ /* 0x100fe400078e0a05 */
[--C-:B------:R-:W-:Y:S01]  /*4560*/  @!P6 IMAD.IADD R67, R67, 0x1, -R5.reuse ;  /* 0x000000014343e824 */ /* 0x100fe200078e0a05 */
[----:B------:R-:W-:Y:S01]  /*4570*/  ISETP.GT.U32.AND P1, PT, R5, R63, PT ;  /* 0x0000003f0500720c */ /* 0x000fe20003f24070 */
[--C-:B------:R-:W-:Y:S01]  /*4580*/  @!P4 IMAD.IADD R65, R65, 0x1, -R5.reuse ;  /* 0x000000014141c824 */ /* 0x100fe200078e0a05 */
[C---:B------:R-:W-:Y:S01]  /*4590*/  ISETP.GT.U32.AND P4, PT, R5.reuse, R71, PT ;  /* 0x000000470500720c */ /* 0x040fe20003f84070 */
[--C-:B------:R-:W-:Y:S01]  /*45a0*/  @!P3 IMAD.IADD R64, R64, 0x1, -R5.reuse ;  /* 0x000000014040b824 */ /* 0x100fe200078e0a05 */
[----:B------:R-:W-:Y:S01]  /*45b0*/  ISETP.GT.U32.AND P3, PT, R5, R70, PT ;  /* 0x000000460500720c */ /* 0x000fe20003f64070 */
[--C-:B------:R-:W-:Y:S01]  /*45c0*/  @!P0 IMAD.IADD R61, R61, 0x1, -R5.reuse ;  /* 0x000000013d3d8824 */ /* 0x100fe200078e0a05 */
[C---:B------:R-:W-:Y:S01]  /*45d0*/  ISETP.GT.U32.AND P0, PT, R5.reuse, R67, PT ;  /* 0x000000430500720c */ /* 0x040fe20003f04070 */
[----:B------:R-:W-:Y:S01]  /*45e0*/  @!P5 IMAD.IADD R72, R72, 0x1, -R5 ;  /* 0x000000014848d824 */ /* 0x000fe200078e0a05 */
[----:B------:R-:W-:Y:S01]  /*45f0*/  ISETP.GT.U32.AND P5, PT, R5, R66, PT ;  /* 0x000000420500720c */ /* 0x000fe20003fa4070 */
[----:B------:R-:W-:Y:S01]  /*4600*/  IMAD.HI.U32 R8, R2, R60, RZ ;  /* 0x0000003c02087227 */ /* 0x000fe200078e00ff */
[----:B------:R-:W-:-:S02]  /*4610*/  @!P2 IADD3 R68, R68, -R5, RZ ;  /* 0x800000054444a210 */ /* 0x000fc40007ffe0ff */
[C---:B------:R-:W-:Y:S01]  /*4620*/  ISETP.GT.U32.AND P2, PT, R5.reuse, R61, PT ;  /* 0x0000003d0500720c */ /* 0x040fe20003f44070 */
[----:B------:R-:W-:Y:S01]  /*4630*/  IMAD.HI.U32 R10, R2, R58, RZ ;  /* 0x0000003a020a7227 */ /* 0x000fe200078e00ff */
[----:B------:R-:W-:-:S03]  /*4640*/  ISETP.GT.U32.AND P6, PT, R5, R73, PT ;  /* 0x000000490500720c */ /* 0x000fc60003fc4070 */
[----:B------:R-:W-:Y:S02]  /*4650*/  IMAD.MOV R8, RZ, RZ, -R8 ;  /* 0x000000ffff087224 */ /* 0x000fe400078e0a08 */
[----:B------:R-:W-:Y:S02]  /*4660*/  IMAD.MOV R10, RZ, RZ, -R10 ;  /* 0x000000ffff0a7224 */ /* 0x000fe400078e0a0a */
[----:B------:R-:W-:Y:S02]  /*4670*/  IMAD R60, R5, R8, R60 ;  /* 0x00000008053c7224 */ /* 0x000fe400078e023c */
[--C-:B------:R-:W-:Y:S01]  /*4680*/  @!P1 IMAD.IADD R63, R63, 0x1, -R5.reuse ;  /* 0x000000013f3f9824 */ /* 0x100fe200078e0a05 */
[----:B------:R-:W-:Y:S01]  /*4690*/  ISETP.GT.U32.AND P1, PT, R5, R69, PT ;  /* 0x000000450500720c */ /* 0x000fe20003f24070 */
[----:B------:R-:W-:Y:S01]  /*46a0*/  @!P4 IMAD.IADD R71, R71, 0x1, -R5 ;  /* 0x000000014747c824 */ /* 0x000fe200078e0a05 */
[C---:B------:R-:W-:Y:S01]  /*46b0*/  ISETP.GT.U32.AND P4, PT, R5.reuse, R65, PT ;  /* 0x000000410500720c */ /* 0x040fe20003f84070 */
[----:B------:R-:W-:-:S02]  /*46c0*/  IMAD R58, R5, R10, R58 ;  /* 0x0000000a053a7224 */ /* 0x000fc400078e023a */
[----:B------:R-:W-:-:S04]  /*46d0*/  IMAD.HI.U32 R10, R2, R53, RZ ;  /* 0x00000035020a7227 */ /* 0x000fc800078e00ff */
[--C-:B------:R-:W-:Y:S01]  /*46e0*/  @!P3 IMAD.IADD R70, R70, 0x1, -R5.reuse ;  /* 0x000000014646b824 */ /* 0x100fe200078e0a05 */
[----:B------:R-:W-:Y:S01]  /*46f0*/  ISETP.GT.U32.AND P3, PT, R5, R64, PT ;  /* 0x000000400500720c */ /* 0x000fe20003f64070 */
[--C-:B------:R-:W-:Y:S01]  /*4700*/  @!P0 IMAD.IADD R67, R67, 0x1, -R5.reuse ;  /* 0x0000000143438824 */ /* 0x100fe200078e0a05 */
[C---:B------:R-:W-:Y:S01]  /*4710*/  ISETP.GT.U32.AND P0, PT, R5.reuse, R60, PT ;  /* 0x0000003c0500720c */ /* 0x040fe20003f04070 */
[--C-:B------:R-:W-:Y:S01]  /*4720*/  @!P5 IMAD.IADD R66, R66, 0x1, -R5.reuse ;  /* 0x000000014242d824 */ /* 0x100fe200078e0a05 */
[----:B------:R-:W-:Y:S01]  /*4730*/  ISETP.GT.U32.AND P5, PT, R5, R59, PT ;  /* 0x0000003b0500720c */ /* 0x000fe20003fa4070 */
[----:B------:R-:W-:Y:S01]  /*4740*/  @!P2 IMAD.IADD R61, R61, 0x1, -R5 ;  /* 0x000000013d3da824 */ /* 0x000fe200078e0a05 */
[----:B------:R-:W-:Y:S01]  /*4750*/  IADD3 R10, -R10, RZ, RZ ;  /* 0x000000ff0a0a7210 */ /* 0x000fe20007ffe1ff */
[----:B------:R-:W-:Y:S01]  /*4760*/  IMAD.HI.U32 R8, R2, R55, RZ ;  /* 0x0000003702087227 */ /* 0x000fe200078e00ff */
[----:B------:R-:W-:-:S03]  /*4770*/  ISETP.GT.U32.AND P2, PT, R5, R54, PT ;  /* 0x000000360500720c */ /* 0x000fc60003f44070 */
[----:B------:R-:W-:Y:S02]  /*4780*/  IMAD R53, R5, R10, R53 ;  /* 0x0000000a05357224 */ /* 0x000fe400078e0235 */
[--C-:B------:R-:W-:Y:S01]  /*4790*/  @!P1 IMAD.IADD R69, R69, 0x1, -R5.reuse ;  /* 0x0000000145459824 */ /* 0x100fe200078e0a05 */
[----:B------:R-:W-:Y:S01]  /*47a0*/  ISETP.GT.U32.AND P1, PT, R5, R63, PT ;  /* 0x0000003f0500720c */ /* 0x000fe20003f24070 */
[----:B------:R-:W-:Y:S02]  /*47b0*/  IMAD.MOV R8, RZ, RZ, -R8 ;  /* 0x000000ffff087224 */ /* 0x000fe400078e0a08 */
[--C-:B------:R-:W-:Y:S01]  /*47c0*/  @!P4 IMAD.IADD R65, R65, 0x1, -R5.reuse ;  /* 0x000000014141c824 */ /* 0x100fe200078e0a05 */
[C---:B------:R-:W-:Y:S01]  /*47d0*/  ISETP.GT.U32.AND P4, PT, R5.reuse, R58, PT ;  /* 0x0000003a0500720c */ /* 0x040fe20003f84070 */
[--C-:B------:R-:W-:Y:S01]  /*47e0*/  @!P3 IMAD.IADD R64, R64, 0x1, -R5.reuse ;  /* 0x000000014040b824 */ /* 0x100fe200078e0a05 */
[C---:B------:R-:W-:Y:S01]  /*47f0*/  ISETP.GT.U32.AND P3, PT, R5.reuse, R57, PT ;  /* 0x000000390500720c */ /* 0x040fe20003f64070 */
[----:B------:R-:W-:Y:S01]  /*4800*/  @!P0 IMAD.IADD R60, R60, 0x1, -R5 ;  /* 0x000000013c3c8824 */ /* 0x000fe200078e0a05 */
[C---:B------:R-:W-:Y:S01]  /*4810*/  ISETP.GT.U32.AND P0, PT, R5.reuse, R53, PT ;  /* 0x000000350500720c */ /* 0x040fe20003f04070 */
[----:B------:R-:W-:-:S02]  /*4820*/  IMAD R55, R5, R8, R55 ;  /* 0x0000000805377224 */ /* 0x000fc400078e0237 */
[----:B------:R-:W-:Y:S01]  /*4830*/  @!P5 IMAD.IADD R59, R59, 0x1, -R5 ;  /* 0x000000013b3bd824 */ /* 0x000fe200078e0a05 */
[----:B------:R-:W-:Y:S01]  /*4840*/  ISETP.GT.U32.AND P5, PT, R5, R52, PT ;  /* 0x000000340500720c */ /* 0x000fe20003fa4070 */
[----:B------:R-:W-:-:S04]  /*4850*/  IMAD.HI.U32 R8, R2, R50, RZ ;  /* 0x0000003202087227 */ /* 0x000fc800078e00ff */
[--C-:B------:R-:W-:Y:S01]  /*4860*/  @!P2 IMAD.IADD R54, R54, 0x1, -R5.reuse ;  /* 0x000000013636a824 */ /* 0x100fe200078e0a05 */
[----:B------:R-:W-:Y:S01]  /*4870*/  ISETP.GT.U32.AND P2, PT, R5, R60, PT ;  /* 0x0000003c0500720c */ /* 0x000fe20003f44070 */
[----:B------:R-:W-:Y:S02]  /*4880*/  IMAD.MOV R8, RZ, RZ, -R8 ;  /* 0x000000ffff087224 */ /* 0x000fe400078e0a08 */
[--C-:B------:R-:W-:Y:S01]  /*4890*/  @!P6 IMAD.IADD R73, R73, 0x1, -R5.reuse ;  /* 0x000000014949e824 */ /* 0x100fe200078e0a05 */
[C---:B------:R-:W-:Y:S01]  /*48a0*/  ISETP.GT.U32.AND P6, PT, R5.reuse, R62, PT ;  /* 0x0000003e0500720c */ /* 0x040fe20003fc4070 */
[----:B------:R-:W-:Y:S02]  /*48b0*/  IMAD R50, R5, R8, R50 ;  /* 0x0000000805327224 */ /* 0x000fe400078e0232 */
[--C-:B------:R-:W-:Y:S01]  /*48c0*/  @!P1 IMAD.IADD R63, R63, 0x1, -R5.reuse ;  /* 0x000000013f3f9824 */ /* 0x100fe200078e0a05 */
[C---:B------:R-:W-:Y:S01]  /*48d0*/  ISETP.GT.U32.AND P1, PT, R5.reuse, R56, PT ;  /* 0x000000380500720c */ /* 0x040fe20003f24070 */
[--C-:B------:R-:W-:Y:S01]  /*48e0*/  @!P4 IMAD.IADD R58, R58, 0x1, -R5.reuse ;  /* 0x000000013a3ac824 */ /* 0x100fe200078e0a05 */
[----:B------:R-:W-:Y:S01]  /*48f0*/  ISETP.GT.U32.AND P4, PT, R5, R51, PT ;  /* 0x000000330500720c */ /* 0x000fe20003f84070 */
[--C-:B------:R-:W-:Y:S01]  /*4900*/  @!P3 IMAD.IADD R57, R57, 0x1, -R5.reuse ;  /* 0x000000013939b824 */ /* 0x100fe200078e0a05 */
[----:B------:R-:W-:Y:S01]  /*4910*/  ISETP.GT.U32.AND P3, PT, R5, R50, PT ;  /* 0x000000320500720c */ /* 0x000fe20003f64070 */
[--C-:B------:R-:W-:Y:S01]  /*4920*/  @!P0 IMAD.IADD R53, R53, 0x1, -R5.reuse ;  /* 0x0000000135358824 */ /* 0x100fe200078e0a05 */
[C---:B------:R-:W-:Y:S01]  /*4930*/  ISETP.GT.U32.AND P0, PT, R5.reuse, R59, PT ;  /* 0x0000003b0500720c */ /* 0x040fe20003f04070 */
[--C-:B------:R-:W-:Y:S01]  /*4940*/  @!P5 IMAD.IADD R52, R52, 0x1, -R5.reuse ;  /* 0x000000013434d824 */ /* 0x100fe200078e0a05 */
[C---:B------:R-:W-:Y:S01]  /*4950*/  ISETP.GT.U32.AND P5, PT, R5.reuse, R58, PT ;  /* 0x0000003a0500720c */ /* 0x040fe20003fa4070 */
[--C-:B------:R-:W-:Y:S01]  /*4960*/  @!P2 IMAD.IADD R60, R60, 0x1, -R5.reuse ;  /* 0x000000013c3ca824 */ /* 0x100fe200078e0a05 */
[C---:B------:R-:W-:Y:S01]  /*4970*/  ISETP.GT.U32.AND P2, PT, R5.reuse, R54, PT ;  /* 0x000000360500720c */ /* 0x040fe20003f44070 */
[--C-:B------:R-:W-:Y:S01]  /*4980*/  @!P6 IMAD.IADD R62, R62, 0x1, -R5.reuse ;  /* 0x000000013e3ee824 */ /* 0x100fe200078e0a05 */
[C---:B------:R-:W-:Y:S01]  /*4990*/  ISETP.GT.U32.AND P6, PT, R5.reuse, R55, PT ;  /* 0x000000370500720c */ /* 0x040fe20003fc4070 */
[--C-:B------:R-:W-:Y:S01]  /*49a0*/  @!P1 IMAD.IADD R56, R56, 0x1, -R5.reuse ;  /* 0x0000000138389824 */ /* 0x100fe200078e0a05 */
[----:B------:R-:W-:Y:S01]  /*49b0*/  ISETP.GT.U32.AND P1, PT, R5, R49, PT ;  /* 0x000000310500720c */ /* 0x000fe20003f24070 */
[----:B------:R-:W-:Y:S01]  /*49c0*/  @!P4 IMAD.IADD R51, R51, 0x1, -R5 ;  /* 0x000000013333c824 */ /* 0x000fe200078e0a05 */
[----:B------:R-:W-:Y:S01]  /*49d0*/  ISETP.GT.U32.AND P4, PT, R5, R57, PT ;  /* 0x000000390500720c */ /* 0x000fe20003f84070 */
[----:B------:R-:W-:-:S04]  /*49e0*/  IMAD.HI.U32 R8, R2, R45, RZ ;  /* 0x0000002d02087227 */ /* 0x000fc800078e00ff */
[----:B------:R-:W-:-:S04]  /*49f0*/  IMAD.HI.U32 R10, R2, R48, RZ ;  /* 0x00000030020a7227 */ /* 0x000fc800078e00ff */
[--C-:B------:R-:W-:Y:S01]  /*4a00*/  @!P3 IMAD.IADD R50, R50, 0x1, -R5.reuse ;  /* 0x000000013232b824 */ /* 0x100fe200078e0a05 */
[----:B------:R-:W-:Y:S01]  /*4a10*/  ISETP.GT.U32.AND P3, PT, R5, R56, PT ;  /* 0x000000380500720c */ /* 0x000fe20003f64070 */
[----:B------:R-:W-:Y:S01]  /*4a20*/  @!P0 IMAD.IADD R59, R59, 0x1, -R5 ;  /* 0x000000013b3b8824 */ /* 0x000fe200078e0a05 */
[C---:B------:R-:W-:Y:S01]  /*4a30*/  ISETP.GT.U32.AND P0, PT, R5.reuse, R53, PT ;  /* 0x000000350500720c */ /* 0x040fe20003f04070 */
[----:B------:R-:W-:Y:S01]  /*4a40*/  IMAD R47, R5, R16, R47 ;  /* 0x00000010052f7224 */ /* 0x000fe200078e022f */
[----:B------:R-:W-:Y:S01]  /*4a50*/  @!P6 IADD3 R55, R55, -R5, RZ ;  /* 0x800000053737e210 */ /* 0x000fe20007ffe0ff */
[----:B------:R-:W-:Y:S01]  /*4a60*/  @!P5 IMAD.IADD R58, R58, 0x1, -R5 ;  /* 0x000000013a3ad824 */ /* 0x000fe200078e0a05 */
[----:B------:R-:W-:Y:S01]  /*4a70*/  ISETP.GT.U32.AND P5, PT, R5, R52, PT ;  /* 0x000000340500720c */ /* 0x000fe20003fa4070 */
[----:B------:R-:W-:Y:S01]  /*4a80*/  IMAD.MOV R8, RZ, RZ, -R8 ;  /* 0x000000ffff087224 */ /* 0x000fe200078e0a08 */
[----:B------:R-:W-:Y:S01]  /*4a90*/  IABS R16, R173 ;  /* 0x000000ad00107213 */ /* 0x000fe20000000000 */
[----:B------:R-:W-:-:S02]  /*4aa0*/  IMAD.MOV R10, RZ, RZ, -R10 ;  /* 0x000000ffff0a7224 */ /* 0x000fc400078e0a0a */
[----:B------:R-:W-:Y:S01]  /*4ab0*/  @!P2 IMAD.IADD R54, R54, 0x1, -R5 ;  /* 0x000000013636a824 */ /* 0x000fe200078e0a05 */
[C---:B------:R-:W-:Y:S01]  /*4ac0*/  ISETP.GT.U32.AND P2, PT, R5.reuse, R47, PT ;  /* 0x0000002f0500720c */ /* 0x040fe20003f44070 */
[C---:B------:R-:W-:Y:S02]  /*4ad0*/  IMAD R45, R5.reuse, R8, R45 ;  /* 0x00000008052d7224 */ /* 0x040fe400078e022d */
[----:B------:R-:W-:Y:S02]  /*4ae0*/  IMAD R48, R5, R10, R48 ;  /* 0x0000000a05307224 */ /* 0x000fe400078e0230 */
[----:B------:R-:W-:-:S03]  /*4af0*/  IMAD.HI.U32 R8, R2, R40, RZ ;  /* 0x0000002802087227 */ /* 0x000fc600078e00ff */
[----:B------:R-:W-:Y:S01]  /*4b00*/  ISETP.GT.U32.AND P6, PT, R5, R48, PT ;  /* 0x000000300500720c */ /* 0x000fe20003fc4070 */
[----:B------:R-:W-:-:S04]  /*4b10*/  IMAD.HI.U32 R10, R2, R43, RZ ;  /* 0x0000002b020a7227 */ /* 0x000fc800078e00ff */
[--C-:B------:R-:W-:Y:S01]  /*4b20*/  @!P1 IMAD.IADD R49, R49, 0x1, -R5.reuse ;  /* 0x0000000131319824 */ /* 0x100fe200078e0a05 */
[----:B------:R-:W-:Y:S01]  /*4b30*/  ISETP.GT.U32.AND P1, PT, R5, R55, PT ;  /* 0x000000370500720c */ /* 0x000fe20003f24070 */
[----:B------:R-:W-:Y:S02]  /*4b40*/  IMAD.MOV R8, RZ, RZ, -R8 ;  /* 0x000000ffff087224 */ /* 0x000fe400078e0a08 */
[--C-:B------:R-:W-:Y:S01]  /*4b50*/  @!P4 IMAD.IADD R57, R57, 0x1, -R5.reuse ;  /* 0x000000013939c824 */ /* 0x100fe200078e0a05 */
[C---:B------:R-:W-:Y:S01]  /*4b60*/  ISETP.GT.U32.AND P4, PT, R5.reuse, R51, PT ;  /* 0x000000330500720c */ /* 0x040fe20003f84070 */
[----:B------:R-:W-:Y:S02]  /*4b70*/  IMAD.MOV R10, RZ, RZ, -R10 ;  /* 0x000000ffff0a7224 */ /* 0x000fe400078e0a0a */
[--C-:B------:R-:W-:Y:S01]  /*4b80*/  @!P3 IMAD.IADD R56, R56, 0x1, -R5.reuse ;  /* 0x000000013838b824 */ /* 0x100fe200078e0a05 */
[----:B------:R-:W-:Y:S01]  /*4b90*/  ISETP.GT.U32.AND P3, PT, R5, R50, PT ;  /* 0x000000320500720c */ /* 0x000fe20003f64070 */
[----:B------:R-:W-:Y:S01]  /*4ba0*/  @!P0 IMAD.IADD R53, R53, 0x1, -R5 ;  /* 0x0000000135358824 */ /* 0x000fe200078e0a05 */
[C---:B------:R-:W-:Y:S01]  /*4bb0*/  ISETP.GT.U32.AND P0, PT, R5.reuse, R46, PT ;  /* 0x0000002e0500720c */ /* 0x040fe20003f04070 */
[----:B------:R-:W-:-:S02]  /*4bc0*/  IMAD R40, R5, R8, R40 ;  /* 0x0000000805287224 */ /* 0x000fc400078e0228 */
[----:B------:R-:W-:Y:S01]  /*4bd0*/  @!P5 IMAD.IADD R52, R52, 0x1, -R5 ;  /* 0x000000013434d824 */ /* 0x000fe200078e0a05 */
[C---:B------:R-:W-:Y:S01]  /*4be0*/  ISETP.GT.U32.AND P5, PT, R5.reuse, R45, PT ;  /* 0x0000002d0500720c */ /* 0x040fe20003fa4070 */
[----:B------:R-:W-:Y:S01]  /*4bf0*/  IMAD R43, R5, R10, R43 ;  /* 0x0000000a052b7224 */ /* 0x000fe200078e022b */
[----:B------:R-:W-:Y:S01]  /*4c00*/  @!P1 IADD3 R55, R55, -R5, RZ ;  /* 0x8000000537379210 */ /* 0x000fe20007ffe0ff */
[----:B------:R-:W-:Y:S01]  /*4c10*/  IMAD.HI.U32 R10, R2, R36, RZ ;  /* 0x00000024020a7227 */ /* 0x000fe200078e00ff */
[----:B------:R-:W-:-:S03]  /*4c20*/  ISETP.GT.U32.AND P1, PT, R5, R49, PT ;  /* 0x000000310500720c */ /* 0x000fc60003f24070 */
[--C-:B------:R-:W-:Y:S01]  /*4c30*/  @!P2 IMAD.IADD R47, R47, 0x1, -R5.reuse ;  /* 0x000000012f2fa824 */ /* 0x100fe200078e0a05 */
[----:B------:R-:W-:Y:S01]  /*4c40*/  ISETP.GT.U32.AND P2, PT, R5, R40, PT ;  /* 0x000000280500720c */ /* 0x000fe20003f44070 */
[----:B------:R-:W-:Y:S02]  /*4c50*/  IMAD.MOV R10, RZ, RZ, -R10 ;  /* 0x000000ffff0a7224 */ /* 0x000fe400078e0a0a */
[--C-:B------:R-:W-:Y:S01]  /*4c60*/  @!P4 IMAD.IADD R51, R51, 0x1, -R5.reuse ;  /* 0x000000013333c824 */ /* 0x100fe200078e0a05 */
[C---:B------:R-:W-:Y:S01]  /*4c70*/  ISETP.GT.U32.AND P4, PT, R5.reuse, R44, PT ;  /* 0x0000002c0500720c */ /* 0x040fe20003f84070 */
[C---:B------:R-:W-:Y:S02]  /*4c80*/  IMAD R36, R5.reuse, R10, R36 ;  /* 0x0000000a05247224 */ /* 0x040fe400078e0224 */
[--C-:B------:R-:W-:Y:S02]  /*4c90*/  @!P6 IMAD.IADD R48, R48, 0x1, -R5.reuse ;  /* 0x000000013030e824 */ /* 0x100fe400078e0a05 */
[--C-:B------:R-:W-:Y:S01]  /*4ca0*/  @!P3 IMAD.IADD R50, R50, 0x1, -R5.reuse ;  /* 0x000000013232b824 */ /* 0x100fe200078e0a05 */
[C---:B------:R-:W-:Y:S01]  /*4cb0*/  ISETP.GT.U32.AND P3, PT, R5.reuse, R43, PT ;  /* 0x0000002b0500720c */ /* 0x040fe20003f64070 */
        /* <DEDUP_REMOVED lines=9> */
[C---:B------:R-:W-:Y:S01]  /*4d50*/  ISETP.GT.U32.AND P1, PT, R5.reuse, R42, PT ;  /* 0x0000002a0500720c */ /* 0x040fe20003f24070 */
[----:B------:R-:W-:Y:S01]  /*4d60*/  IMAD.HI.U32 R8, R2, R30, RZ ;  /* 0x0000001e02087227 */ /* 0x000fe200078e00ff */
[----:B------:R-:W-:-:S02]  /*4d70*/  ISETP.GT.U32.AND P4, PT, R5, R34, PT ;  /* 0x000000220500720c */ /* 0x000fc40003f84070 */
[----:B------:R-:W-:Y:S01]  /*4d80*/  @!P3 IADD3 R43, R43, -R5, RZ ;  /* 0x800000052b2bb210 */ /* 0x000fe20007ffe0ff */
[--C-:B------:R-:W-:Y:S01]  /*4d90*/  @!P0 IMAD.IADD R38, R38, 0x1, -R5.reuse ;  /* 0x0000000126268824 */ /* 0x100fe200078e0a05 */
[C---:B------:R-:W-:Y:S01]  /*4da0*/  ISETP.GT.U32.AND P3, PT, R5.reuse, R32, PT ;  /* 0x000000200500720c */ /* 0x040fe20003f64070 */
[--C-:B------:R-:W-:Y:S01]  /*4db0*/  @!P5 IMAD.IADD R36, R36, 0x1, -R5.reuse ;  /* 0x000000012424d824 */ /* 0x100fe200078e0a05 */
[C---:B------:R-:W-:Y:S01]  /*4dc0*/  ISETP.GT.U32.AND P0, PT, R5.reuse, R45, PT ;  /* 0x0000002d0500720c */ /* 0x040fe20003f04070 */
[----:B------:R-:W-:Y:S01]  /*4dd0*/  IMAD.MOV R8, RZ, RZ, -R8 ;  /* 0x000000ffff087224 */ /* 0x000fe200078e0a08 */
[C---:B------:R-:W-:Y:S01]  /*4de0*/  ISETP.GT.U32.AND P5, PT, R5.reuse, R44, PT ;  /* 0x0000002c0500720c */ /* 0x040fe20003fa4070 */
[--C-:B------:R-:W-:Y:S01]  /*4df0*/  @!P6 IMAD.IADD R48, R48, 0x1, -R5.reuse ;  /* 0x000000013030e824 */ /* 0x100fe200078e0a05 */
[C---:B------:R-:W-:Y:S01]  /*4e00*/  ISETP.GT.U32.AND P6, PT, R5.reuse, R41, PT ;  /* 0x000000290500720c */ /* 0x040fe20003fc4070 */
[----:B------:R-:W-:Y:S01]  /*4e10*/  @!P2 IMAD.IADD R46, R46, 0x1, -R5 ;  /* 0x000000012e2ea824 */ /* 0x000fe200078e0a05 */
[C---:B------:R-:W-:Y:S01]  /*4e20*/  ISETP.GT.U32.AND P2, PT, R5.reuse, R40, PT ;  /* 0x000000280500720c */ /* 0x040fe20003f44070 */
[----:B------:R-:W-:-:S02]  /*4e30*/  IMAD R30, R5, R8, R30 ;  /* 0x00000008051e7224 */ /* 0x000fc400078e021e */
[----:B------:R-:W-:-:S04]  /*4e40*/  IMAD.HI.U32 R10, R2, R26, RZ ;  /* 0x0000001a020a7227 */ /* 0x000fc800078e00ff */
[--C-:B------:R-:W-:Y:S01]  /*4e50*/  @!P1 IMAD.IADD R42, R42, 0x1, -R5.reuse ;  /* 0x000000012a2a9824 */ /* 0x100fe200078e0a05 */
[C---:B------:R-:W-:Y:S01]  /*4e60*/  ISETP.GT.U32.AND P1, PT, R5.reuse, R30, PT ;  /* 0x0000001e0500720c */ /* 0x040fe20003f24070 */
[----:B------:R-:W-:Y:S02]  /*4e70*/  IMAD.MOV R10, RZ, RZ, -R10 ;  /* 0x000000ffff0a7224 */ /* 0x000fe400078e0a0a */
[--C-:B------:R-:W-:Y:S01]  /*4e80*/  @!P4 IMAD.IADD R34, R34, 0x1, -R5.reuse ;  /* 0x000000012222c824 */ /* 0x100fe200078e0a05 */
[C---:B------:R-:W-:Y:S01]  /*4e90*/  ISETP.GT.U32.AND P4, PT, R5.reuse, R43, PT ;  /* 0x0000002b0500720c */ /* 0x040fe20003f84070 */
[--C-:B------:R-:W-:Y:S01]  /*4ea0*/  @!P3 IMAD.IADD R32, R32, 0x1, -R5.reuse ;  /* 0x000000012020b824 */ /* 0x100fe200078e0a05 */
[----:B------:R-:W-:Y:S01]  /*4eb0*/  ISETP.GT.U32.AND P3, PT, R5, R42, PT ;  /* 0x0000002a0500720c */ /* 0x000fe20003f64070 */
[----:B------:R-:W-:Y:S01]  /*4ec0*/  @!P0 IMAD.IADD R45, R45, 0x1, -R5 ;  /* 0x000000012d2d8824 */ /* 0x000fe200078e0a05 */
[C---:B------:R-:W-:Y:S01]  /*4ed0*/  ISETP.GT.U32.AND P0, PT, R5.reuse, R38, PT ;  /* 0x000000260500720c */ /* 0x040fe20003f04070 */
[----:B------:R-:W-:-:S02]  /*4ee0*/  IMAD R26, R5, R10, R26 ;  /* 0x0000000a051a7224 */ /* 0x000fc400078e021a */
[----:B------:R-:W-:Y:S01]  /*4ef0*/  @!P5 IMAD.IADD R44, R44, 0x1, -R5 ;  /* 0x000000012c2cd824 */ /* 0x000fe200078e0a05 */
[----:B------:R-:W-:Y:S01]  /*4f00*/  ISETP.GT.U32.AND P5, PT, R5, R36, PT ;  /* 0x000000240500720c */ /* 0x000fe20003fa4070 */
[----:B------:R-:W-:-:S04]  /*4f10*/  IMAD.HI.U32 R10, R2, R16, RZ ;  /* 0x00000010020a7227 */ /* 0x000fc800078e00ff */
[--C-:B------:R-:W-:Y:S01]  /*4f20*/  @!P6 IMAD.IADD R41, R41, 0x1, -R5.reuse ;  /* 0x000000012929e824 */ /* 0x100fe200078e0a05 */
[C---:B------:R-:W-:Y:S01]  /*4f30*/  ISETP.GT.U32.AND P6, PT, R5.reuse, R47, PT ;  /* 0x0000002f0500720c */ /* 0x040fe20003fc4070 */
[----:B------:R-:W-:Y:S01]  /*4f40*/  @!P2 IMAD.IADD R40, R40, 0x1, -R5 ;  /* 0x000000012828a824 */ /* 0x000fe200078e0a05 */
[----:B------:R-:W-:Y:S01]  /*4f50*/  ISETP.GT.U32.AND P2, PT, R5, R26, PT ;  /* 0x0000001a0500720c */ /* 0x000fe20003f44070 */
[----:B------:R-:W-:Y:S01]  /*4f60*/  IMAD.MOV R10, RZ, RZ, -R10 ;  /* 0x000000ffff0a7224 */ /* 0x000fe200078e0a0a */
[----:B------:R-:W-:Y:S01]  /*4f70*/  @!P4 IADD3 R43, R43, -R5, RZ ;  /* 0x800000052b2bc210 */ /* 0x000fe20007ffe0ff */
[----:B------:R-:W-:Y:S01]  /*4f80*/  IMAD.HI.U32 R8, R2, R20, RZ ;  /* 0x0000001402087227 */ /* 0x000fe200078e00ff */
[----:B------:R-:W-:-:S03]  /*4f90*/  ISETP.GT.U32.AND P4, PT, R5, R34, PT ;  /* 0x000000220500720c */ /* 0x000fc60003f84070 */
[C---:B------:R-:W-:Y:S01]  /*4fa0*/  IMAD R16, R5.reuse, R10, R16 ;  /* 0x0000000a05107224 */ /* 0x040fe200078e0210 */
[----:B------:R-:W-:Y:S01]  /*4fb0*/  IABS R10, R170 ;  /* 0x000000aa000a7213 */ /* 0x000fe20000000000 */
[--C-:B------:R-:W-:Y:S01]  /*4fc0*/  @!P1 IMAD.IADD R30, R30, 0x1, -R5.reuse ;  /* 0x000000011e1e9824 */ /* 0x100fe200078e0a05 */
[C---:B------:R-:W-:Y:S01]  /*4fd0*/  ISETP.GT.U32.AND P1, PT, R5.reuse, R41, PT ;  /* 0x000000290500720c */ /* 0x040fe20003f24070 */
[----:B------:R-:W-:Y:S02]  /*4fe0*/  IMAD.MOV R8, RZ, RZ, -R8 ;  /* 0x000000ffff087224 */ /* 0x000fe400078e0a08 */
        /* <DEDUP_REMOVED lines=10> */
[--C-:B------:R-:W-:Y:S01]  /*5090*/  @!P2 IMAD.IADD R26, R26, 0x1, -R5.reuse ;  /* 0x000000011a1aa824 */ /* 0x100fe200078e0a05 */
[----:B------:R-:W-:Y:S01]  /*50a0*/  ISETP.GT.U32.AND P2, PT, R5, R12, PT ;  /* 0x0000000c0500720c */ /* 0x000fe20003f44070 */
[----:B------:R-:W-:Y:S02]  /*50b0*/  IMAD.MOV R8, RZ, RZ, -R8 ;  /* 0x000000ffff087224 */ /* 0x000fe400078e0a08 */
[----:B------:R-:W-:Y:S01]  /*50c0*/  @!P1 IMAD.IADD R41, R41, 0x1, -R5 ;  /* 0x0000000129299824 */ /* 0x000fe200078e0a05 */
[C---:B------:R-:W-:Y:S01]  /*50d0*/  ISETP.GT.U32.AND P1, PT, R5.reuse, R28, PT ;  /* 0x0000001c0500720c */ /* 0x040fe20003f24070 */
[C---:B------:R-:W-:Y:S02]  /*50e0*/  IMAD R10, R5.reuse, R8, R10 ;  /* 0x00000008050a7224 */ /* 0x040fe400078e020a */
[----:B------:R-:W-:-:S02]  /*50f0*/  IMAD R9, R5, R140, R9 ;  /* 0x0000008c05097224 */ /* 0x000fc400078e0209 */
        /* <DEDUP_REMOVED lines=10> */
[----:B------:R-:W-:Y:S01]  /*51a0*/  @!P2 IMAD.IADD R12, R12, 0x1, -R5 ;  /* 0x000000010c0ca824 */ /* 0x000fe200078e0a05 */
[----:B------:R-:W-:Y:S01]  /*51b0*/  ISETP.GT.U32.AND P2, PT, R5, R24, PT ;  /* 0x000000180500720c */ /* 0x000fe20003f44070 */
[----:B------:R-:W-:-:S02]  /*51c0*/  IMAD.HI.U32 R19, R2, R13, RZ ;  /* 0x0000000d02137227 */ /* 0x000fc400078e00ff */
[----:B------:R-:W-:Y:S02]  /*51d0*/  @!P4 IADD3 R20, R20, -R5, RZ ;  /* 0x800000051414c210 */ /* 0x000fe40007ffe0ff */
[----:B------:R-:W-:Y:S01]  /*51e0*/  IMAD.MOV R144, RZ, RZ, -R19 ;  /* 0x000000ffff907224 */ /* 0x000fe200078e0a13 */
[----:B------:R-:W-:Y:S01]  /*51f0*/  IABS R19, R164 ;  /* 0x000000a400137213 */ /* 0x000fe20000000000 */
[C---:B------:R-:W-:Y:S02]  /*5200*/  IMAD R11, R5.reuse, R142, R11 ;  /* 0x0000008e050b7224 */ /* 0x040fe400078e020b */
[----:B------:R-:W-:Y:S01]  /*5210*/  @!P1 IMAD.IADD R28, R28, 0x1, -R5 ;  /* 0x000000011c1c9824 */ /* 0x000fe200078e0a05 */
[C---:B------:R-:W-:Y:S01]  /*5220*/  ISETP.GT.U32.AND P1, PT, R5.reuse, R14, PT ;  /* 0x0000000e0500720c */ /* 0x040fe20003f24070 */
[C---:B------:R-:W-:Y:S01]  /*5230*/  IMAD R13, R5.reuse, R144, R13 ;  /* 0x00000090050d7224 */ /* 0x040fe200078e020d */
[C---:B------:R-:W-:Y:S01]  /*5240*/  ISETP.GT.U32.AND P4, PT, R5.reuse, R11, PT ;  /* 0x0000000b0500720c */ /* 0x040fe20003f84070 */
        /* <DEDUP_REMOVED lines=8> */
[----:B------:R-:W-:Y:S01]  /*52d0*/  @!P2 IMAD.IADD R24, R24, 0x1, -R5 ;  /* 0x000000011818a824 */ /* 0x000fe200078e0a05 */
[----:B------:R-:W-:Y:S01]  /*52e0*/  ISETP.GT.U32.AND P2, PT, R5, R12, PT ;  /* 0x0000000c0500720c */ /* 0x000fe20003f44070 */
[----:B------:R-:W-:-:S04]  /*52f0*/  IMAD.HI.U32 R25, R2, R19, RZ ;  /* 0x0000001302197227 */ /* 0x000fc800078e00ff */
[----:B------:R-:W-:Y:S02]  /*5300*/  IMAD.MOV R25, RZ, RZ, -R25 ;  /* 0x000000ffff197224 */ /* 0x000fe400078e0a19 */
[--C-:B------:R-:W-:Y:S01]  /*5310*/  @!P4 IMAD.IADD R11, R11, 0x1, -R5.reuse ;  /* 0x000000010b0bc824 */ /* 0x100fe200078e0a05 */
[C---:B------:R-:W-:Y:S01]  /*5320*/  ISETP.GT.U32.AND P4, PT, R5.reuse, R18, PT ;  /* 0x000000120500720c */ /* 0x040fe20003f84070 */
[--C-:B------:R-:W-:Y:S01]  /*5330*/  @!P3 IMAD.IADD R28, R28, 0x1, -R5.reuse ;  /* 0x000000011c1cb824 */ /* 0x100fe200078e0a05 */
[C---:B------:R-:W-:Y:S01]  /*5340*/  ISETP.GT.U32.AND P3, PT, R5.reuse, R16, PT ;  /* 0x000000100500720c */ /* 0x040fe20003f64070 */
[----:B------:R-:W-:Y:S01]  /*5350*/  @!P0 IMAD.IADD R22, R22, 0x1, -R5 ;  /* 0x0000000116168824 */ /* 0x000fe200078e0a05 */
[C---:B------:R-:W-:Y:S01]  /*5360*/  ISETP.GT.U32.AND P0, PT, R5.reuse, R10, PT ;  /* 0x0000000a0500720c */ /* 0x040fe20003f04070 */
[C---:B------:R-:W-:Y:S01]  /*5370*/  IMAD R19, R5.reuse, R25, R19 ;  /* 0x0000001905137224 */ /* 0x040fe200078e0213 */
[----:B------:R-:W-:Y:S01]  /*5380*/  @!P5 IADD3 R20, R20, -R5, RZ ;  /* 0x800000051414d210 */ /* 0x000fe20007ffe0ff */
[----:B------:R-:W-:Y:S01]  /*5390*/  IMAD.HI.U32 R8, R2, R21, RZ ;  /* 0x0000001502087227 */ /* 0x000fe200078e00ff */
[----:B------:R-:W-:-:S03]  /*53a0*/  ISETP.GT.U32.AND P5, PT, R5, R9, PT ;  /* 0x000000090500720c */ /* 0x000fc60003fa4070 */
[--C-:B------:R-:W-:Y:S01]  /*53b0*/  @!P6 IMAD.IADD R13, R13, 0x1, -R5.reuse ;  /* 0x000000010d0de824 */ /* 0x100fe200078e0a05 */
[C---:B------:R-:W-:Y:S01]  /*53c0*/  ISETP.GT.U32.AND P6, PT, R5.reuse, R11, PT ;  /* 0x0000000b0500720c */ /* 0x040fe20003fc4070 */
[--C-:B------:R-:W-:Y:S01]  /*53d0*/  @!P2 IMAD.IADD R12, R12, 0x1, -R5.reuse ;  /* 0x000000010c0ca824 */ /* 0x100fe200078e0a05 */
[C---:B------:R-:W-:Y:S01]  /*53e0*/  ISETP.GT.U32.AND P2, PT, R5.reuse, R19, PT ;  /* 0x000000130500720c */ /* 0x040fe20003f44070 */
[----:B------:R-:W-:Y:S02]  /*53f0*/  IMAD.MOV R8, RZ, RZ, -R8 ;  /* 0x000000ffff087224 */ /* 0x000fe400078e0a08 */
[----:B------:R-:W-:Y:S01]  /*5400*/  @!P3 IMAD.IADD R16, R16, 0x1, -R5 ;  /* 0x000000011010b824 */ /* 0x000fe200078e0a05 */
[C---:B------:R-:W-:Y:S01]  /*5410*/  ISETP.GT.U32.AND P3, PT, R5.reuse, R15, PT ;  /* 0x0000000f0500720c */ /* 0x040fe20003f64070 */
[----:B------:R-:W-:Y:S02]  /*5420*/  IMAD R21, R5, R8, R21 ;  /* 0x0000000805157224 */ /* 0x000fe400078e0215 */
[----:B------:R-:W-:-:S02]  /*5430*/  @!P0 IMAD.IADD R10, R10, 0x1, -R5 ;  /* 0x000000010a0a8824 */ /* 0x000fc400078e0a05 */
[----:B------:R-:W-:Y:S01]  /*5440*/  @!P5 IMAD.IADD R9, R9, 0x1, -R5 ;  /* 0x000000010909d824 */ /* 0x000fe200078e0a05 */
[C---:B------:R-:W-:Y:S01]  /*5450*/  ISETP.GT.U32.AND P0, PT, R5.reuse, R21, PT ;  /* 0x000000150500720c */ /* 0x040fe20003f04070 */
[----:B------:R-:W-:Y:S01]  /*5460*/  IMAD.HI.U32 R25, R2, R35, RZ ;  /* 0x0000002302197227 */ /* 0x000fe200078e00ff */
[----:B------:R-:W-:-:S03]  /*5470*/  ISETP.GT.U32.AND P5, PT, R5, R23, PT ;  /* 0x000000170500720c */ /* 0x000fc60003fa4070 */
[----:B------:R-:W-:Y:S01]  /*5480*/  IMAD.HI.U32 R8, R2, R33, RZ ;  /* 0x0000002102087227 */ /* 0x000fe200078e00ff */
[----:B------:R-:W-:-:S03]  /*5490*/  IADD3 R25, -R25, RZ, RZ ;  /* 0x000000ff19197210 */ /* 0x000fc60007ffe1ff */
[----:B------:R-:W-:-:S04]  /*54a0*/  IMAD.HI.U32 R2, R2, R39, RZ ;  /* 0x0000002702027227 */ /* 0x000fc800078e00ff */
[--C-:B------:R-:W-:Y:S01]  /*54b0*/  @!P6 IMAD.IADD R11, R11, 0x1, -R5.reuse ;  /* 0x000000010b0be824 */ /* 0x100fe200078e0a05 */
[----:B------:R-:W-:Y:S01]  /*54c0*/  ISETP.GT.U32.AND P6, PT, R5, R37, PT ;  /* 0x000000250500720c */ /* 0x000fe20003fc4070 */
[--C-:B------:R-:W-:Y:S01]  /*54d0*/  @!P2 IMAD.IADD R19, R19, 0x1, -R5.reuse ;  /* 0x000000011313a824 */ /* 0x100fe200078e0a05 */
[----:B------:R-:W-:Y:S01]  /*54e0*/  ISETP.GT.U32.AND P2, PT, R5, R29, PT ;  /* 0x0000001d0500720c */ /* 0x000fe20003f44070 */
[----:B------:R-:W-:Y:S01]  /*54f0*/  IMAD.MOV R2, RZ, RZ, -R2 ;  /* 0x000000ffff027224 */ /* 0x000fe200078e0a02 */
[----:B------:R-:W-:Y:S01]  /*5500*/  @!P5 IADD3 R23, R23, -R5, RZ ;  /* 0x800000051717d210 */ /* 0x000fe20007ffe0ff */
[----:B------:R-:W-:Y:S02]  /*5510*/  @!P3 IMAD.IADD R15, R15, 0x1, -R5 ;  /* 0x000000010f0fb824 */ /* 0x000fe400078e0a05 */
[----:B------:R-:W-:Y:S01]  /*5520*/  IMAD R39, R5, R2, R39 ;  /* 0x0000000205277224 */ /* 0x000fe200078e0227 */
[----:B------:R-:W-:Y:S01]  /*5530*/  LOP3.LUT R3, R3, 0x7c, RZ, 0xc0, !PT ;  /* 0x0000007c03037812 */ /* 0x000fe200078ec0ff */
        /* <DEDUP_REMOVED lines=8> */
[----:B------:R-:W-:Y:S01]  /*55c0*/  @!P4 IMAD.IADD R18, R18, 0x1, -R5 ;  /* 0x000000011212c824 */ /* 0x000fe200078e0a05 */
[C---:B------:R-:W-:Y:S01]  /*55d0*/  ISETP.GT.U32.AND P1, PT, R5.reuse, R26, PT ;  /* 0x0000001a0500720c */ /* 0x040fe20003f24070 */
[----:B------:R-:W-:Y:S01]  /*55e0*/  IMAD.MOV R8, RZ, RZ, -R8 ;  /* 0x000000ffff087224 */ /* 0x000fe200078e0a08 */
[C---:B------:R-:W-:Y:S01]  /*55f0*/  ISETP.GT.U32.AND P4, PT, R5.reuse, R13, PT ;  /* 0x0000000d0500720c */ /* 0x040fe20003f84070 */
[----:B------:R-:W-:Y:S01]  /*5600*/  IMAD R35, R5, R25, R35 ;  /* 0x0000001905237224 */ /* 0x000fe200078e0223 */
[----:B------:R-:W-:Y:S01]  /*5610*/  MOV R2, 0x400 ;  /* 0x0000040000027802 */ /* 0x000fe20000000f00 */
[----:B------:R-:W-:-:S02]  /*5620*/  @!P0 IMAD.IADD R27, R27, 0x1, -R5 ;  /* 0x000000011b1b8824 */ /* 0x000fc400078e0a05 */
[--C-:B------:R-:W-:Y:S02]  /*5630*/  @!P5 IMAD.IADD R39, R39, 0x1, -R5.reuse ;  /* 0x000000012727d824 */ /* 0x100fe400078e0a05 */
[----:B------:R-:W-:Y:S01]  /*5640*/  @!P6 IMAD.IADD R15, R15, 0x1, -R5 ;  /* 0x000000010f0fe824 */ /* 0x000fe200078e0a05 */
[C---:B------:R-:W-:Y:S01]  /*5650*/  ISETP.GT.U32.AND P6, PT, R5.reuse, R27, PT ;  /* 0x0000001b0500720c */ /* 0x040fe20003fc4070 */
[----:B------:R-:W-:Y:S01]  /*5660*/  IMAD R33, R5, R8, R33 ;  /* 0x0000000805217224 */ /* 0x000fe200078e0221 */
[----:B------:R-:W-:Y:S01]  /*5670*/  @!P2 IADD3 R23, R23, -R5, RZ ;  /* 0x800000051717a210 */ /* 0x000fe20007ffe0ff */
[--C-:B------:R-:W-:Y:S01]  /*5680*/  @!P1 IMAD.IADD R26, R26, 0x1, -R5.reuse ;  /* 0x000000011a1a9824 */ /* 0x100fe200078e0a05 */
[----:B------:R-:W-:Y:S01]  /*5690*/  ISETP.GT.U32.AND P2, PT, R5, R39, PT ;  /* 0x000000270500720c */ /* 0x000fe20003f44070 */
[----:B------:R-:W-:Y:S01]  /*56a0*/  @!P4 IMAD.IADD R13, R13, 0x1, -R5 ;  /* 0x000000010d0dc824 */ /* 0x000fe200078e0a05 */
[C---:B------:R-:W-:Y:S01]  /*56b0*/  ISETP.GT.U32.AND P1, PT, R5.reuse, R14, PT ;  /* 0x0000000e0500720c */ /* 0x040fe20003f24070 */
[----:B------:R-:W4:Y:S01]  /*56c0*/  LDL R8, [R1+0xb80] ;  /* 0x000b800001087983 */ /* 0x000f220000100800 */
[----:B------:R-:W-:-:S02]  /*56d0*/  ISETP.GT.U32.AND P4, PT, R5, R35, PT ;  /* 0x000000230500720c */ /* 0x000fc40003f84070 */
[----:B------:R-:W-:-:S03]  /*56e0*/  ISETP.GT.U32.AND P3, PT, R5, R33, PT ;  /* 0x000000210500720c */ /* 0x000fc60003f64070 */
[--C-:B------:R-:W-:Y:S01]  /*56f0*/  @!P6 IMAD.IADD R27, R27, 0x1, -R5.reuse ;  /* 0x000000011b1be824 */ /* 0x100fe200078e0a05 */
[----:B--2---:R-:W-:Y:S02]  /*5700*/  ISETP.GE.AND P6, PT, R252, RZ, PT ;  /* 0x000000fffc00720c */ /* 0x004fe40003fc6270 */
[----:B------:R-:W2:Y:S01]  /*5710*/  LDL R252, [R1+0xb08] ;  /* 0x000b080001fc7983 */ /* 0x000ea20000100800 */
[--C-:B------:R-:W-:Y:S01]  /*5720*/  @!P2 IMAD.IADD R39, R39, 0x1, -R5.reuse ;  /* 0x000000012727a824 */ /* 0x100fe200078e0a05 */
[----:B---3--:R-:W-:Y:S01]  /*5730*/  ISETP.GE.AND P2, PT, R154, RZ, PT ;  /* 0x000000ff9a00720c */ /* 0x008fe20003f46270 */
[--C-:B------:R-:W-:Y:S01]  /*5740*/  @!P1 IMAD.IADD R14, R14, 0x1, -R5.reuse ;  /* 0x000000010e0e9824 */ /* 0x100fe200078e0a05 */
[----:B------:R-:W3:Y:S01]  /*5750*/  LDL R154, [R1+0xb10] ;  /* 0x000b1000019a7983 */ /* 0x000ee20000100800 */
[----:B------:R-:W-:Y:S01]  /*5760*/  ISETP.GT.U32.AND P1, PT, R5, R17, PT ;  /* 0x000000110500720c */ /* 0x000fe20003f24070 */
[--C-:B------:R-:W-:Y:S02]  /*5770*/  @!P4 IMAD.IADD R35, R35, 0x1, -R5.reuse ;  /* 0x000000012323c824 */ /* 0x100fe400078e0a05 */
[----:B------:R-:W-:Y:S01]  /*5780*/  @!P3 IMAD.IADD R33, R33, 0x1, -R5 ;  /* 0x000000012121b824 */ /* 0x000fe200078e0a05 */
[----:B------:R-:W-:-:S09]  /*5790*/  ISETP.GT.U32.AND P3, PT, R5, R19, PT ;  /* 0x000000130500720c */ /* 0x000fd20003f64070 */
[----:B------:R-:W-:Y:S01]  /*57a0*/  @!P1 IMAD.IADD R17, R17, 0x1, -R5 ;  /* 0x0000000111119824 */ /* 0x000fe200078e0a05 */
[C---:B------:R-:W-:Y:S02]  /*57b0*/  ISETP.GT.U32.AND P1, PT, R5.reuse, R31, PT ;  /* 0x0000001f0500720c */ /* 0x040fe40003f24070 */
[C---:B------:R-:W-:Y:S02]  /*57c0*/  ISETP.GT.U32.AND P5, PT, R5.reuse, R35, PT ;  /* 0x000000230500720c */ /* 0x040fe40003fa4070 */
[----:B------:R-:W-:-:S09]  /*57d0*/  ISETP.GT.U32.AND P4, PT, R5, R17, PT ;  /* 0x000000110500720c */ /* 0x000fd20003f84070 */
[--C-:B------:R-:W-:Y:S01]  /*57e0*/  @!P1 IMAD.IADD R31, R31, 0x1, -R5.reuse ;  /* 0x000000011f1f9824 */ /* 0x100fe200078e0a05 */
[----:B------:R-:W-:Y:S01]  /*57f0*/  ISETP.GT.U32.AND P1, PT, R5, R21, PT ;  /* 0x000000150500720c */ /* 0x000fe20003f24070 */
[--C-:B------:R-:W-:Y:S01]  /*5800*/  @!P3 IMAD.IADD R19, R19, 0x1, -R5.reuse ;  /* 0x000000011313b824 */ /* 0x100fe200078e0a05 */
[----:B------:R-:W-:Y:S01]  /*5810*/  ISETP.GT.U32.AND P0, PT, R5, R37, PT ;  /* 0x000000250500720c */ /* 0x000fe20003f04070 */
[--C-:B------:R-:W-:Y:S01]  /*5820*/  @!P4 IMAD.IADD R17, R17, 0x1, -R5.reuse ;  /* 0x000000011111c824 */ /* 0x100fe200078e0a05 */
[----:B------:R-:W-:Y:S01]  /*5830*/  ISETP.GT.U32.AND P4, PT, R5, R33, PT ;  /* 0x000000210500720c */ /* 0x000fe20003f84070 */
[----:B------:R-:W-:Y:S01]  /*5840*/  @!P5 IMAD.IADD R35, R35, 0x1, -R5 ;  /* 0x000000012323d824 */ /* 0x000fe200078e0a05 */
[----:B------:R-:W-:Y:S02]  /*5850*/  ISETP.GT.U32.AND P3, PT, R5, R31, PT ;  /* 0x0000001f0500720c */ /* 0x000fe40003f64070 */
[----:B------:R-:W-:-:S05]  /*5860*/  ISETP.GE.AND P5, PT, R0, RZ, PT ;  /* 0x000000ff0000720c */ /* 0x000fca0003fa6270 */
[--C-:B------:R-:W-:Y:S01]  /*5870*/  @!P1 IMAD.IADD R21, R21, 0x1, -R5.reuse ;  /* 0x0000000115159824 */ /* 0x100fe200078e0a05 */
[----:B------:R-:W-:Y:S01]  /*5880*/  ISETP.GT.U32.AND P1, PT, R5, R29, PT ;  /* 0x0000001d0500720c */ /* 0x000fe20003f24070 */
[--C-:B------:R-:W-:Y:S02]  /*5890*/  @!P0 IMAD.IADD R37, R37, 0x1, -R5.reuse ;  /* 0x0000000125258824 */ /* 0x100fe400078e0a05 */
[--C-:B------:R-:W-:Y:S02]  /*58a0*/  @!P4 IMAD.IADD R33, R33, 0x1, -R5.reuse ;  /* 0x000000012121c824 */ /* 0x100fe400078e0a05 */
[----:B------:R-:W-:Y:S01]  /*58b0*/  @!P3 IMAD.IADD R31, R31, 0x1, -R5 ;  /* 0x000000011f1fb824 */ /* 0x000fe200078e0a05 */
[----:B----4-:R-:W-:Y:S01]  /*58c0*/  ISETP.GE.AND P3, PT, R247, RZ, PT ;  /* 0x000000fff700720c */ /* 0x010fe20003f66270 */
[----:B------:R-:W-:Y:S01]  /*58d0*/  @!P5 IMAD.MOV R137, RZ, RZ, -R137 ;  /* 0x000000ffff89d224 */ /* 0x000fe200078e0a89 */
[----:B------:R-:W-:Y:S01]  /*58e0*/  ISETP.GE.AND P4, PT, R245, RZ, PT ;  /* 0x000000fff500720c */ /* 0x000fe20003f86270 */
[----:B------:R-:W4:Y:S04]  /*58f0*/  LDL R247, [R1+0xb1c] ;  /* 0x000b1c0001f77983 */ /* 0x000f280000100800 */
[----:B------:R-:W-:Y:S01]  /*5900*/  @!P1 IMAD.IADD R29, R29, 0x1, -R5 ;  /* 0x000000011d1d9824 */ /* 0x000fe200078e0a05 */
[----:B------:R-:W-:Y:S01]  /*5910*/  ISETP.GE.AND P1, PT, R244, RZ, PT ;  /* 0x000000fff400720c */ /* 0x000fe20003f26270 */
[----:B------:R-:W-:Y:S01]  /*5920*/  IMAD R5, R246, R241, RZ ;  /* 0x000000f1f6057224 */ /* 0x000fe200078e02ff */
[----:B------:R-:W-:Y:S01]  /*5930*/  ISETP.GE.AND P5, PT, R248, RZ, PT ;  /* 0x000000fff800720c */ /* 0x000fe20003fa6270 */
[----:B------:R-:W4:Y:S04]  /*5940*/  LDL R246, [R1+0xb18] ;  /* 0x000b180001f67983 */ /* 0x000f280000100800 */
[----:B------:R-:W4:Y:S01]  /*5950*/  LDL R248, [R1+0xb20] ;  /* 0x000b200001f87983 */ /* 0x000f220000100800 */
[----:B------:R-:W-:Y:S01]  /*5960*/  @!P2 IADD3 R134, -R134, RZ, RZ ;  /* 0x000000ff8686a210 */ /* 0x000fe20007ffe1ff */
[----:B------:R-:W-:Y:S01]  /*5970*/  @!P3 IMAD.MOV R133, RZ, RZ, -R133 ;  /* 0x000000ffff85b224 */ /* 0x000fe200078e0a85 */
[----:B------:R-:W-:Y:S01]  /*5980*/  ISETP.GE.AND P2, PT, R250, RZ, PT ;  /* 0x000000fffa00720c */ /* 0x000fe20003f46270 */
[----:B------:R-:W-:Y:S01]  /*5990*/  @!P4 IMAD.MOV R132, RZ, RZ, -R132 ;  /* 0x000000ffff84c224 */ /* 0x000fe200078e0a84 */
[----:B------:R-:W4:Y:S01]  /*59a0*/  LDL R250, [R1+0xb34] ;  /* 0x000b340001fa7983 */ /* 0x000f220000100800 */
[----:B------:R-:W-:Y:S01]  /*59b0*/  @!P1 IMAD.MOV R135, RZ, RZ, -R135 ;  /* 0x000000ffff879224 */ /* 0x000fe200078e0a87 */
[----:B------:R-:W-:-:S02]  /*59c0*/  ISETP.GE.AND P1, PT, R249, RZ, PT ;  /* 0x000000fff900720c */ /* 0x000fc40003f26270 */
[----:B------:R-:W4:Y:S01]  /*59d0*/  LDL R249, [R1+0xb28] ;  /* 0x000b280001f97983 */ /* 0x000f220000100800 */
[----:B------:R-:W-:Y:S01]  /*59e0*/  ISETP.GE.AND P3, PT, R251, RZ, PT ;  /* 0x000000fffb00720c */ /* 0x000fe20003f66270 */
[----:B------:R-:W-:Y:S02]  /*59f0*/  @!P5 IMAD.MOV R131, RZ, RZ, -R131 ;  /* 0x000000ffff83d224 */ /* 0x000fe400078e0a83 */
[----:B------:R-:W4:Y:S04]  /*5a00*/  LDL R251, [R1+0xb30] ;  /* 0x000b300001fb7983 */ /* 0x000f280000100800 */
[----:B------:R-:W4:Y:S04]  /*5a10*/  LDL R244, [R1+0xb44] ;  /* 0x000b440001f47983 */ /* 0x000f280000100800 */
[----:B------:R-:W4:Y:S01]  /*5a20*/  LDL R245, [R1+0xb48] ;  /* 0x000b480001f57983 */ /* 0x000f220000100800 */
[----:B--2---:R-:W-:-:S03]  /*5a30*/  ISETP.GE.AND P4, PT, R252, RZ, PT ;  /* 0x000000fffc00720c */ /* 0x004fc60003f86270 */
[----:B------:R-:W2:Y:S01]  /*5a40*/  LDL R252, [R1+0xb40] ;  /* 0x000b400001fc7983 */ /* 0x000ea20000100800 */
[----:B---3--:R-:W-:-:S03]  /*5a50*/  ISETP.GE.AND P5, PT, R154, RZ, PT ;  /* 0x000000ff9a00720c */ /* 0x008fc60003fa6270 */
[----:B------:R-:W3:Y:S01]  /*5a60*/  LDL R154, [R1+0xb3c] ;  /* 0x000b3c00019a7983 */ /* 0x000ee20000100800 */
[----:B------:R-:W-:Y:S02]  /*5a70*/  @!P1 IMAD.MOV R130, RZ, RZ, -R130 ;  /* 0x000000ffff829224 */ /* 0x000fe400078e0a82 */
[----:B------:R-:W-:Y:S02]  /*5a80*/  @!P2 IMAD.MOV R129, RZ, RZ, -R129 ;  /* 0x000000ffff81a224 */ /* 0x000fe400078e0a81 */
[----:B------:R-:W-:Y:S02]  /*5a90*/  @!P3 IMAD.MOV R128, RZ, RZ, -R128 ;  /* 0x000000ffff80b224 */ /* 0x000fe400078e0a80 */
[----:B------:R-:W-:-:S03]  /*5aa0*/  @!P4 IMAD.MOV R127, RZ, RZ, -R127 ;  /* 0x000000ffff7fc224 */ /* 0x000fc600078e0a7f */
[----:B------:R-:W-:Y:S01]  /*5ab0*/  @!P5 IMAD.MOV R126, RZ, RZ, -R126 ;  /* 0x000000ffff7ed224 */ /* 0x000fe200078e0a7e */
[----:B----4-:R-:W-:Y:S02]  /*5ac0*/  ISETP.GE.AND P2, PT, R247, RZ, PT ;  /* 0x000000fff700720c */ /* 0x010fe40003f46270 */
[----:B------:R-:W4:Y:S01]  /*5ad0*/  LDL R247, [R1+0xb4c] ;  /* 0x000b4c0001f77983 */ /* 0x000f220000100800 */
[----:B------:R-:W-:-:S03]  /*5ae0*/  ISETP.GE.AND P1, PT, R246, RZ, PT ;  /* 0x000000fff600720c */ /* 0x000fc60003f26270 */
[----:B------:R-:W4:Y:S01]  /*5af0*/  LDL R246, [R1+0xb50] ;  /* 0x000b500001f67983 */ /* 0x000f220000100800 */
[----:B------:R-:W-:-:S03]  /*5b00*/  ISETP.GE.AND P3, PT, R248, RZ, PT ;  /* 0x000000fff800720c */ /* 0x000fc60003f66270 */
[----:B------:R-:W4:Y:S03]  /*5b10*/  LDL R248, [R1+0xb58] ;  /* 0x000b580001f87983 */ /* 0x000f260000100800 */
[----:B------:R-:W-:Y:S01]  /*5b20*/  @!P2 IMAD.MOV R124, RZ, RZ, -R124 ;  /* 0x000000ffff7ca224 */ /* 0x000fe200078e0a7c */
[----:B------:R-:W-:Y:S02]  /*5b30*/  ISETP.GE.AND P5, PT, R250, RZ, PT ;  /* 0x000000fffa00720c */ /* 0x000fe40003fa6270 */
[----:B------:R-:W4:Y:S01]  /*5b40*/  LDL R250, [R1+0xb68] ;  /* 0x000b680001fa7983 */ /* 0x000f220000100800 */
[----:B------:R-:W-:Y:S01]  /*5b50*/  ISETP.GE.AND P4, PT, R249, RZ, PT ;  /* 0x000000fff900720c */ /* 0x000fe20003f86270 */
[----:B------:R-:W-:Y:S02]  /*5b60*/  @!P1 IMAD.MOV R125, RZ, RZ, -R125 ;  /* 0x000000ffff7d9224 */ /* 0x000fe400078e0a7d */
[----:B------:R-:W4:Y:S01]  /*5b70*/  LDL R249, [R1+0xb60] ;  /* 0x000b600001f97983 */ /* 0x000f220000100800 */
[----:B------:R-:W-:Y:S01]  /*5b80*/  ISETP.GE.AND P1, PT, R251, RZ, PT ;  /* 0x000000fffb00720c */ /* 0x000fe20003f26270 */
[----:B------:R-:W-:-:S02]  /*5b90*/  @!P3 IMAD.MOV R123, RZ, RZ, -R123 ;  /* 0x000000ffff7bb224 */ /* 0x000fc400078e0a7b */
[----:B------:R-:W4:Y:S01]  /*5ba0*/  LDL R251, [R1+0xb64] ;  /* 0x000b640001fb7983 */ /* 0x000f220000100800 */
[----:B--2---:R-:W-:-:S03]  /*5bb0*/  ISETP.GE.AND P2, PT, R252, RZ, PT ;  /* 0x000000fffc00720c */ /* 0x004fc60003f46270 */
[----:B------:R-:W2:Y:S01]  /*5bc0*/  LDL R252, [R1+0xb70] ;  /* 0x000b700001fc7983 */ /* 0x000ea20000100800 */
[----:B---3--:R-:W-:-:S03]  /*5bd0*/  ISETP.GE.AND P3, PT, R154, RZ, PT ;  /* 0x000000ff9a00720c */ /* 0x008fc60003f66270 */
[----:B------:R-:W3:Y:S01]  /*5be0*/  LDL R154, [R1+0xb78] ;  /* 0x000b7800019a7983 */ /* 0x000ee20000100800 */
[----:B------:R-:W-:Y:S01]  /*5bf0*/  @!P4 IMAD.MOV R122, RZ, RZ, -R122 ;  /* 0x000000ffff7ac224 */ /* 0x000fe200078e0a7a */
[----:B------:R-:W-:Y:S01]  /*5c00*/  ISETP.GE.AND P4, PT, R244, RZ, PT ;  /* 0x000000fff400720c */ /* 0x000fe20003f86270 */
[----:B------:R-:W-:Y:S01]  /*5c10*/  @!P1 IMAD.MOV R120, RZ, RZ, -R120 ;  /* 0x000000ffff789224 */ /* 0x000fe200078e0a78 */
[----:B------:R-:W-:Y:S01]  /*5c20*/  @!P5 IADD3 R121, -R121, RZ, RZ ;  /* 0x000000ff7979d210 */ /* 0x000fe20007ffe1ff */
[----:B------:R-:W3:Y:S01]  /*5c30*/  LDL.LU R244, [R1+0xd18] ;  /* 0x000d180001f47983 */ /* 0x000ee20000300800 */
[----:B------:R-:W-:Y:S01]  /*5c40*/  ISETP.GE.AND P5, PT, R245, RZ, PT ;  /* 0x000000fff500720c */ /* 0x000fe20003fa6270 */
[----:B------:R-:W-:Y:S02]  /*5c50*/  @!P2 IMAD.MOV R119, RZ, RZ, -R119 ;  /* 0x000000ffff77a224 */ /* 0x000fe400078e0a77 */
[----:B------:R-:W3:Y:S01]  /*5c60*/  LDL.LU R245, [R1+0xd14] ;  /* 0x000d140001f57983 */ /* 0x000ee20000300800 */
[----:B------:R-:W-:-:S05]  /*5c70*/  @!P3 IMAD.MOV R118, RZ, RZ, -R118 ;  /* 0x000000ffff76b224 */ /* 0x000fca00078e0a76 */
[----:B------:R-:W-:-:S04]  /*5c80*/  @!P4 IMAD.MOV R117, RZ, RZ, -R117 ;  /* 0x000000ffff75c224 */ /* 0x000fc800078e0a75 */
[----:B------:R-:W-:Y:S01]  /*5c90*/  @!P5 IMAD.MOV R116, RZ, RZ, -R116 ;  /* 0x000000ffff74d224 */ /* 0x000fe200078e0a74 */
[----:B----4-:R-:W-:Y:S02]  /*5ca0*/  ISETP.GE.AND P2, PT, R247, RZ, PT ;  /* 0x000000fff700720c */ /* 0x010fe40003f46270 */
[----:B------:R-:W-:Y:S02]  /*5cb0*/  ISETP.GE.AND P1, PT, R246, RZ, PT ;  /* 0x000000fff600720c */ /* 0x000fe40003f26270 */
[----:B------:R-:W4:Y:S01]  /*5cc0*/  LDL.LU R246, [R1+0xd10] ;  /* 0x000d100001f67983 */ /* 0x000f220000300800 */
[----:B------:R-:W-:-:S03]  /*5cd0*/  ISETP.GE.AND P3, PT, R248, RZ, PT ;  /* 0x000000fff800720c */ /* 0x000fc60003f66270 */
[----:B------:R-:W4:Y:S05]  /*5ce0*/  LDL.LU R247, [R1+0xd0c] ;  /* 0x000d0c0001f77983 */ /* 0x000f2a0000300800 */
[----:B------:R-:W-:Y:S01]  /*5cf0*/  @!P2 IMAD.MOV R114, RZ, RZ, -R114 ;  /* 0x000000ffff72a224 */ /* 0x000fe200078e0a72 */
[----:B------:R-:W-:Y:S01]  /*5d00*/  ISETP.GE.AND P5, PT, R250, RZ, PT ;  /* 0x000000fffa00720c */ /* 0x000fe20003fa6270 */
[----:B------:R-:W4:Y:S01]  /*5d10*/  LDL.LU R248, [R1+0xd08] ;  /* 0x000d080001f87983 */ /* 0x000f220000300800 */
[----:B------:R-:W-:Y:S01]  /*5d20*/  ISETP.GE.AND P4, PT, R249, RZ, PT ;  /* 0x000000fff900720c */ /* 0x000fe20003f86270 */
[----:B------:R-:W-:Y:S02]  /*5d30*/  @!P1 IMAD.MOV R115, RZ, RZ, -R115 ;  /* 0x000000ffff739224 */ /* 0x000fe400078e0a73 */
[----:B------:R-:W4:Y:S01]  /*5d40*/  LDL.LU R249, [R1+0xd04] ;  /* 0x000d040001f97983 */ /* 0x000f220000300800 */
[----:B------:R-:W-:Y:S01]  /*5d50*/  ISETP.GE.AND P1, PT, R251, RZ, PT ;  /* 0x000000fffb00720c */ /* 0x000fe20003f26270 */
[----:B------:R-:W-:-:S02]  /*5d60*/  @!P3 IMAD.MOV R113, RZ, RZ, -R113 ;  /* 0x000000ffff71b224 */ /* 0x000fc400078e0a71 */
[----:B------:R-:W4:Y:S04]  /*5d70*/  LDL.LU R250, [R1+0xd00] ;  /* 0x000d000001fa7983 */ /* 0x000f280000300800 */
[----:B------:R-:W4:Y:S01]  /*5d80*/  LDL.LU R251, [R1+0xcfc] ;  /* 0x000cfc0001fb7983 */ /* 0x000f220000300800 */
[----:B--2---:R-:W-:-:S03]  /*5d90*/  ISETP.GE.AND P2, PT, R252, RZ, PT ;  /* 0x000000fffc00720c */ /* 0x004fc60003f46270 */
[----:B------:R-:W2:Y:S01]  /*5da0*/  LDL.LU R252, [R1+0xcf8] ;  /* 0x000cf80001fc7983 */ /* 0x000ea20000300800 */
[----:B---3--:R-:W-:-:S03]  /*5db0*/  ISETP.GE.AND P3, PT, R154, RZ, PT ;  /* 0x000000ff9a00720c */ /* 0x008fc60003f66270 */
[----:B------:R-:W3:Y:S01]  /*5dc0*/  LDL.LU R154, [R1+0xcf4] ;  /* 0x000cf400019a7983 */ /* 0x000ee20000300800 */
[----:B------:R-:W-:Y:S02]  /*5dd0*/  @!P5 IMAD.MOV R111, RZ, RZ, -R111 ;  /* 0x000000ffff6fd224 */ /* 0x000fe400078e0a6f */
[----:B------:R-:W-:Y:S01]  /*5de0*/  @!P4 IMAD.MOV R112, RZ, RZ, -R112 ;  /* 0x000000ffff70c224 */ /* 0x000fe200078e0a70 */
[----:B------:R-:W-:Y:S01]  /*5df0*/  ISETP.GE.AND P4, PT, R8, RZ, PT ;  /* 0x000000ff0800720c */ /* 0x000fe20003f86270 */
[----:B------:R-:W-:Y:S02]  /*5e00*/  @!P1 IMAD.MOV R110, RZ, RZ, -R110 ;  /* 0x000000ffff6e9224 */ /* 0x000fe400078e0a6e */
[----:B------:R-:W-:-:S03]  /*5e10*/  @!P2 IMAD.MOV R109, RZ, RZ, -R109 ;  /* 0x000000ffff6da224 */ /* 0x000fc600078e0a6d */
[----:B------:R-:W-:-:S07]  /*5e20*/  @!P3 IADD3 R108, -R108, RZ, RZ ;  /* 0x000000ff6c6cb210 */ /* 0x000fce0007ffe1ff */
[----:B------:R-:W-:Y:S01]  /*5e30*/  @!P4 IMAD.MOV R107, RZ, RZ, -R107 ;  /* 0x000000ffff6bc224 */ /* 0x000fe200078e0a6b */
[----:B----4-:R-:W-:Y:S02]  /*5e40*/  ISETP.GE.AND P4, PT, R249, RZ, PT ;  /* 0x000000fff900720c */ /* 0x010fe40003f86270 */
[----:B------:R-:W-:Y:S02]  /*5e50*/  ISETP.GE.AND P3, PT, R250, RZ, PT ;  /* 0x000000fffa00720c */ /* 0x000fe40003f66270 */
[----:B------:R-:W-:-:S09]  /*5e60*/  ISETP.GE.AND P2, PT, R251, RZ, PT ;  /* 0x000000fffb00720c */ /* 0x000fd20003f46270 */
[----:B------:R-:W-:Y:S01]  /*5e70*/  @!P4 IMAD.MOV R102, RZ, RZ, -R102 ;  /* 0x000000ffff66c224 */ /* 0x000fe200078e0a66 */
[----:B------:R-:W-:Y:S01]  /*5e80*/  ISETP.GE.AND P4, PT, R244, RZ, PT ;  /* 0x000000fff400720c */ /* 0x000fe20003f86270 */
[----:B------:R-:W-:Y:S01]  /*5e90*/  @!P3 IMAD.MOV R103, RZ, RZ, -R103 ;  /* 0x000000ffff67b224 */ /* 0x000fe200078e0a67 */
[----:B------:R-:W-:Y:S01]  /*5ea0*/  ISETP.GE.AND P3, PT, R245, RZ, PT ;  /* 0x000000fff500720c */ /* 0x000fe20003f66270 */
[----:B------:R-:W-:Y:S01]  /*5eb0*/  @!P2 IMAD.MOV R104, RZ, RZ, -R104 ;  /* 0x000000ffff68a224 */ /* 0x000fe200078e0a68 */
        /* <DEDUP_REMOVED lines=19> */
[----:B------:R-:W-:Y:S02]  /*5ff0*/  @!P4 IADD3 R82, -R82, RZ, RZ ;  /* 0x000000ff5252c210 */ /* 0x000fe40007ffe1ff */
        /* <DEDUP_REMOVED lines=14> */
[----:B------:R-:W-:Y:S02]  /*60e0*/  ISETP.GE.AND P3, PT, R213, RZ, PT ;  /* 0x000000ffd500720c */ /* 0x000fe40003f66270 */
[----:B---3--:R-:W-:Y:S02]  /*60f0*/  ISETP.GE.AND P5, PT, R154, RZ, PT ;  /* 0x000000ff9a00720c */ /* 0x008fe40003fa6270 */
[----:B------:R-:W3:Y:S01]  /*6100*/  LDL.LU R154, [R1+0xcf0] ;  /* 0x000cf000019a7983 */ /* 0x000ee20000300800 */
[----:B--2---:R-:W-:-:S10]  /*6110*/  ISETP.GE.AND P1, PT, R252, RZ, PT ;  /* 0x000000fffc00720c */ /* 0x004fd40003f26270 */
[----:B------:R-:W-:Y:S01]  /*6120*/  @!P5 IMAD.MOV R106, RZ, RZ, -R106 ;  /* 0x000000ffff6ad224 */ /* 0x000fe200078e0a6a */
[----:B------:R-:W-:Y:S02]  /*6130*/  ISETP.GE.AND P5, PT, R248, RZ, PT ;  /* 0x000000fff800720c */ /* 0x000fe40003fa6270 */
[----:B------:R-:W-:Y:S01]  /*6140*/  @!P1 IMAD.MOV R105, RZ, RZ, -R105 ;  /* 0x000000ffff699224 */ /* 0x000fe200078e0a69 */
[----:B------:R-:W-:-:S10]  /*6150*/  ISETP.GE.AND P1, PT, R247, RZ, PT ;  /* 0x000000fff700720c */ /* 0x000fd40003f26270 */
[----:B------:R-:W-:Y:S01]  /*6160*/  @!P5 IMAD.MOV R101, RZ, RZ, -R101 ;  /* 0x000000ffff65d224 */ /* 0x000fe200078e0a65 */
[----:B------:R-:W-:Y:S02]  /*6170*/  ISETP.GE.AND P5, PT, R243, RZ, PT ;  /* 0x000000fff300720c */ /* 0x000fe40003fa6270 */
[----:B------:R-:W-:Y:S01]  /*6180*/  @!P1 IMAD.MOV R100, RZ, RZ, -R100 ;  /* 0x000000ffff649224 */ /* 0x000fe200078e0a64 */
[----:B------:R-:W-:-:S10]  /*6190*/  ISETP.GE.AND P1, PT, R242, RZ, PT ;  /* 0x000000fff200720c */ /* 0x000fd40003f26270 */
[----:B------:R-:W-:Y:S01]  /*61a0*/  @!P5 IMAD.MOV R96, RZ, RZ, -R96 ;  /* 0x000000ffff60d224 */ /* 0x000fe200078e0a60 */
[----:B------:R-:W-:Y:S02]  /*61b0*/  ISETP.GE.AND P5, PT, R236, RZ, PT ;  /* 0x000000ffec00720c */ /* 0x000fe40003fa6270 */
[----:B------:R-:W-:Y:S02]  /*61c0*/  @!P1 IADD3 R95, -R95, RZ, RZ ;  /* 0x000000ff5f5f9210 */ /* 0x000fe40007ffe1ff */
[----:B------:R-:W-:-:S09]  /*61d0*/  ISETP.GE.AND P1, PT, R235, RZ, PT ;  /* 0x000000ffeb00720c */ /* 0x000fd20003f26270 */
[----:B------:R-:W-:Y:S01]  /*61e0*/  @!P5 IMAD.MOV R91, RZ, RZ, -R91 ;  /* 0x000000ffff5bd224 */ /* 0x000fe200078e0a5b */
[----:B------:R-:W-:-:S03]  /*61f0*/  ISETP.GE.AND P5, PT, R231, RZ, PT ;  /* 0x000000ffe700720c */ /* 0x000fc60003fa6270 */
[----:B------:R-:W-:Y:S01]  /*6200*/  @!P1 IMAD.MOV R90, RZ, RZ, -R90 ;  /* 0x000000ffff5a9224 */ /* 0x000fe200078e0a5a */
        /* <DEDUP_REMOVED lines=12> */
[----:B------:R-:W-:Y:S01]  /*62d0*/  ISETP.GE.AND P1, PT, R215, RZ, PT ;  /* 0x000000ffd700720c */ /* 0x000fe20003f26270 */
[----:B------:R-:W-:Y:S01]  /*62e0*/  @!P2 IMAD.MOV R74, RZ, RZ, -R74 ;  /* 0x000000ffff4aa224 */ /* 0x000fe200078e0a4a */
[----:B------:R-:W-:-:S07]  /*62f0*/  ISETP.GE.AND P2, PT, R214, RZ, PT ;  /* 0x000000ffd600720c */ /* 0x000fce0003f46270 */
[----:B------:R-:W-:Y:S01]  /*6300*/  @!P5 IMAD.MOV R71, RZ, RZ, -R71 ;  /* 0x000000ffff47d224 */ /* 0x000fe200078e0a47 */
[----:B------:R-:W-:-:S03]  /*6310*/  ISETP.GE.AND P5, PT, R211, RZ, PT ;  /* 0x000000ffd300720c */ /* 0x000fc60003fa6270 */
[----:B------:R-:W-:Y:S01]  /*6320*/  @!P1 IMAD.MOV R70, RZ, RZ, -R70 ;  /* 0x000000ffff469224 */ /* 0x000fe200078e0a46 */
[----:B------:R-:W-:Y:S01]  /*6330*/  ISETP.GE.AND P1, PT, R210, RZ, PT ;  /* 0x000000ffd200720c */ /* 0x000fe20003f26270 */
[----:B------:R-:W-:Y:S01]  /*6340*/  @!P3 IMAD.MOV R68, RZ, RZ, -R68 ;  /* 0x000000ffff44b224 */ /* 0x000fe200078e0a44 */
[----:B------:R-:W-:Y:S01]  /*6350*/  @!P2 IADD3 R69, -R69, RZ, RZ ;  /* 0x000000ff4545a210 */ /* 0x000fe20007ffe1ff */
[----:B------:R-:W-:Y:S01]  /*6360*/  @!P4 IMAD.MOV R67, RZ, RZ, -R67 ;  /* 0x000000ffff43c224 */ /* 0x000fe200078e0a43 */
[----:B------:R-:W-:Y:S02]  /*6370*/  ISETP.GE.AND P2, PT, R209, RZ, PT ;  /* 0x000000ffd100720c */ /* 0x000fe40003f46270 */
[----:B------:R-:W-:Y:S02]  /*6380*/  ISETP.GE.AND P3, PT, R208, RZ, PT ;  /* 0x000000ffd000720c */ /* 0x000fe40003f66270 */
[----:B------:R-:W-:Y:S01]  /*6390*/  ISETP.GE.AND P4, PT, R207, RZ, PT ;  /* 0x000000ffcf00720c */ /* 0x000fe20003f86270 */
[----:B------:R-:W-:Y:S01]  /*63a0*/  @!P5 IMAD.MOV R66, RZ, RZ, -R66 ;  /* 0x000000ffff42d224 */ /* 0x000fe200078e0a42 */
[----:B------:R-:W-:-:S03]  /*63b0*/  ISETP.GE.AND P5, PT, R206, RZ, PT ;  /* 0x000000ffce00720c */ /* 0x000fc60003fa6270 */
[----:B------:R-:W-:Y:S01]  /*63c0*/  @!P1 IMAD.MOV R65, RZ, RZ, -R65 ;  /* 0x000000ffff419224 */ /* 0x000fe200078e0a41 */
[----:B------:R-:W-:-:S03]  /*63d0*/  ISETP.GE.AND P1, PT, R205, RZ, PT ;  /* 0x000000ffcd00720c */ /* 0x000fc60003f26270 */
[----:B------:R-:W-:Y:S01]  /*63e0*/  @!P2 IMAD.MOV R64, RZ, RZ, -R64 ;  /* 0x000000ffff40a224 */ /* 0x000fe200078e0a40 */
[----:B------:R-:W-:Y:S01]  /*63f0*/  ISETP.GE.AND P2, PT, R204, RZ, PT ;  /* 0x000000ffcc00720c */ /* 0x000fe20003f46270 */
[----:B------:R-:W-:Y:S01]  /*6400*/  @!P3 IMAD.MOV R63, RZ, RZ, -R63 ;  /* 0x000000ffff3fb224 */ /* 0x000fe200078e0a3f */
[----:B------:R-:W-:Y:S01]  /*6410*/  ISETP.GE.AND P3, PT, R203, RZ, PT ;  /* 0x000000ffcb00720c */ /* 0x000fe20003f66270 */
[----:B------:R-:W-:Y:S01]  /*6420*/  @!P4 IMAD.MOV R62, RZ, RZ, -R62 ;  /* 0x000000ffff3ec224 */ /* 0x000fe200078e0a3e */
        /* <DEDUP_REMOVED lines=10> */
[----:B------:R-:W-:Y:S02]  /*64d0*/  ISETP.GE.AND P4, PT, R197, RZ, PT ;  /* 0x000000ffc500720c */ /* 0x000fe40003f86270 */
[----:B------:R-:W-:Y:S02]  /*64e0*/  @!P5 IADD3 R56, -R56, RZ, RZ ;  /* 0x000000ff3838d210 */ /* 0x000fe40007ffe1ff */
[----:B------:R-:W-:Y:S01]  /*64f0*/  ISETP.GE.AND P5, PT, R196, RZ, PT ;  /* 0x000000ffc400720c */ /* 0x000fe20003fa6270 */
[----:B------:R-:W-:Y:S01]  /*6500*/  @!P1 IMAD.MOV R55, RZ, RZ, -R55 ;  /* 0x000000ffff379224 */ /* 0x000fe200078e0a37 */
[----:B------:R-:W-:-:S03]  /*6510*/  ISETP.GE.AND P1, PT, R195, RZ, PT ;  /* 0x000000ffc300720c */ /* 0x000fc60003f26270 */
[----:B------:R-:W-:Y:S01]  /*6520*/  @!P2 IMAD.MOV R54, RZ, RZ, -R54 ;  /* 0x000000ffff36a224 */ /* 0x000fe200078e0a36 */
[----:B------:R-:W-:Y:S01]  /*6530*/  ISETP.GE.AND P2, PT, R194, RZ, PT ;  /* 0x000000ffc200720c */ /* 0x000fe20003f46270 */
[----:B------:R-:W-:Y:S01]  /*6540*/  @!P3 IMAD.MOV R53, RZ, RZ, -R53 ;  /* 0x000000ffff35b224 */ /* 0x000fe200078e0a35 */
[----:B------:R-:W-:Y:S01]  /*6550*/  ISETP.GE.AND P3, PT, R193, RZ, PT ;  /* 0x000000ffc100720c */ /* 0x000fe20003f66270 */
[----:B------:R-:W-:Y:S01]  /*6560*/  @!P4 IMAD.MOV R52, RZ, RZ, -R52 ;  /* 0x000000ffff34c224 */ /* 0x000fe200078e0a34 */
[----:B------:R-:W-:-:S03]  /*6570*/  ISETP.GE.AND P4, PT, R192, RZ, PT ;  /* 0x000000ffc000720c */ /* 0x000fc60003f86270 */
[----:B------:R-:W-:Y:S01]  /*6580*/  @!P5 IMAD.MOV R51, RZ, RZ, -R51 ;  /* 0x000000ffff33d224 */ /* 0x000fe200078e0a33 */
        /* <DEDUP_REMOVED lines=14> */
[----:B------:R-:W-:Y:S02]  /*6670*/  ISETP.GE.AND P2, PT, R184, RZ, PT ;  /* 0x000000ffb800720c */ /* 0x000fe40003f46270 */
[----:B------:R-:W-:Y:S01]  /*6680*/  @!P3 IADD3 R43, -R43, RZ, RZ ;  /* 0x000000ff2b2bb210 */ /* 0x000fe20007ffe1ff */
[----:B------:R-:W-:Y:S01]  /*6690*/  @!P4 IMAD.MOV R42, RZ, RZ, -R42 ;  /* 0x000000ffff2ac224 */ /* 0x000fe200078e0a2a */
[----:B------:R-:W-:Y:S02]  /*66a0*/  ISETP.GE.AND P3, PT, R183, RZ, PT ;  /* 0x000000ffb700720c */ /* 0x000fe40003f66270 */
        /* <DEDUP_REMOVED lines=44> */
[----:B------:R-:W-:Y:S02]  /*6970*/  ISETP.GE.AND P1, PT, R160, RZ, PT ;  /* 0x000000ffa000720c */ /* 0x000fe40003f26270 */
[----:B------:R-:W-:Y:S01]  /*6980*/  ISETP.GT.U32.AND P0, PT, R6, R4, PT ;  /* 0x000000040600720c */ /* 0x000fe20003f04070 */
[----:B------:R-:W-:Y:S01]  /*6990*/  @!P2 IMAD.MOV R19, RZ, RZ, -R19 ;  /* 0x000000ffff13a224 */ /* 0x000fe200078e0a13 */
[----:B------:R-:W-:Y:S01]  /*69a0*/  ISETP.GE.AND P2, PT, R159, RZ, PT ;  /* 0x000000ff9f00720c */ /* 0x000fe20003f46270 */
[----:B------:R-:W-:Y:S01]  /*69b0*/  @!P3 IMAD.MOV R21, RZ, RZ, -R21 ;  /* 0x000000ffff15b224 */ /* 0x000fe200078e0a15 */
[----:B------:R-:W-:Y:S02]  /*69c0*/  ISETP.GE.AND P3, PT, R158, RZ, PT ;  /* 0x000000ff9e00720c */ /* 0x000fe40003f66270 */
[----:B------:R-:W-:Y:S01]  /*69d0*/  @!P4 IADD3 R23, -R23, RZ, RZ ;  /* 0x000000ff1717c210 */ /* 0x000fe20007ffe1ff */
[----:B------:R-:W-:Y:S01]  /*69e0*/  @!P5 IMAD.MOV R37, RZ, RZ, -R37 ;  /* 0x000000ffff25d224 */ /* 0x000fe200078e0a25 */
[----:B------:R-:W-:-:S02]  /*69f0*/  ISETP.GE.AND P4, PT, R157, RZ, PT ;  /* 0x000000ff9d00720c */ /* 0x000fc40003f86270 */
[----:B------:R-:W-:Y:S01]  /*6a00*/  ISETP.GE.AND P5, PT, R156, RZ, PT ;  /* 0x000000ff9c00720c */ /* 0x000fe20003fa6270 */
[----:B------:R-:W-:Y:S01]  /*6a10*/  @!P1 IMAD.MOV R35, RZ, RZ, -R35 ;  /* 0x000000ffff239224 */ /* 0x000fe200078e0a23 */
[----:B------:R-:W-:Y:S01]  /*6a20*/  ISETP.GE.AND P1, PT, R155, RZ, PT ;  /* 0x000000ff9b00720c */ /* 0x000fe20003f26270 */
[----:B------:R-:W-:Y:S01]  /*6a30*/  @!P0 IMAD.IADD R4, R4, 0x1, -R6 ;  /* 0x0000000104048824 */ /* 0x000fe200078e0a06 */
[----:B------:R-:W-:Y:S02]  /*6a40*/  ISETP.NE.AND P0, PT, R153, RZ, PT ;  /* 0x000000ff9900720c */ /* 0x000fe40003f05270 */
[----:B------:R-:W-:Y:S01]  /*6a50*/  LOP3.LUT R25, RZ, R153, RZ, 0x33, !PT ;  /* 0x00000099ff197212 */ /* 0x000fe200078e33ff */
[----:B------:R-:W-:Y:S02]  /*6a60*/  @!P6 IMAD.MOV R136, RZ, RZ, -R136 ;  /* 0x000000ffff88e224 */ /* 0x000fe400078e0a88 */
[----:B------:R-:W-:Y:S02]  /*6a70*/  @!P2 IMAD.MOV R33, RZ, RZ, -R33 ;  /* 0x000000ffff21a224 */ /* 0x000fe400078e0a21 */
[----:B------:R-:W-:-:S02]  /*6a80*/  @!P3 IMAD.MOV R31, RZ, RZ, -R31 ;  /* 0x000000ffff1fb224 */ /* 0x000fc400078e0a1f */
[----:B------:R-:W-:Y:S02]  /*6a90*/  @!P4 IMAD.MOV R29, RZ, RZ, -R29 ;  /* 0x000000ffff1dc224 */ /* 0x000fe400078e0a1d */
[----:B------:R-:W-:Y:S01]  /*6aa0*/  @!P5 IMAD.MOV R27, RZ, RZ, -R27 ;  /* 0x000000ffff1bd224 */ /* 0x000fe200078e0a1b */
[----:B------:R-:W-:Y:S01]  /*6ab0*/  SEL R137, R25, R137, !P0 ;  /* 0x0000008919897207 */ /* 0x000fe20004000000 */
[----:B------:R-:W-:Y:S01]  /*6ac0*/  @!P1 IMAD.MOV R39, RZ, RZ, -R39 ;  /* 0x000000ffff279224 */ /* 0x000fe200078e0a27 */
[----:B------:R-:W-:Y:S01]  /*6ad0*/  LEA R8, P6, R5, UR4, 0x2 ;  /* 0x0000000405087c11 */ /* 0x000fe2000f8c10ff */
[----:B------:R-:W-:Y:S01]  /*6ae0*/  ULDC UR4, c[0x0][0x240] ;  /* 0x0000900000047ab9 */ /* 0x000fe20000000800 */
[C---:B------:R-:W-:Y:S02]  /*6af0*/  SEL R136, R25.reuse, R136, !P0 ;  /* 0x0000008819887207 */ /* 0x040fe40004000000 */
[C---:B------:R-:W-:Y:S02]  /*6b00*/  SEL R135, R25.reuse, R135, !P0 ;  /* 0x0000008719877207 */ /* 0x040fe40004000000 */
[----:B------:R-:W-:-:S02]  /*6b10*/  SEL R134, R25, R134, !P0 ;  /* 0x0000008619867207 */ /* 0x000fc40004000000 */
[C---:B------:R-:W-:Y:S02]  /*6b20*/  SEL R133, R25.reuse, R133, !P0 ;  /* 0x0000008519857207 */ /* 0x040fe40004000000 */
[C---:B------:R-:W-:Y:S02]  /*6b30*/  SEL R132, R25.reuse, R132, !P0 ;  /* 0x0000008419847207 */ /* 0x040fe40004000000 */
[C---:B------:R-:W-:Y:S02]  /*6b40*/  SEL R131, R25.reuse, R131, !P0 ;  /* 0x0000008319837207 */ /* 0x040fe40004000000 */
        /* <DEDUP_REMOVED lines=119> */
[----:B------:R-:W-:Y:S01]  /*72c0*/  SEL R27, R25, R27, !P0 ;  /* 0x0000001b191b7207 */ /* 0x000fe20004000000 */
[----:B------:R-:W-:Y:S01]  /*72d0*/  IMAD R137, R137, UR4, RZ ;  /* 0x0000000489897c24 */ /* 0x000fe2000f8e02ff */
[----:B------:R-:W-:Y:S02]  /*72e0*/  ISETP.GE.AND P2, PT, R152, RZ, PT ;  /* 0x000000ff9800720c */ /* 0x000fe40003f46270 */
[----:B------:R-:W-:Y:S02]  /*72f0*/  SEL R25, R25, R39, !P0 ;  /* 0x0000002719197207 */ /* 0x000fe40004000000 */
[----:B---3--:R-:W-:-:S02]  /*7300*/  ISETP.NE.AND P0, PT, R154, RZ, PT ;  /* 0x000000ff9a00720c */ /* 0x008fc40003f05270 */
[----:B------:R-:W-:Y:S02]  /*7310*/  LEA.HI.X.SX32 R5, R5, UR5, 0x2, P6 ;  /* 0x0000000505057c11 */ /* 0x000fe4000b0f16ff */
[-C--:B------:R-:W-:Y:S01]  /*7320*/  LEA R152, P1, R137, R8.reuse, 0x2 ;  /* 0x0000000889987211 */ /* 0x080fe200078210ff */
[----:B------:R-:W-:Y:S02]  /*7330*/  IMAD R136, R136, UR4, RZ ;  /* 0x0000000488887c24 */ /* 0x000fe4000f8e02ff */
[----:B------:R-:W-:Y:S01]  /*7340*/  IMAD R135, R135, UR4, RZ ;  /* 0x0000000487877c24 */ /* 0x000fe2000f8e02ff */
[-C--:B------:R-:W-:Y:S01]  /*7350*/  LEA.HI.X.SX32 R153, R137, R5.reuse, 0x2, P1 ;  /* 0x0000000589997211 */ /* 0x080fe200008f16ff */
[----:B------:R-:W-:Y:S02]  /*7360*/  IMAD R134, R134, UR4, RZ ;  /* 0x0000000486867c24 */ /* 0x000fe4000f8e02ff */
[----:B------:R-:W-:Y:S01]  /*7370*/  IMAD R133, R133, UR4, RZ ;  /* 0x0000000485857c24 */ /* 0x000fe2000f8e02ff */
[----:B------:R-:W-:Y:S01]  /*7380*/  LEA R158, P3, R136, R8, 0x2 ;  /* 0x00000008889e7211 */ /* 0x000fe200078610ff */
[----:B------:R-:W-:Y:S01]  /*7390*/  @!P2 IMAD.MOV R4, RZ, RZ, -R4 ;  /* 0x000000ffff04a224 */ /* 0x000fe200078e0a04 */
[----:B------:R-:W-:Y:S01]  /*73a0*/  @!P0 LOP3.LUT R4, RZ, R154, RZ, 0x33, !PT ;  /* 0x0000009aff048212 */ /* 0x000fe200078e33ff */
[----:B------:R-:W-:Y:S01]  /*73b0*/  IMAD R132, R132, UR4, RZ ;  /* 0x0000000484847c24 */ /* 0x000fe2000f8e02ff */
[-C--:B------:R-:W-:Y:S01]  /*73c0*/  LEA R156, P2, R135, R8.reuse, 0x2 ;  /* 0x00000008879c7211 */ /* 0x080fe200078410ff */
[----:B------:R1:W-:Y:S01]  /*73d0*/  STL.64 [R1+0x460], R152 ;  /* 0x0004609801007387 */ /* 0x0003e20000100a00 */
[-C--:B------:R-:W-:Y:S01]  /*73e0*/  LEA R154, P1, R134, R8.reuse, 0x2 ;  /* 0x00000008869a7211 */ /* 0x080fe200078210ff */
[----:B------:R-:W-:Y:S01]  /*73f0*/  IMAD R131, R131, UR4, RZ ;  /* 0x0000000483837c24 */ /* 0x000fe2000f8e02ff */
[-C--:B------:R-:W-:Y:S01]  /*7400*/  LEA.HI.X.SX32 R159, R136, R5.reuse, 0x2, P3 ;  /* 0x00000005889f7211 */ /* 0x080fe200018f16ff */
[----:B------:R-:W-:Y:S01]  /*7410*/  IMAD R130, R130, UR4, RZ ;  /* 0x0000000482827c24 */ /* 0x000fe2000f8e02ff */
[-C--:B------:R-:W-:Y:S01]  /*7420*/  LEA.HI.X.SX32 R157, R135, R5.reuse, 0x2, P2 ;  /* 0x00000005879d7211 */ /* 0x080fe200010f16ff */
[----:B------:R-:W-:Y:S01]  /*7430*/  IMAD R129, R129, UR4, RZ ;  /* 0x0000000481817c24 */ /* 0x000fe2000f8e02ff */
[-C--:B------:R-:W-:Y:S01]  /*7440*/  LEA.HI.X.SX32 R155, R134, R5.reuse, 0x2, P1 ;  /* 0x00000005869b7211 */ /* 0x080fe200008f16ff */
[----:B------:R-:W-:Y:S01]  /*7450*/  IMAD R128, R128, UR4, RZ ;  /* 0x0000000480807c24 */ /* 0x000fe2000f8e02ff */
[-C--:B-1----:R-:W-:Y:S01]  /*7460*/  LEA R152, P0, R133, R8.reuse, 0x2 ;  /* 0x0000000885987211 */ /* 0x082fe200078010ff */
[----:B------:R-:W-:Y:S01]  /*7470*/  IMAD R127, R127, UR4, RZ ;  /* 0x000000047f7f7c24 */ /* 0x000fe2000f8e02ff */
[-C--:B------:R-:W-:Y:S01]  /*7480*/  LEA R164, P6, R132, R8.reuse, 0x2 ;  /* 0x0000000884a47211 */ /* 0x080fe200078c10ff */
[----:B------:R-:W-:Y:S01]  /*7490*/  IMAD R126, R126, UR4, RZ ;  /* 0x000000047e7e7c24 */ /* 0x000fe2000f8e02ff */
[----:B------:R-:W-:Y:S01]  /*74a0*/  LEA.HI.X.SX32 R153, R133, R5, 0x2, P0 ;  /* 0x0000000585997211 */ /* 0x000fe200000f16ff */
[----:B------:R1:W-:Y:S01]  /*74b0*/  STL.64 [R1+0x68], R158 ;  /* 0x0000689e01007387 */ /* 0x0003e20000100a00 */
[----:B------:R-:W-:-:S02]  /*74c0*/  LEA R162, P5, R131, R8, 0x2 ;  /* 0x0000000883a27211 */ /* 0x000fc400078a10ff */
[-C--:B------:R-:W-:Y:S01]  /*74d0*/  LEA R160, P4, R130, R8.reuse, 0x2 ;  /* 0x0000000882a07211 */ /* 0x080fe200078810ff */
[----:B------:R2:W-:Y:S01]  /*74e0*/  STL.64 [R1+0x458], R156 ;  /* 0x0004589c01007387 */ /* 0x0005e20000100a00 */
[-C--:B------:R-:W-:Y:S01]  /*74f0*/  LEA.HI.X.SX32 R165, R132, R5.reuse, 0x2, P6 ;  /* 0x0000000584a57211 */ /* 0x080fe200030f16ff */
[----:B------:R-:W-:Y:S01]  /*7500*/  IMAD R125, R125, UR4, RZ ;  /* 0x000000047d7d7c24 */ /* 0x000fe2000f8e02ff */
[-C--:B------:R-:W-:Y:S01]  /*7510*/  LEA.HI.X.SX32 R163, R131, R5.reuse, 0x2, P5 ;  /* 0x0000000583a37211 */ /* 0x080fe200028f16ff */
[----:B------:R3:W-:Y:S01]  /*7520*/  STL.64 [R1+0x450], R154 ;  /* 0x0004509a01007387 */ /* 0x0007e20000100a00 */
[----:B------:R-:W-:Y:S01]  /*7530*/  IMAD R124, R124, UR4, RZ ;  /* 0x000000047c7c7c24 */ /* 0x000fe2000f8e02ff */
[----:B-1----:R-:W-:Y:S02]  /*7540*/  LEA R158, P3, R129, R8, 0x2 ;  /* 0x00000008819e7211 */ /* 0x002fe400078610ff */
[----:B------:R1:W-:Y:S01]  /*7550*/  STL.64 [R1+0x448], R152 ;  /* 0x0004489801007387 */ /* 0x0003e20000100a00 */
[----:B------:R-:W-:-:S02]  /*7560*/  LEA.HI.X.SX32 R161, R130, R5, 0x2, P4 ;  /* 0x0000000582a17211 */ /* 0x000fc400020f16ff */
[-C--:B--2---:R-:W-:Y:S01]  /*7570*/  LEA R156, P2, R128, R8.reuse, 0x2 ;  /* 0x00000008809c7211 */ /* 0x084fe200078410ff */
[----:B------:R-:W-:Y:S01]  /*7580*/  IMAD R123, R123, UR4, RZ ;  /* 0x000000047b7b7c24 */ /* 0x000fe2000f8e02ff */
[-C--:B------:R-:W-:Y:S02]  /*7590*/  LEA.HI.X.SX32 R159, R129, R5.reuse, 0x2, P3 ;  /* 0x00000005819f7211 */ /* 0x080fe400018f16ff */
[-C--:B---3--:R-:W-:Y:S01]  /*75a0*/  LEA R154, P1, R127, R8.reuse, 0x2 ;  /* 0x000000087f9a7211 */ /* 0x088fe200078210ff */
[----:B------:R-:W-:Y:S01]  /*75b0*/  IMAD R122, R122, UR4, RZ ;  /* 0x000000047a7a7c24 */ /* 0x000fe2000f8e02ff */
[-C--:B------:R-:W-:Y:S02]  /*75c0*/  LEA.HI.X.SX32 R157, R128, R5.reuse, 0x2, P2 ;  /* 0x00000005809d7211 */ /* 0x080fe400010f16ff */
[----:B-1----:R-:W-:Y:S01]  /*75d0*/  LEA R152, P0, R126, R8, 0x2 ;  /* 0x000000087e987211 */ /* 0x002fe200078010ff */
[----:B------:R-:W-:Y:S01]  /*75e0*/  IMAD R121, R121, UR4, RZ ;  /* 0x0000000479797c24 */ /* 0x000fe2000f8e02ff */
[----:B------:R1:W-:Y:S01]  /*75f0*/  STL.64 [R1+0x440], R164 ;  /* 0x000440a401007387 */ /* 0x0003e20000100a00 */
[-C--:B------:R-:W-:Y:S01]  /*7600*/  LEA.HI.X.SX32 R155, R127, R5.reuse, 0x2, P1 ;  /* 0x000000057f9b7211 */ /* 0x080fe200008f16ff */
[----:B------:R-:W-:Y:S01]  /*7610*/  IMAD R120, R120, UR4, RZ ;  /* 0x0000000478787c24 */ /* 0x000fe2000f8e02ff */
[----:B------:R-:W-:Y:S01]  /*7620*/  LEA.HI.X.SX32 R153, R126, R5, 0x2, P0 ;  /* 0x000000057e997211 */ /* 0x000fe200000f16ff */
[----:B------:R2:W-:Y:S01]  /*7630*/  STL.64 [R1+0x438], R162 ;  /* 0x000438a201007387 */ /* 0x0005e20000100a00 */
[----:B------:R-:W-:-:S03]  /*7640*/  IMAD R119, R119, UR4, RZ ;  /* 0x0000000477777c24 */ /* 0x000fc6000f8e02ff */
[----:B------:R3:W-:Y:S01]  /*7650*/  STL.64 [R1+0x430], R160 ;  /* 0x000430a001007387 */ /* 0x0007e20000100a00 */
[----:B-1----:R-:W-:-:S03]  /*7660*/  LEA R164, P6, R125, R8, 0x2 ;  /* 0x000000087da47211 */ /* 0x002fc600078c10ff */
[----:B------:R1:W-:Y:S01]  /*7670*/  STL.64 [R1+0x428], R158 ;  /* 0x0004289e01007387 */ /* 0x0003e20000100a00 */
[----:B--2---:R-:W-:-:S03]  /*7680*/  LEA R162, P5, R124, R8, 0x2 ;  /* 0x000000087ca27211 */ /* 0x004fc600078a10ff */
[----:B------:R2:W-:Y:S01]  /*7690*/  STL.64 [R1+0x420], R156 ;  /* 0x0004209c01007387 */ /* 0x0005e20000100a00 */
[-C--:B------:R-:W-:Y:S02]  /*76a0*/  LEA.HI.X.SX32 R165, R125, R5.reuse, 0x2, P6 ;  /* 0x000000057da57211 */ /* 0x080fe400030f16ff */
[-C--:B---3--:R-:W-:Y:S01]  /*76b0*/  LEA R160, P4, R123, R8.reuse, 0x2 ;  /* 0x000000087ba07211 */ /* 0x088fe200078810ff */
[----:B------:R3:W-:Y:S01]  /*76c0*/  STL.64 [R1+0x418], R154 ;  /* 0x0004189a01007387 */ /* 0x0007e20000100a00 */
[----:B------:R-:W-:Y:S01]  /*76d0*/  IMAD R118, R118, UR4, RZ ;  /* 0x0000000476767c24 */ /* 0x000fe2000f8e02ff */
[-C--:B------:R-:W-:Y:S02]  /*76e0*/  LEA.HI.X.SX32 R163, R124, R5.reuse, 0x2, P5 ;  /* 0x000000057ca37211 */ /* 0x080fe400028f16ff */
[-C--:B-1----:R-:W-:Y:S01]  /*76f0*/  LEA R158, P3, R122, R8.reuse, 0x2 ;  /* 0x000000087a9e7211 */ /* 0x082fe200078610ff */
[----:B------:R1:W-:Y:S01]  /*7700*/  STL.64 [R1+0x410], R152 ;  /* 0x0004109801007387 */ /* 0x0003e20000100a00 */
[----:B------:R-:W-:Y:S01]  /*7710*/  IMAD R117, R117, UR4, RZ ;  /* 0x0000000475757c24 */ /* 0x000fe2000f8e02ff */
[----:B--2---:R-:W-:Y:S01]  /*7720*/  LEA R156, P2, R121, R8, 0x2 ;  /* 0x00000008799c7211 */ /* 0x004fe200078410ff */
[----:B------:R-:W-:Y:S01]  /*7730*/  IMAD R116, R116, UR4, RZ ;  /* 0x0000000474747c24 */ /* 0x000fe2000f8e02ff */
[----:B------:R-:W-:-:S02]  /*7740*/  LEA.HI.X.SX32 R161, R123, R5, 0x2, P4 ;  /* 0x000000057ba17211 */ /* 0x000fc400020f16ff */
[-C--:B---3--:R-:W-:Y:S01]  /*7750*/  LEA R154, P1, R120, R8.reuse, 0x2 ;  /* 0x00000008789a7211 */ /* 0x088fe200078210ff */
[----:B------:R-:W-:Y:S01]  /*7760*/  IMAD R115, R115, UR4, RZ ;  /* 0x0000000473737c24 */ /* 0x000fe2000f8e02ff */
[-C--:B------:R-:W-:Y:S02]  /*7770*/  LEA.HI.X.SX32 R159, R122, R5.reuse, 0x2, P3 ;  /* 0x000000057a9f7211 */ /* 0x080fe400018f16ff */
[----:B-1----:R-:W-:Y:S01]  /*7780*/  LEA R152, P0, R119, R8, 0x2 ;  /* 0x0000000877987211 */ /* 0x002fe200078010ff */
[----:B------:R-:W-:Y:S01]  /*7790*/  IMAD R114, R114, UR4, RZ ;  /* 0x0000000472727c24 */ /* 0x000fe2000f8e02ff */
[-C--:B------:R-:W-:Y:S01]  /*77a0*/  LEA.HI.X.SX32 R157, R121, R5.reuse, 0x2, P2 ;  /* 0x00000005799d7211 */ /* 0x080fe200010f16ff */
        /* <DEDUP_REMOVED lines=354> */
[----:B------:R-:W-:Y:S01]  /*8dd0*/  IMAD R3, R7, 0x200, R3 ;  /* 0x0000020007037824 */ /* 0x000fe200078e0203 */
[-C--:B--2---:R-:W-:Y:S01]  /*8de0*/  LEA R156, P2, R20, R8.reuse, 0x2 ;  /* 0x00000008149c7211 */ /* 0x084fe200078410ff */
[----:B------:R-:W-:Y:S01]  /*8df0*/  IMAD R12, R12, UR4, RZ ;  /* 0x000000040c0c7c24 */ /* 0x000fe2000f8e02ff */
[-C--:B------:R-:W-:Y:S01]  /*8e00*/  LEA.HI.X.SX32 R161, R24, R5.reuse, 0x2, P4 ;  /* 0x0000000518a17211 */ /* 0x080fe200020f16ff */
[----:B------:R-:W2:Y:S01]  /*8e10*/  LDC.64 R6, c[0x0][0x230] ;  /* 0x00008c00ff067b82 */ /* 0x000ea20000000a00 */
[-C--:B---3--:R-:W-:Y:S01]  /*8e20*/  LEA R154, P1, R18, R8.reuse, 0x2 ;  /* 0x00000008129a7211 */ /* 0x088fe200078210ff */
[----:B------:R-:W-:Y:S01]  /*8e30*/  IMAD R10, R10, UR4, RZ ;  /* 0x000000040a0a7c24 */ /* 0x000fe2000f8e02ff */
[-C--:B------:R-:W-:Y:S01]  /*8e40*/  LEA.HI.X.SX32 R159, R22, R5.reuse, 0x2, P3 ;  /* 0x00000005169f7211 */ /* 0x080fe200018f16ff */
[----:B------:R-:W-:Y:S01]  /*8e50*/  IMAD R9, R9, UR4, RZ ;  /* 0x0000000409097c24 */ /* 0x000fe2000f8e02ff */
        /* <DEDUP_REMOVED lines=12> */
[----:B---3--:R-:W-:-:S03]  /*8f20*/  LEA R162, P5, R12, R8, 0x2 ;  /* 0x000000080ca27211 */ /* 0x008fc600078a10ff */
[----:B------:R3:W-:Y:S01]  /*8f30*/  STL.64 [R1+0x110], R156 ;  /* 0x0001109c01007387 */ /* 0x0007e20000100a00 */
[-C--:B------:R-:W-:Y:S02]  /*8f40*/  LEA.HI.X.SX32 R165, R14, R5.reuse, 0x2, P6 ;  /* 0x000000050ea57211 */ /* 0x080fe400030f16ff */
[-C--:B----4-:R-:W-:Y:S01]  /*8f50*/  LEA R160, P4, R10, R8.reuse, 0x2 ;  /* 0x000000080aa07211 */ /* 0x090fe200078810ff */
[----:B------:R4:W-:Y:S01]  /*8f60*/  STL.64 [R1+0x108], R154 ;  /* 0x0001089a01007387 */ /* 0x0009e20000100a00 */
[----:B------:R-:W-:Y:S01]  /*8f70*/  IMAD R17, R17, UR4, RZ ;  /* 0x0000000411117c24 */ /* 0x000fe2000f8e02ff */
[-C--:B------:R-:W-:Y:S02]  /*8f80*/  LEA.HI.X.SX32 R163, R12, R5.reuse, 0x2, P5 ;  /* 0x000000050ca37211 */ /* 0x080fe400028f16ff */
[-C--:B-1----:R-:W-:Y:S01]  /*8f90*/  LEA R158, P3, R9, R8.reuse, 0x2 ;  /* 0x00000008099e7211 */ /* 0x082fe200078610ff */
[----:B------:R1:W-:Y:S01]  /*8fa0*/  STL.64 [R1+0x100], R152 ;  /* 0x0001009801007387 */ /* 0x0003e20000100a00 */
[----:B------:R-:W-:Y:S01]  /*8fb0*/  IMAD R19, R19, UR4, RZ ;  /* 0x0000000413137c24 */ /* 0x000fe2000f8e02ff */
[----:B---3--:R-:W-:Y:S01]  /*8fc0*/  LEA R156, P2, R11, R8, 0x2 ;  /* 0x000000080b9c7211 */ /* 0x008fe200078410ff */
[----:B------:R-:W-:Y:S01]  /*8fd0*/  IMAD R21, R21, UR4, RZ ;  /* 0x0000000415157c24 */ /* 0x000fe2000f8e02ff */
[----:B------:R-:W-:-:S02]  /*8fe0*/  LEA.HI.X.SX32 R161, R10, R5, 0x2, P4 ;  /* 0x000000050aa17211 */ /* 0x000fc400020f16ff */
[-C--:B----4-:R-:W-:Y:S01]  /*8ff0*/  LEA R154, P1, R13, R8.reuse, 0x2 ;  /* 0x000000080d9a7211 */ /* 0x090fe200078210ff */
        /* <DEDUP_REMOVED lines=10> */
[----:B------:R-:W-:-:S02]  /*90a0*/  IMAD R33, R33, UR4, RZ ;  /* 0x0000000421217c24 */ /* 0x000fc4000f8e02ff */
[----:B------:R-:W-:Y:S01]  /*90b0*/  IMAD R31, R31, UR4, RZ ;  /* 0x000000041f1f7c24 */ /* 0x000fe2000f8e02ff */
[----:B------:R4:W-:Y:S01]  /*90c0*/  STL.64 [R1+0xe8], R160 ;  /* 0x0000e8a001007387 */ /* 0x0009e20000100a00 */
[----:B------:R-:W-:Y:S01]  /*90d0*/  IMAD R29, R29, UR4, RZ ;  /* 0x000000041d1d7c24 */ /* 0x000fe2000f8e02ff */
[-C--:B-1----:R-:W-:Y:S02]  /*90e0*/  LEA R164, P6, R17, R8.reuse, 0x2 ;  /* 0x0000000811a47211 */ /* 0x082fe400078c10ff */
[----:B------:R1:W-:Y:S01]  /*90f0*/  STL.64 [R1+0xe0], R158 ;  /* 0x0000e09e01007387 */ /* 0x0003e20000100a00 */
[----:B---3--:R-:W-:-:S03]  /*9100*/  LEA R162, P5, R19, R8, 0x2 ;  /* 0x0000000813a27211 */ /* 0x008fc600078a10ff */
[----:B------:R3:W-:Y:S01]  /*9110*/  STL.64 [R1+0xd8], R156 ;  /* 0x0000d89c01007387 */ /* 0x0007e20000100a00 */
[----:B------:R-:W-:Y:S01]  /*9120*/  IMAD R27, R27, UR4, RZ ;  /* 0x000000041b1b7c24 */ /* 0x000fe2000f8e02ff */
[-C--:B----4-:R-:W-:Y:S02]  /*9130*/  LEA R160, P4, R21, R8.reuse, 0x2 ;  /* 0x0000000815a07211 */ /* 0x090fe400078810ff */
[----:B------:R4:W-:Y:S01]  /*9140*/  STL.64 [R1+0xd0], R154 ;  /* 0x0000d09a01007387 */ /* 0x0009e20000100a00 */
[-C--:B------:R-:W-:Y:S02]  /*9150*/  LEA.HI.X.SX32 R165, R17, R5.reuse, 0x2, P6 ;  /* 0x0000000511a57211 */ /* 0x080fe400030f16ff */
[-C--:B-1----:R-:W-:Y:S01]  /*9160*/  LEA R158, P3, R23, R8.reuse, 0x2 ;  /* 0x00000008179e7211 */ /* 0x082fe200078610ff */
[----:B------:R1:W-:Y:S01]  /*9170*/  STL.64 [R1+0xc8], R152 ;  /* 0x0000c89801007387 */ /* 0x0003e20000100a00 */
[-C--:B------:R-:W-:Y:S02]  /*9180*/  LEA.HI.X.SX32 R163, R19, R5.reuse, 0x2, P5 ;  /* 0x0000000513a37211 */ /* 0x080fe400028f16ff */
[----:B---3--:R-:W-:Y:S01]  /*9190*/  LEA R156, P2, R37, R8, 0x2 ;  /* 0x00000008259c7211 */ /* 0x008fe200078410ff */
[----:B------:R-:W-:Y:S01]  /*91a0*/  IMAD R25, R25, UR4, RZ ;  /* 0x0000000419197c24 */ /* 0x000fe2000f8e02ff */
[----:B------:R-:W-:-:S02]  /*91b0*/  LEA.HI.X.SX32 R161, R21, R5, 0x2, P4 ;  /* 0x0000000515a17211 */ /* 0x000fc400020f16ff */
[-C--:B----4-:R-:W-:Y:S02]  /*91c0*/  LEA R154, P1, R35, R8.reuse, 0x2 ;  /* 0x00000008239a7211 */ /* 0x090fe400078210ff */
[-C--:B------:R-:W-:Y:S02]  /*91d0*/  LEA R14, P6, R31, R8.reuse, 0x2 ;  /* 0x000000081f0e7211 */ /* 0x080fe400078c10ff */
[----:B------:R-:W-:Y:S02]  /*91e0*/  LEA.HI.X.SX32 R159, R23, R5, 0x2, P3 ;  /* 0x00000005179f7211 */ /* 0x000fe400018f16ff */
[-C--:B-1----:R-:W-:Y:S01]  /*91f0*/  LEA R152, P0, R33, R8.reuse, 0x2 ;  /* 0x0000000821987211 */ /* 0x082fe200078010ff */
[----:B------:R-:W-:Y:S01]  /*9200*/  STL.64 [R1+0xc0], R164 ;  /* 0x0000c0a401007387 */ /* 0x000fe20000100a00 */
[-C--:B------:R-:W-:Y:S01]  /*9210*/  LEA R12, P5, R29, R8.reuse, 0x2 ;  /* 0x000000081d0c7211 */ /* 0x080fe200078a10ff */
[----:B--2---:R-:W-:Y:S01]  /*9220*/  IMAD R7, R4, R7, RZ ;  /* 0x0000000704077224 */ /* 0x004fe200078e02ff */
[-C--:B------:R-:W-:Y:S01]  /*9230*/  LEA.HI.X.SX32 R157, R37, R5.reuse, 0x2, P2 ;  /* 0x00000005259d7211 */ /* 0x080fe200010f16ff */
[----:B------:R-:W-:Y:S01]  /*9240*/  STL.64 [R1+0xb8], R162 ;  /* 0x0000b8a201007387 */ /* 0x000fe20000100a00 */
[----:B------:R-:W-:Y:S01]  /*9250*/  LEA R10, P4, R27, R8, 0x2 ;  /* 0x000000081b0a7211 */ /* 0x000fe200078810ff */
[----:B------:R-:W-:Y:S01]  /*9260*/  ULDC.64 UR4, c[0x0][0x210] ;  /* 0x0000840000047ab9 */ /* 0x000fe20000000a00 */
[-C--:B------:R-:W-:Y:S01]  /*9270*/  LEA.HI.X.SX32 R155, R35, R5.reuse, 0x2, P1 ;  /* 0x00000005239b7211 */ /* 0x080fe200008f16ff */
[----:B------:R-:W-:Y:S01]  /*9280*/  STL.64 [R1+0xb0], R160 ;  /* 0x0000b0a001007387 */ /* 0x000fe20000100a00 */
[----:B------:R-:W-:-:S02]  /*9290*/  LEA.HI.X.SX32 R153, R33, R5, 0x2, P0 ;  /* 0x0000000521997211 */ /* 0x000fc400000f16ff */
[-C--:B------:R-:W-:Y:S01]  /*92a0*/  LEA.HI.X.SX32 R15, R31, R5.reuse, 0x2, P6 ;  /* 0x000000051f0f7211 */ /* 0x080fe200030f16ff */
[----:B------:R-:W-:Y:S01]  /*92b0*/  STL.64 [R1+0xa8], R158 ;  /* 0x0000a89e01007387 */ /* 0x000fe20000100a00 */
[----:B------:R-:W-:Y:S02]  /*92c0*/  LEA R8, P3, R25, R8, 0x2 ;  /* 0x0000000819087211 */ /* 0x000fe400078610ff */
[-C--:B------:R-:W-:Y:S01]  /*92d0*/  LEA.HI.X.SX32 R13, R29, R5.reuse, 0x2, P5 ;  /* 0x000000051d0d7211 */ /* 0x080fe200028f16ff */
[----:B------:R-:W-:Y:S01]  /*92e0*/  STL.64 [R1+0xa0], R156 ;  /* 0x0000a09c01007387 */ /* 0x000fe20000100a00 */
[-C--:B------:R-:W-:Y:S01]  /*92f0*/  LEA.HI.X.SX32 R11, R27, R5.reuse, 0x2, P4 ;  /* 0x000000051b0b7211 */ /* 0x080fe200020f16ff */
[C---:B------:R-:W-:Y:S02]  /*9300*/  VIADD R4, R6.reuse, 0xfffffffc ;  /* 0xfffffffc06047836 */ /* 0x040fe40000000000 */
[----:B------:R-:W-:Y:S01]  /*9310*/  STL.64 [R1+0x98], R154 ;  /* 0x0000989a01007387 */ /* 0x000fe20000100a00 */
[----:B------:R-:W-:Y:S01]  /*9320*/  LEA.HI.X.SX32 R9, R25, R5, 0x2, P3 ;  /* 0x0000000519097211 */ /* 0x000fe200018f16ff */
[----:B------:R-:W-:Y:S01]  /*9330*/  VIADD R5, R6, 0xfffffffd ;  /* 0xfffffffd06057836 */ /* 0x000fe20000000000 */
[----:B------:R-:W-:Y:S01]  /*9340*/  LEA R242, P0, R7, UR4, 0x2 ;  /* 0x0000000407f27c11 */ /* 0x000fe2000f8010ff */
[----:B------:R-:W-:Y:S01]  /*9350*/  STL.64 [R1+0x90], R152 ;  /* 0x0000909801007387 */ /* 0x000fe20000100a00 */
[----:B------:R-:W-:Y:S01]  /*9360*/  ISETP.GE.U32.AND P3, PT, R4, 0x7fffff7d, PT ;  /* 0x7fffff7d0400780c */ /* 0x000fe20003f66070 */
[C---:B------:R-:W-:Y:S01]  /*9370*/  IMAD R18, R240.reuse, 0x14, RZ ;  /* 0x00000014f0127824 */ /* 0x040fe200078e02ff */
[----:B------:R-:W-:Y:S01]  /*9380*/  ISETP.GE.U32.AND P4, PT, R5, 0x7fffff7e, PT ;  /* 0x7fffff7e0500780c */ /* 0x000fe20003f86070 */
[----:B------:R-:W-:Y:S01]  /*9390*/  STL.64 [R1+0x88], R14 ;  /* 0x0000880e01007387 */ /* 0x000fe20000100a00 */
[----:B------:R-:W-:Y:S01]  /*93a0*/  LEA.HI.X.SX32 R243, R7, UR5, 0x2, P0 ;  /* 0x0000000507f37c11 */ /* 0x000fe200080f16ff */
[----:B------:R-:W-:-:S02]  /*93b0*/  IMAD R22, R240, 0x18, RZ ;  /* 0x00000018f0167824 */ /* 0x000fc400078e02ff */
[C---:B------:R-:W-:Y:S01]  /*93c0*/  IMAD R150, R240.reuse, 0xe4, RZ ;  /* 0x000000e4f0967824 */ /* 0x040fe200078e02ff */
[----:B------:R-:W-:Y:S01]  /*93d0*/  STL.64 [R1+0x80], R12 ;  /* 0x0000800c01007387 */ /* 0x000fe20000100a00 */
[C---:B------:R-:W-:Y:S01]  /*93e0*/  SHF.L.U32 R4, R240.reuse, 0x1, RZ ;  /* 0x00000001f0047819 */ /* 0x040fe200000006ff */
[C---:B------:R-:W-:Y:S02]  /*93f0*/  IMAD R26, R240.reuse, 0x1c, RZ ;  /* 0x0000001cf01a7824 */ /* 0x040fe400078e02ff */
[C---:B------:R-:W-:Y:S01]  /*9400*/  IMAD R148, R240.reuse, 0xe8, RZ ;  /* 0x000000e8f0947824 */ /* 0x040fe200078e02ff */
[----:B------:R1:W-:Y:S01]  /*9410*/  STL.64 [R1+0x78], R10 ;  /* 0x0000780a01007387 */ /* 0x0003e20000100a00 */
[C---:B------:R-:W-:Y:S01]  /*9420*/  LEA R204, P0, R240.reuse, R242, 0x3 ;  /* 0x000000f2f0cc7211 */ /* 0x040fe200078018ff */
[C---:B------:R-:W-:Y:S02]  /*9430*/  IMAD R5, R240.reuse, 0x3, RZ ;  /* 0x00000003f0057824 */ /* 0x040fe400078e02ff */
[----:B------:R-:W-:Y:S01]  /*9440*/  IMAD R146, R240, 0xec, RZ ;  /* 0x000000ecf0927824 */ /* 0x000fe200078e02ff */
[----:B------:R-:W-:Y:S01]  /*9450*/  LEA.HI.X.SX32 R205, R4, R243, 0x2, P0 ;  /* 0x000000f304cd7211 */ /* 0x000fe200000f16ff */
[----:B------:R-:W-:-:S02]  /*9460*/  IMAD R33, R240, 0x24, RZ ;  /* 0x00000024f0217824 */ /* 0x000fc400078e02ff */
[C---:B------:R-:W-:Y:S02]  /*9470*/  IMAD R144, R240.reuse, 0xf0, RZ ;  /* 0x000000f0f0907824 */ /* 0x040fe400078e02ff */
[C---:B------:R-:W-:Y:S02]  /*9480*/  IMAD R142, R240.reuse, 0xf4, RZ ;  /* 0x000000f4f08e7824 */ /* 0x040fe400078e02ff */
[----:B------:R-:W-:Y:S01]  /*9490*/  IMAD R140, R240, 0xf8, RZ ;  /* 0x000000f8f08c7824 */ /* 0x000fe200078e02ff */
[----:B------:R-:W-:Y:S01]  /*94a0*/  LEA R2, R138, R2, 0x18 ;  /* 0x000000028a027211 */ /* 0x000fe200078ec0ff */
[C---:B-1----:R-:W-:Y:S01]  /*94b0*/  IMAD R10, R240.reuse, 0xc, RZ ;  /* 0x0000000cf00a7824 */ /* 0x042fe200078e02ff */
[----:B------:R1:W-:Y:S01]  /*94c0*/  STL.64 [R1+0x70], R8 ;  /* 0x0000700801007387 */ /* 0x0003e20000100a00 */
[C---:B------:R-:W-:Y:S01]  /*94d0*/  IMAD R38, R240.reuse, 0x28, RZ ;  /* 0x00000028f0267824 */ /* 0x040fe200078e02ff */
[----:B------:R-:W-:Y:S01]  /*94e0*/  ULDC.64 UR60, c[0x0][0x208] ;  /* 0x00008200003c7ab9 */ /* 0x000fe20000000a00 */
[----:B------:R-:W-:Y:S01]  /*94f0*/  IMAD R41, R240, 0x2c, RZ ;  /* 0x0000002cf0297824 */ /* 0x000fe200078e02ff */
[----:B------:R-:W-:Y:S01]  /*9500*/  IADD3 R202, P5, R10, R242, RZ ;  /* 0x000000f20aca7210 */ /* 0x000fe20007fbe0ff */
[C---:B------:R-:W-:Y:S01]  /*9510*/  IMAD R7, R240.reuse, 0x5, RZ ;  /* 0x00000005f0077824 */ /* 0x040fe200078e02ff */
[----:B------:R2:W-:Y:S01]  /*9520*/  STL.64 [R1+0x58], R204 ;  /* 0x000058cc01007387 */ /* 0x0005e20000100a00 */
[C---:B------:R-:W-:Y:S01]  /*9530*/  IMAD R45, R240.reuse, 0x30, RZ ;  /* 0x00000030f02d7824 */ /* 0x040fe200078e02ff */
[----:B------:R-:W-:Y:S01]  /*9540*/  LEA.HI.X.SX32 R203, R5, R243, 0x2, P5 ;  /* 0x000000f305cb7211 */ /* 0x000fe200028f16ff */
[----:B------:R-:W-:Y:S01]  /*9550*/  IMAD R49, R240, 0x34, RZ ;  /* 0x00000034f0317824 */ /* 0x000fe200078e02ff */
[----:B------:R-:W-:Y:S01]  /*9560*/  ULDC UR4, c[0x0][0x230] ;  /* 0x00008c0000047ab9 */ /* 0x000fe20000000800 */
[----:B-1----:R-:W-:-:S02]  /*9570*/  VIADD R8, R6, 0xfffffffe ;  /* 0xfffffffe06087836 */ /* 0x002fc40000000000 */
[----:B------:R1:W-:Y:S01]  /*9580*/  STL.64 [R1+0x50], R202 ;  /* 0x000050ca01007387 */ /* 0x0003e20000100a00 */
[----:B------:R-:W-:Y:S02]  /*9590*/  IMAD R9, R240, 0x7, RZ ;  /* 0x00000007f0097824 */ /* 0x000fe400078e02ff */
[----:B------:R-:W-:Y:S02]  /*95a0*/  ISETP.GE.U32.AND P2, PT, R8, 0x7fffff7f, PT ;  /* 0x7fffff7f0800780c */ /* 0x000fe40003f46070 */
[----:B--2---:R-:W-:Y:S01]  /*95b0*/  IADD3 R204, P0, R18, R242, RZ ;  /* 0x000000f212cc7210 */ /* 0x004fe20007f1e0ff */
[----:B------:R-:W-:-:S03]  /*95c0*/  IMAD R8, R240, 0x6, RZ ;  /* 0x00000006f0087824 */ /* 0x000fc600078e02ff */
[-C--:B------:R-:W-:Y:S02]  /*95d0*/  LEA.HI.X.SX32 R205, R7, R243.reuse, 0x2, P0 ;  /* 0x000000f307cd7211 */ /* 0x080fe400000f16ff */
[-C--:B-1----:R-:W-:Y:S02]  /*95e0*/  IADD3 R202, P5, R22, R242.reuse, RZ ;  /* 0x000000f216ca7210 */ /* 0x082fe40007fbe0ff */
[----:B------:R-:W-:Y:S02]  /*95f0*/  IADD3 R4, P0, R26, R242, RZ ;  /* 0x000000f21a047210 */ /* 0x000fe40007f1e0ff */
[-C--:B------:R-:W-:Y:S02]  /*9600*/  LEA.HI.X.SX32 R203, R8, R243.reuse, 0x2, P5 ;  /* 0x000000f308cb7211 */ /* 0x080fe400028f16ff */
[----:B------:R-:W-:Y:S01]  /*9610*/  LEA.HI.X.SX32 R5, R9, R243, 0x2, P0 ;  /* 0x000000f309057211 */ /* 0x000fe200000f16ff */
[C---:B------:R-:W-:Y:S02]  /*9620*/  IMAD.SHL.U32 R11, R240.reuse, 0x8, RZ ;  /* 0x00000008f00b7824 */ /* 0x040fe400078e00ff */
[----:B------:R1:W-:Y:S01]  /*9630*/  STL.64 [R1+0x38], R202 ;  /* 0x000038ca01007387 */ /* 0x0003e20000100a00 */
[----:B------:R-:W-:-:S03]  /*9640*/  IMAD R12, R240, 0x9, RZ ;  /* 0x00000009f00c7824 */ /* 0x000fc600078e02ff */
[----:B------:R-:W-:Y:S04]  /*9650*/  STL.64 [R1+0x40], R204 ;  /* 0x000040cc01007387 */ /* 0x000fe80000100a00 */
[----:B------:R2:W-:Y:S01]  /*9660*/  STL.64 [R1+0x30], R4 ;  /* 0x0000300401007387 */ /* 0x0005e20000100a00 */
[C---:B-1----:R-:W-:Y:S01]  /*9670*/  LEA R202, P5, R240.reuse, R242, 0x5 ;  /* 0x000000f2f0ca7211 */ /* 0x042fe200078a28ff */
[----:B------:R-:W-:-:S03]  /*9680*/  IMAD R13, R240, 0xa, RZ ;  /* 0x0000000af00d7824 */ /* 0x000fc600078e02ff */
[-C--:B------:R-:W-:Y:S02]  /*9690*/  LEA.HI.X.SX32 R203, R11, R243.reuse, 0x2, P5 ;  /* 0x000000f30bcb7211 */ /* 0x080fe400028f16ff */
[-C--:B--2---:R-:W-:Y:S02]  /*96a0*/  IADD3 R4, P0, R33, R242.reuse, RZ ;  /* 0x000000f221047210 */ /* 0x084fe40007f1e0ff */
[----:B------:R-:W-:Y:S02]  /*96b0*/  IADD3 R8, P5, R38, R242, RZ ;  /* 0x000000f226087210 */ /* 0x000fe40007fbe0ff */
[-C--:B------:R-:W-:Y:S01]  /*96c0*/  LEA.HI.X.SX32 R5, R12, R243.reuse, 0x2, P0 ;  /* 0x000000f30c057211 */ /* 0x080fe200000f16ff */
[----:B------:R-:W-:Y:S01]  /*96d0*/  IMAD R14, R240, 0xb, RZ ;  /* 0x0000000bf00e7824 */ /* 0x000fe200078e02ff */
[----:B------:R-:W-:-:S03]  /*96e0*/  LEA.HI.X.SX32 R9, R13, R243, 0x2, P5 ;  /* 0x000000f30d097211 */ /* 0x000fc600028f16ff */
[----:B------:R1:W-:Y:S01]  /*96f0*/  STL.64 [R1+0x20], R4 ;  /* 0x0000200401007387 */ /* 0x0003e20000100a00 */
[----:B------:R-:W-:-:S03]  /*9700*/  IMAD R53, R240, 0x38, RZ ;  /* 0x00000038f0357824 */ /* 0x000fc600078e02ff */
[----:B------:R-:W-:Y:S04]  /*9710*/  STL.64 [R1+0x28], R202 ;  /* 0x000028ca01007387 */ /* 0x000fe80000100a00 */
[----:B------:R2:W-:Y:S01]  /*9720*/  STL.64 [R1+0x18], R8 ;  /* 0x0000180801007387 */ /* 0x0005e20000100a00 */
[----:B-1----:R-:W-:-:S04]  /*9730*/  IADD3 R4, P0, R41, R242, RZ ;  /* 0x000000f229047210 */ /* 0x002fc80007f1e0ff */
[-C--:B------:R-:W-:Y:S02]  /*9740*/  LEA.HI.X.SX32 R5, R14, R243.reuse, 0x2, P0 ;  /* 0x000000f30e057211 */ /* 0x080fe400000f16ff */
[-C--:B--2---:R-:W-:Y:S01]  /*9750*/  IADD3 R8, P5, R45, R242.reuse, RZ ;  /* 0x000000f22d087210 */ /* 0x084fe20007fbe0ff */
[C---:B------:R-:W-:Y:S02]  /*9760*/  IMAD R15, R240.reuse, 0xd, RZ ;  /* 0x0000000df00f7824 */ /* 0x040fe400078e02ff */
[----:B------:R1:W-:Y:S01]  /*9770*/  STL.64 [R1+0x10], R4 ;  /* 0x0000100401007387 */ /* 0x0003e20000100a00 */
[----:B------:R-:W-:Y:S01]  /*9780*/  IMAD R16, R240, 0xe, RZ ;  /* 0x0000000ef0107824 */ /* 0x000fe200078e02ff */
[----:B------:R-:W-:Y:S01]  /*9790*/  LEA.HI.X.SX32 R9, R10, R243, 0x2, P5 ;  /* 0x000000f30a097211 */ /* 0x000fe200028f16ff */
[C---:B------:R-:W-:Y:S01]  /*97a0*/  IMAD R56, R240.reuse, 0x3c, RZ ;  /* 0x0000003cf0387824 */ /* 0x040fe200078e02ff */
[----:B------:R-:W-:Y:S01]  /*97b0*/  IADD3 R238, P5, R53, R242, RZ ;  /* 0x000000f235ee7210 */ /* 0x000fe20007fbe0ff */
[----:B------:R-:W-:-:S02]  /*97c0*/  IMAD R17, R240, 0xf, RZ ;  /* 0x0000000ff0117824 */ /* 0x000fc400078e02ff */
[----:B------:R-:W-:Y:S01]  /*97d0*/  IMAD.SHL.U32 R19, R240, 0x10, RZ ;  /* 0x00000010f0137824 */ /* 0x000fe200078e00ff */
[-C--:B------:R-:W-:Y:S02]  /*97e0*/  LEA.HI.X.SX32 R239, R16, R243.reuse, 0x2, P5 ;  /* 0x000000f310ef7211 */ /* 0x080fe400028f16ff */
[-C--:B-1----:R-:W-:Y:S01]  /*97f0*/  IADD3 R4, P0, R49, R242.reuse, RZ ;  /* 0x000000f231047210 */ /* 0x082fe20007f1e0ff */
[C---:B------:R-:W-:Y:S01]  /*9800*/  IMAD R63, R240.reuse, 0x44, RZ ;  /* 0x00000044f03f7824 */ /* 0x040fe200078e02ff */
[CC--:B------:R-:W-:Y:S01]  /*9810*/  LEA R234, P5, R240.reuse, R242.reuse, 0x6 ;  /* 0x000000f2f0ea7211 */ /* 0x0c0fe200078a30ff */
[----:B------:R-:W-:Y:S01]  /*9820*/  IMAD R69, R240, 0x48, RZ ;  /* 0x00000048f0457824 */ /* 0x000fe200078e02ff */
[-C--:B------:R-:W-:Y:S02]  /*9830*/  LEA.HI.X.SX32 R5, R15, R243.reuse, 0x2, P0 ;  /* 0x000000f30f057211 */ /* 0x080fe400000f16ff */
[-C--:B------:R-:W-:Y:S01]  /*9840*/  IADD3 R236, P0, R56, R242.reuse, RZ ;  /* 0x000000f238ec7210 */ /* 0x080fe20007f1e0ff */
[C---:B------:R-:W-:Y:S01]  /*9850*/  IMAD R20, R240.reuse, 0x11, RZ ;  /* 0x00000011f0147824 */ /* 0x040fe200078e02ff */
[-C--:B------:R-:W-:Y:S01]  /*9860*/  LEA.HI.X.SX32 R235, R19, R243.reuse, 0x2, P5 ;  /* 0x000000f313eb7211 */ /* 0x080fe200028f16ff */
[C---:B------:R-:W-:Y:S01]  /*9870*/  IMAD R21, R240.reuse, 0x12, RZ ;  /* 0x00000012f0157824 */ /* 0x040fe200078e02ff */
[-C--:B------:R-:W-:Y:S01]  /*9880*/  LEA.HI.X.SX32 R237, R17, R243.reuse, 0x2, P0 ;  /* 0x000000f311ed7211 */ /* 0x080fe200000f16ff */
[C---:B------:R-:W-:Y:S01]  /*9890*/  IMAD R73, R240.reuse, 0x4c, RZ ;  /* 0x0000004cf0497824 */ /* 0x040fe200078e02ff */
[-C--:B------:R-:W-:Y:S01]  /*98a0*/  IADD3 R232, P0, R63, R242.reuse, RZ ;  /* 0x000000f23fe87210 */ /* 0x080fe20007f1e0ff */
[C---:B------:R-:W-:Y:S01]  /*98b0*/  IMAD R77, R240.reuse, 0x50, RZ ;  /* 0x00000050f04d7824 */ /* 0x040fe200078e02ff */
[-C--:B------:R-:W-:Y:S01]  /*98c0*/  IADD3 R230, P5, R69, R242.reuse, RZ ;  /* 0x000000f245e67210 */ /* 0x080fe20007fbe0ff */
[----:B------:R-:W-:Y:S01]  /*98d0*/  IMAD R23, R240, 0x13, RZ ;  /* 0x00000013f0177824 */ /* 0x000fe200078e02ff */
[-C--:B------:R-:W-:Y:S01]  /*98e0*/  LEA.HI.X.SX32 R233, R20, R243.reuse, 0x2, P0 ;  /* 0x000000f314e97211 */ /* 0x080fe200000f16ff */
[C---:B------:R-:W-:Y:S01]  /*98f0*/  IMAD R80, R240.reuse, 0x54, RZ ;  /* 0x00000054f0507824 */ /* 0x040fe200078e02ff */
[----:B------:R-:W-:Y:S01]  /*9900*/  LEA.HI.X.SX32 R231, R21, R243, 0x2, P5 ;  /* 0x000000f315e77211 */ /* 0x000fe200028f16ff */
[----:B------:R-:W-:Y:S01]  /*9910*/  IMAD R84, R240, 0x58, RZ ;  /* 0x00000058f0547824 */ /* 0x000fe200078e02ff */
[----:B------:R-:W-:-:S02]  /*9920*/  IADD3 R228, P0, R73, R242, RZ ;  /* 0x000000f249e47210 */ /* 0x000fc40007f1e0ff */
[-C--:B------:R-:W-:Y:S01]  /*9930*/  IADD3 R226, P5, R77, R242.reuse, RZ ;  /* 0x000000f24de27210 */ /* 0x080fe20007fbe0ff */
[C---:B------:R-:W-:Y:S01]  /*9940*/  IMAD R24, R240.reuse, 0x15, RZ ;  /* 0x00000015f0187824 */ /* 0x040fe200078e02ff */
[-C--:B------:R-:W-:Y:S01]  /*9950*/  LEA.HI.X.SX32 R229, R23, R243.reuse, 0x2, P0 ;  /* 0x000000f317e57211 */ /* 0x080fe200000f16ff */
[----:B------:R-:W-:Y:S01]  /*9960*/  IMAD R25, R240, 0x16, RZ ;  /* 0x00000016f0197824 */ /* 0x000fe200078e02ff */
[-C--:B------:R-:W-:Y:S01]  /*9970*/  LEA.HI.X.SX32 R227, R18, R243.reuse, 0x2, P5 ;  /* 0x000000f312e37211 */ /* 0x080fe200028f16ff */
[----:B------:R-:W-:Y:S01]  /*9980*/  IMAD R180, R240, 0x5c, RZ ;  /* 0x0000005cf0b47824 */ /* 0x000fe200078e02ff */
[-C--:B------:R-:W-:Y:S01]  /*9990*/  IADD3 R224, P0, R80, R242.reuse, RZ ;  /* 0x000000f250e07210 */ /* 0x080fe20007f1e0ff */
[----:B------:R-:W-:Y:S01]  /*99a0*/  IMAD R246, R240, 0x60, RZ ;  /* 0x00000060f0f67824 */ /* 0x000fe200078e02ff */
[-C--:B------:R-:W-:Y:S01]  /*99b0*/  IADD3 R222, P5, R84, R242.reuse, RZ ;  /* 0x000000f254de7210 */ /* 0x080fe20007fbe0ff */
[----:B------:R-:W-:Y:S01]  /*99c0*/  IMAD R27, R240, 0x17, RZ ;  /* 0x00000017f01b7824 */ /* 0x000fe200078e02ff */
[-C--:B------:R-:W-:Y:S01]  /*99d0*/  LEA.HI.X.SX32 R225, R24, R243.reuse, 0x2, P0 ;  /* 0x000000f318e17211 */ /* 0x080fe200000f16ff */
[C---:B------:R-:W-:Y:S01]  /*99e0*/  IMAD R157, R240.reuse, 0x64, RZ ;  /* 0x00000064f09d7824 */ /* 0x040fe200078e02ff */
[----:B------:R-:W-:Y:S01]  /*99f0*/  LEA.HI.X.SX32 R223, R25, R243, 0x2, P5 ;  /* 0x000000f319df7211 */ /* 0x000fe200028f16ff */
[----:B------:R-:W-:Y:S01]  /*9a00*/  IMAD R155, R240, 0x68, RZ ;  /* 0x00000068f09b7824 */ /* 0x000fe200078e02ff */
[-C--:B------:R-:W-:Y:S01]  /*9a10*/  IADD3 R220, P0, R180, R242.reuse, RZ ;  /* 0x000000f2b4dc7210 */ /* 0x080fe20007f1e0ff */
[----:B------:R-:W-:Y:S01]  /*9a20*/  STL.64 [R1+0x8], R8 ;  /* 0x0000080801007387 */ /* 0x000fe20000100a00 */
[----:B------:R-:W-:Y:S01]  /*9a30*/  IADD3 R218, P5, R246, R242, RZ ;  /* 0x000000f2f6da7210 */ /* 0x000fe20007fbe0ff */
[----:B------:R-:W-:-:S02]  /*9a40*/  IMAD R28, R240, 0x19, RZ ;  /* 0x00000019f01c7824 */ /* 0x000fc400078e02ff */
[----:B------:R1:W-:Y:S01]  /*9a50*/  STL.64 [R1+0xce0], R238 ;  /* 0x000ce0ee01007387 */ /* 0x0003e20000100a00 */
[----:B------:R-:W-:Y:S01]  /*9a60*/  IMAD R29, R240, 0x1a, RZ ;  /* 0x0000001af01d7824 */ /* 0x000fe200078e02ff */
[-C--:B------:R-:W-:Y:S02]  /*9a70*/  LEA.HI.X.SX32 R221, R27, R243.reuse, 0x2, P0 ;  /* 0x000000f31bdd7211 */ /* 0x080fe400000f16ff */
[----:B------:R-:W-:Y:S01]  /*9a80*/  STL.64 [R1], R4 ;  /* 0x0000000401007387 */ /* 0x000fe20000100a00 */
[-C--:B------:R-:W-:Y:S01]  /*9a90*/  LEA.HI.X.SX32 R219, R22, R243.reuse, 0x2, P5 ;  /* 0x000000f316db7211 */ /* 0x080fe200028f16ff */
[C---:B------:R-:W-:Y:S01]  /*9aa0*/  IMAD R153, R240.reuse, 0x6c, RZ ;  /* 0x0000006cf0997824 */ /* 0x040fe200078e02ff */
[-C--:B------:R-:W-:Y:S01]  /*9ab0*/  IADD3 R216, P0, R157, R242.reuse, RZ ;  /* 0x000000f29dd87210 */ /* 0x080fe20007f1e0ff */
[----:B------:R2:W-:Y:S01]  /*9ac0*/  STL.64 [R1+0xce8], R236 ;  /* 0x000ce8ec01007387 */ /* 0x0005e20000100a00 */
[----:B------:R-:W-:Y:S01]  /*9ad0*/  IADD3 R214, P5, R155, R242, RZ ;  /* 0x000000f29bd67210 */ /* 0x000fe20007fbe0ff */
[----:B------:R-:W-:Y:S01]  /*9ae0*/  IMAD R30, R240, 0x1b, RZ ;  /* 0x0000001bf01e7824 */ /* 0x000fe200078e02ff */
[-C--:B------:R-:W-:Y:S01]  /*9af0*/  LEA.HI.X.SX32 R217, R28, R243.reuse, 0x2, P0 ;  /* 0x000000f31cd97211 */ /* 0x080fe200000f16ff */
[----:B-1----:R-:W-:Y:S01]  /*9b00*/  IMAD R238, R240, 0x78, RZ ;  /* 0x00000078f0ee7824 */ /* 0x002fe200078e02ff */
[----:B------:R-:W-:-:S02]  /*9b10*/  LEA.HI.X.SX32 R215, R29, R243, 0x2, P5 ;  /* 0x000000f31dd77211 */ /* 0x000fc400028f16ff */
[----:B------:R-:W-:Y:S01]  /*9b20*/  IADD3 R212, P0, R153, R242, RZ ;  /* 0x000000f299d47210 */ /* 0x000fe20007f1e0ff */
[C---:B--2---:R-:W-:Y:S02]  /*9b30*/  IMAD R236, R240.reuse, 0x70, RZ ;  /* 0x00000070f0ec7824 */ /* 0x044fe400078e02ff */
[----:B------:R-:W-:-:S03]  /*9b40*/  IMAD R237, R240, 0x74, RZ ;  /* 0x00000074f0ed7824 */ /* 0x000fc600078e02ff */
[-C--:B------:R-:W-:Y:S01]  /*9b50*/  IADD3 R210, P5, R236, R242.reuse, RZ ;  /* 0x000000f2ecd27210 */ /* 0x080fe20007fbe0ff */
[----:B------:R-:W-:Y:S01]  /*9b60*/  IMAD R31, R240, 0x1d, RZ ;  /* 0x0000001df01f7824 */ /* 0x000fe200078e02ff */
[-C--:B------:R-:W-:Y:S01]  /*9b70*/  LEA.HI.X.SX32 R213, R30, R243.reuse, 0x2, P0 ;  /* 0x000000f31ed57211 */ /* 0x080fe200000f16ff */
[----:B------:R-:W-:Y:S01]  /*9b80*/  IMAD R32, R240, 0x1e, RZ ;  /* 0x0000001ef0207824 */ /* 0x000fe200078e02ff */
[-C--:B------:R-:W-:Y:S01]  /*9b90*/  LEA.HI.X.SX32 R211, R26, R243.reuse, 0x2, P5 ;  /* 0x000000f31ad37211 */ /* 0x080fe200028f16ff */
[----:B------:R-:W-:Y:S01]  /*9ba0*/  IMAD R239, R240, 0x7c, RZ ;  /* 0x0000007cf0ef7824 */ /* 0x000fe200078e02ff */
[-C--:B------:R-:W-:Y:S02]  /*9bb0*/  IADD3 R208, P0, R237, R242.reuse, RZ ;  /* 0x000000f2edd07210 */ /* 0x080fe40007f1e0ff */
[-C--:B------:R-:W-:Y:S01]  /*9bc0*/  IADD3 R206, P5, R238, R242.reuse, RZ ;  /* 0x000000f2eece7210 */ /* 0x080fe20007fbe0ff */
[C---:B------:R-:W-:Y:S01]  /*9bd0*/  IMAD R34, R240.reuse, 0x1f, RZ ;  /* 0x0000001ff0227824 */ /* 0x040fe200078e02ff */
[-C--:B------:R-:W-:Y:S01]  /*9be0*/  LEA.HI.X.SX32 R209, R31, R243.reuse, 0x2, P0 ;  /* 0x000000f31fd17211 */ /* 0x080fe200000f16ff */
[----:B------:R-:W-:Y:S01]  /*9bf0*/  IMAD.SHL.U32 R35, R240, 0x20, RZ ;  /* 0x00000020f0237824 */ /* 0x000fe200078e00ff */
[-C--:B------:R-:W-:Y:S01]  /*9c00*/  LEA.HI.X.SX32 R207, R32, R243.reuse, 0x2, P5 ;  /* 0x000000f320cf7211 */ /* 0x080fe200028f16ff */
[C---:B------:R-:W-:Y:S01]  /*9c10*/  IMAD R200, R240.reuse, 0x84, RZ ;  /* 0x00000084f0c87824 */ /* 0x040fe200078e02ff */
[-C--:B------:R-:W-:Y:S01]  /*9c20*/  IADD3 R204, P0, R239, R242.reuse, RZ ;  /* 0x000000f2efcc7210 */ /* 0x080fe20007f1e0ff */
[C---:B------:R-:W-:Y:S01]  /*9c30*/  IMAD R198, R240.reuse, 0x88, RZ ;  /* 0x00000088f0c67824 */ /* 0x040fe200078e02ff */
[-C--:B------:R-:W-:Y:S01]  /*9c40*/  LEA R202, P5, R240, R242.reuse, 0x7 ;  /* 0x000000f2f0ca7211 */ /* 0x080fe200078a38ff */
[----:B------:R-:W-:Y:S01]  /*9c50*/  VIADD R39, R6, 0xffffffff ;  /* 0xffffffff06277836 */ /* 0x000fe20000000000 */
[-C--:B------:R-:W-:Y:S01]  /*9c60*/  LEA.HI.X.SX32 R205, R34, R243.reuse, 0x2, P0 ;  /* 0x000000f322cd7211 */ /* 0x080fe200000f16ff */
[C---:B------:R-:W-:Y:S01]  /*9c70*/  IMAD R36, R240.reuse, 0x21, RZ ;  /* 0x00000021f0247824 */ /* 0x040fe200078e02ff */
[-C--:B------:R-:W-:Y:S01]  /*9c80*/  LEA.HI.X.SX32 R203, R35, R243.reuse, 0x2, P5 ;  /* 0x000000f323cb7211 */ /* 0x080fe200028f16ff */
[----:B------:R-:W-:Y:S01]  /*9c90*/  IMAD R37, R240, 0x22, RZ ;  /* 0x00000022f0257824 */ /* 0x000fe200078e02ff */
[-C--:B------:R-:W-:Y:S01]  /*9ca0*/  IADD3 R200, P0, R200, R242.reuse, RZ ;  /* 0x000000f2c8c87210 */ /* 0x080fe20007f1e0ff */
[----:B------:R-:W-:Y:S01]  /*9cb0*/  IMAD R196, R240, 0x8c, RZ ;  /* 0x0000008cf0c47824 */ /* 0x000fe200078e02ff */
[-C--:B------:R-:W-:Y:S01]  /*9cc0*/  IADD3 R198, P5, R198, R242.reuse, RZ ;  /* 0x000000f2c6c67210 */ /* 0x080fe20007fbe0ff */
[C---:B------:R-:W-:Y:S01]  /*9cd0*/  IMAD R194, R240.reuse, 0x90, RZ ;  /* 0x00000090f0c27824 */ /* 0x040fe200078e02ff */
[----:B------:R-:W-:Y:S01]  /*9ce0*/  ISETP.GE.U32.AND P1, PT, R39, 0x7fffff80, PT ;  /* 0x7fffff802700780c */ /* 0x000fe20003f26070 */
        /* <DEDUP_REMOVED lines=9> */
[C---:B------:R-:W-:Y:S01]  /*9d80*/  IMAD R42, R240.reuse, 0x26, RZ ;  /* 0x00000026f02a7824 */ /* 0x040fe200078e02ff */
[-C--:B------:R-:W-:Y:S01]  /*9d90*/  LEA.HI.X.SX32 R195, R33, R243.reuse, 0x2, P5 ;  /* 0x000000f321c37211 */ /* 0x080fe200028f16ff */
[----:B------:R-:W-:Y:S01]  /*9da0*/  IMAD R188, R240, 0x9c, RZ ;  /* 0x0000009cf0bc7824 */ /* 0x000fe200078e02ff */
[-C--:B------:R-:W-:Y:S01]  /*9db0*/  IADD3 R192, P0, R192, R242.reuse, RZ ;  /* 0x000000f2c0c07210 */ /* 0x080fe20007f1e0ff */
[----:B------:R-:W-:Y:S01]  /*9dc0*/  IMAD R186, R240, 0xa0, RZ ;  /* 0x000000a0f0ba7824 */ /* 0x000fe200078e02ff */
[-C--:B------:R-:W-:Y:S01]  /*9dd0*/  IADD3 R190, P5, R190, R242.reuse, RZ ;  /* 0x000000f2bebe7210 */ /* 0x080fe20007fbe0ff */
[----:B------:R-:W-:Y:S01]  /*9de0*/  IMAD R43, R240, 0x27, RZ ;  /* 0x00000027f02b7824 */ /* 0x000fe200078e02ff */
[-C--:B------:R-:W-:Y:S01]  /*9df0*/  LEA.HI.X.SX32 R193, R40, R243.reuse, 0x2, P0 ;  /* 0x000000f328c17211 */ /* 0x080fe200000f16ff */
[----:B------:R-:W-:Y:S01]  /*9e00*/  IMAD R184, R240, 0xa4, RZ ;  /* 0x000000a4f0b87824 */ /* 0x000fe200078e02ff */
        /* <DEDUP_REMOVED lines=56> */
[----:B------:R-:W-:Y:S01]  /*a190*/  IADD3 R156, P5, R156, R242, RZ ;  /* 0x000000f29c9c7210 */ /* 0x000fe20007fbe0ff */
[----:B------:R-:W-:Y:S01]  /*a1a0*/  IMAD R59, R240, 0x37, RZ ;  /* 0x00000037f03b7824 */ /* 0x000fe200078e02ff */
[----:B------:R-:W-:-:S02]  /*a1b0*/  LEA.HI.X.SX32 R159, R57, R243, 0x2, P0 ;  /* 0x000000f3399f7211 */ /* 0x000fc400000f16ff */
[-C--:B------:R-:W-:Y:S02]  /*a1c0*/  LEA.HI.X.SX32 R157, R58, R243.reuse, 0x2, P5 ;  /* 0x000000f33a9d7211 */ /* 0x080fe400028f16ff */
[-C--:B------:R-:W-:Y:S02]  /*a1d0*/  IADD3 R154, P0, R154, R242.reuse, RZ ;  /* 0x000000f29a9a7210 */ /* 0x080fe40007f1e0ff */
[-C--:B------:R-:W-:Y:S01]  /*a1e0*/  IADD3 R152, P5, R152, R242.reuse, RZ ;  /* 0x000000f298987210 */ /* 0x080fe20007fbe0ff */
[C---:B------:R-:W-:Y:S01]  /*a1f0*/  IMAD R60, R240.reuse, 0x39, RZ ;  /* 0x00000039f03c7824 */ /* 0x040fe200078e02ff */
[-C--:B------:R-:W-:Y:S01]  /*a200*/  LEA.HI.X.SX32 R155, R59, R243.reuse, 0x2, P0 ;  /* 0x000000f33b9b7211 */ /* 0x080fe200000f16ff */
[----:B------:R-:W-:Y:S01]  /*a210*/  IMAD R61, R240, 0x3a, RZ ;  /* 0x0000003af03d7824 */ /* 0x000fe200078e02ff */
[----:B------:R-:W-:Y:S02]  /*a220*/  LEA.HI.X.SX32 R153, R53, R243, 0x2, P5 ;  /* 0x000000f335997211 */ /* 0x000fe400028f16ff */
[----:B------:R-:W-:-:S02]  /*a230*/  IADD3 R150, P0, R150, R242, RZ ;  /* 0x000000f296967210 */ /* 0x000fc40007f1e0ff */
[-C--:B------:R-:W-:Y:S01]  /*a240*/  IADD3 R148, P5, R148, R242.reuse, RZ ;  /* 0x000000f294947210 */ /* 0x080fe20007fbe0ff */
[----:B------:R-:W-:Y:S01]  /*a250*/  IMAD R62, R240, 0x3b, RZ ;  /* 0x0000003bf03e7824 */ /* 0x000fe200078e02ff */
[-C--:B------:R-:W-:Y:S02]  /*a260*/  LEA.HI.X.SX32 R151, R60, R243.reuse, 0x2, P0 ;  /* 0x000000f33c977211 */ /* 0x080fe400000f16ff */
[-C--:B------:R-:W-:Y:S02]  /*a270*/  LEA.HI.X.SX32 R149, R61, R243.reuse, 0x2, P5 ;  /* 0x000000f33d957211 */ /* 0x080fe400028f16ff */
[-C--:B------:R-:W-:Y:S02]  /*a280*/  IADD3 R146, P0, R146, R242.reuse, RZ ;  /* 0x000000f292927210 */ /* 0x080fe40007f1e0ff */
        /* <DEDUP_REMOVED lines=8> */
[----:B------:R-:W-:Y:S01]  /*a310*/  IMAD R66, R240, 0x3f, RZ ;  /* 0x0000003ff0427824 */ /* 0x000fe200078e02ff */
[-C--:B------:R-:W-:Y:S01]  /*a320*/  LEA.HI.X.SX32 R143, R64, R243.reuse, 0x2, P0 ;  /* 0x000000f3408f7211 */ /* 0x080fe200000f16ff */
[C---:B------:R-:W-:Y:S01]  /*a330*/  IMAD.SHL.U32 R67, R240.reuse, 0x40, RZ ;  /* 0x00000040f0437824 */ /* 0x040fe200078e00ff */
[-C--:B------:R-:W-:Y:S01]  /*a340*/  LEA.HI.X.SX32 R141, R65, R243.reuse, 0x2, P5 ;  /* 0x000000f3418d7211 */ /* 0x080fe200028f16ff */
[----:B------:R-:W-:Y:S01]  /*a350*/  IMAD R134, R240, 0x104, RZ ;  /* 0x00000104f0867824 */ /* 0x000fe200078e02ff */
[-C--:B------:R-:W-:Y:S01]  /*a360*/  IADD3 R138, P0, R138, R242.reuse, RZ ;  /* 0x000000f28a8a7210 */ /* 0x080fe20007f1e0ff */
[C---:B------:R-:W-:Y:S01]  /*a370*/  IMAD R132, R240.reuse, 0x108, RZ ;  /* 0x00000108f0847824 */ /* 0x040fe200078e02ff */
[CC--:B------:R-:W-:Y:S01]  /*a380*/  LEA R136, P5, R240.reuse, R242.reuse, 0x8 ;  /* 0x000000f2f0887211 */ /* 0x0c0fe200078a40ff */
[----:B------:R-:W-:Y:S01]  /*a390*/  IMAD R68, R240, 0x41, RZ ;  /* 0x00000041f0447824 */ /* 0x000fe200078e02ff */
        /* <DEDUP_REMOVED lines=89> */
[----:B------:R-:W-:Y:S01]  /*a930*/  IMAD R11, R240, 0x5a, RZ ;  /* 0x0000005af00b7824 */ /* 0x000fe200078e02ff */
[-C--:B------:R-:W-:Y:S01]  /*a940*/  LEA.HI.X.SX32 R91, R244, R243.reuse, 0x2, P0 ;  /* 0x000000f3f45b7211 */ /* 0x080fe200000f16ff */
[----:B------:R-:W-:Y:S01]  /*a950*/  IMAD R249, R240, 0x59, RZ ;  /* 0x00000059f0f97824 */ /* 0x000fe200078e02ff */
[-C--:B------:R-:W-:Y:S01]  /*a960*/  LEA.HI.X.SX32 R89, R84, R243.reuse, 0x2, P5 ;  /* 0x000000f354597211 */ /* 0x080fe200028f16ff */
[C---:B------:R-:W-:Y:S01]  /*a970*/  IMAD R244, R240.reuse, 0x170, RZ ;  /* 0x00000170f0f47824 */ /* 0x040fe200078e02ff */
[-C--:B------:R-:W-:Y:S01]  /*a980*/  IADD3 R84, P5, R245, R242.reuse, RZ ;  /* 0x000000f2f5547210 */ /* 0x080fe20007fbe0ff */
[C---:B------:R-:W-:Y:S01]  /*a990*/  IMAD R248, R240.reuse, 0x16c, RZ ;  /* 0x0000016cf0f87824 */ /* 0x040fe200078e02ff */
        /* <DEDUP_REMOVED lines=12> */
[-C--:B------:R-:W-:Y:S01]  /*aa60*/  LEA.HI.X.SX32 R83, R11, R243.reuse, 0x2, P0 ;  /* 0x000000f30b537211 */ /* 0x080fe200000f16ff */
[----:B------:R-:W-:Y:S01]  /*aa70*/  IMAD R247, R240, 0x188, RZ ;  /* 0x00000188f0f77824 */ /* 0x000fe200078e02ff */
[-C--:B------:R-:W-:Y:S01]  /*aa80*/  IADD3 R78, P0, R244, R242.reuse, RZ ;  /* 0x000000f2f44e7210 */ /* 0x080fe20007f1e0ff */
[C---:B------:R-:W-:Y:S01]  /*aa90*/  IMAD R244, R240.reuse, 0x5d, RZ ;  /* 0x0000005df0f47824 */ /* 0x040fe200078e02ff */
[----:B------:R-:W2:Y:S01]  /*aaa0*/  LDL.64 R248, [R1+0x50] ;  /* 0x0000500001f87983 */ /* 0x000ea20000100a00 */
[----:B------:R-:W-:Y:S01]  /*aab0*/  IMAD R11, R240, 0x178, RZ ;  /* 0x00000178f00b7824 */ /* 0x000fe200078e02ff */
[----:B------:R-:W1:Y:S02]  /*aac0*/  LDC R245, c[0x0][0x230] ;  /* 0x00008c00fff57b82 */ /* 0x000e640000000800 */
[----:B------:R-:W-:Y:S01]  /*aad0*/  LEA.HI.X.SX32 R79, R244, R243, 0x2, P0 ;  /* 0x000000f3f44f7211 */ /* 0x000fe200000f16ff */
[----:B------:R-:W-:Y:S01]  /*aae0*/  IMAD R244, R240, 0x5f, RZ ;  /* 0x0000005ff0f47824 */ /* 0x000fe200078e02ff */
[----:B------:R-:W-:-:S02]  /*aaf0*/  IADD3 R76, P5, R11, R242, RZ ;  /* 0x000000f20b4c7210 */ /* 0x000fc40007fbe0ff */
[-C--:B------:R-:W-:Y:S02]  /*ab00*/  IADD3 R74, P0, R252, R242.reuse, RZ ;  /* 0x000000f2fc4a7210 */ /* 0x080fe40007f1e0ff */
[-C--:B------:R-:W-:Y:S01]  /*ab10*/  LEA.HI.X.SX32 R77, R181, R243.reuse, 0x2, P5 ;  /* 0x000000f3b54d7211 */ /* 0x080fe200028f16ff */
[----:B------:R-:W-:Y:S01]  /*ab20*/  IMAD R27, R240, 0x18c, RZ ;  /* 0x0000018cf01b7824 */ /* 0x000fe200078e02ff */
[-C--:B------:R-:W-:Y:S01]  /*ab30*/  LEA.HI.X.SX32 R75, R244, R243.reuse, 0x2, P0 ;  /* 0x000000f3f44b7211 */ /* 0x080fe200000f16ff */
[C---:B------:R-:W-:Y:S01]  /*ab40*/  IMAD R13, R240.reuse, 0x190, RZ ;  /* 0x00000190f00d7824 */ /* 0x040fe200078e02ff */
[-C--:B------:R-:W-:Y:S01]  /*ab50*/  IADD3 R72, P5, R251, R242.reuse, RZ ;  /* 0x000000f2fb487210 */ /* 0x080fe20007fbe0ff */
[----:B------:R-:W-:Y:S01]  /*ab60*/  IMAD R25, R240, 0x194, RZ ;  /* 0x00000194f0197824 */ /* 0x000fe200078e02ff */
[-C--:B------:R-:W-:Y:S01]  /*ab70*/  IADD3 R70, P0, R250, R242.reuse, RZ ;  /* 0x000000f2fa467210 */ /* 0x080fe20007f1e0ff */
[----:B------:R-:W-:Y:S01]  /*ab80*/  IMAD R22, R240, 0x198, RZ ;  /* 0x00000198f0167824 */ /* 0x000fe200078e02ff */
[----:B------:R-:W3:Y:S01]  /*ab90*/  LDL.64 R250, [R1+0x58] ;  /* 0x0000580001fa7983 */ /* 0x000ee20000100a00 */
[-C--:B------:R-:W-:Y:S01]  /*aba0*/  LEA.HI.X.SX32 R73, R246, R243.reuse, 0x2, P5 ;  /* 0x000000f3f6497211 */ /* 0x080fe200028f16ff */
[C---:B------:R-:W-:Y:S01]  /*abb0*/  IMAD R244, R240.reuse, 0x62, RZ ;  /* 0x00000062f0f47824 */ /* 0x040fe200078e02ff */
[----:B------:R-:W-:Y:S01]  /*abc0*/  IADD3 R68, P5, R247, R242, RZ ;  /* 0x000000f2f7447210 */ /* 0x000fe20007fbe0ff */
[----:B------:R-:W-:Y:S01]  /*abd0*/  IMAD R181, R240, 0x61, RZ ;  /* 0x00000061f0b57824 */ /* 0x000fe200078e02ff */
[----:B------:R-:W4:Y:S02]  /*abe0*/  LDC R180, c[0x0][0x230] ;  /* 0x00008c00ffb47b82 */ /* 0x000f240000000800 */
[-C--:B------:R-:W-:Y:S01]  /*abf0*/  LEA.HI.X.SX32 R69, R244, R243.reuse, 0x2, P5 ;  /* 0x000000f3f4457211 */ /* 0x080fe200028f16ff */
[----:B------:R-:W-:Y:S01]  /*ac00*/  IMAD R244, R240, 0x63, RZ ;  /* 0x00000063f0f47824 */ /* 0x000fe200078e02ff */
[----:B------:R-:W-:-:S02]  /*ac10*/  LEA.HI.X.SX32 R71, R181, R243, 0x2, P0 ;  /* 0x000000f3b5477211 */ /* 0x000fc400000f16ff */
[-C--:B------:R-:W-:Y:S01]  /*ac20*/  IADD3 R66, P0, R27, R242.reuse, RZ ;  /* 0x000000f21b427210 */ /* 0x080fe20007f1e0ff */
[C---:B------:R-:W-:Y:S01]  /*ac30*/  IMAD R181, R240.reuse, 0x64, RZ ;  /* 0x00000064f0b57824 */ /* 0x040fe200078e02ff */
[-C--:B------:R-:W-:Y:S01]  /*ac40*/  IADD3 R64, P5, R13, R242.reuse, RZ ;  /* 0x000000f20d407210 */ /* 0x080fe20007fbe0ff */
[----:B------:R-:W-:Y:S01]  /*ac50*/  IMAD R20, R240, 0x19c, RZ ;  /* 0x0000019cf0147824 */ /* 0x000fe200078e02ff */
[-C--:B------:R-:W-:Y:S01]  /*ac60*/  LEA.HI.X.SX32 R67, R244, R243.reuse, 0x2, P0 ;  /* 0x000000f3f4437211 */ /* 0x080fe200000f16ff */
[C---:B------:R-:W-:Y:S01]  /*ac70*/  IMAD R244, R240.reuse, 0x65, RZ ;  /* 0x00000065f0f47824 */ /* 0x040fe200078e02ff */
[-C--:B------:R-:W-:Y:S01]  /*ac80*/  IADD3 R62, P0, R25, R242.reuse, RZ ;  /* 0x000000f2193e7210 */ /* 0x080fe20007f1e0ff */
[C---:B------:R-:W-:Y:S01]  /*ac90*/  IMAD R29, R240.reuse, 0x66, RZ ;  /* 0x00000066f01d7824 */ /* 0x040fe200078e02ff */
[-C--:B------:R-:W-:Y:S01]  /*aca0*/  LEA.HI.X.SX32 R65, R181, R243.reuse, 0x2, P5 ;  /* 0x000000f3b5417211 */ /* 0x080fe200028f16ff */
[----:B------:R-:W-:Y:S01]  /*acb0*/  IMAD R15, R240, 0x1a0, RZ ;  /* 0x000001a0f00f7824 */ /* 0x000fe200078e02ff */
[-C--:B------:R-:W-:Y:S01]  /*acc0*/  IADD3 R60, P5, R22, R242.reuse, RZ ;  /* 0x000000f2163c7210 */ /* 0x080fe20007fbe0ff */
[----:B------:R-:W-:Y:S01]  /*acd0*/  IMAD R23, R240, 0x67, RZ ;  /* 0x00000067f0177824 */ /* 0x000fe200078e02ff */
[-C--:B------:R-:W-:Y:S01]  /*ace0*/  LEA.HI.X.SX32 R63, R244, R243.reuse, 0x2, P0 ;  /* 0x000000f3f43f7211 */ /* 0x080fe200000f16ff */
[----:B------:R-:W-:Y:S01]  /*acf0*/  IMAD R17, R240, 0x1a4, RZ ;  /* 0x000001a4f0117824 */ /* 0x000fe200078e02ff */
[-C--:B------:R-:W-:Y:S01]  /*ad00*/  IADD3 R58, P0, R20, R242.reuse, RZ ;  /* 0x000000f2143a7210 */ /* 0x080fe20007f1e0ff */
[C---:B------:R-:W-:Y:S01]  /*ad10*/  IMAD R244, R240.reuse, 0x68, RZ ;  /* 0x00000068f0f47824 */ /* 0x040fe200078e02ff */
[-C--:B------:R-:W-:Y:S01]  /*ad20*/  LEA.HI.X.SX32 R61, R29, R243.reuse, 0x2, P5 ;  /* 0x000000f31d3d7211 */ /* 0x080fe200028f16ff */
[C---:B------:R-:W-:Y:S01]  /*ad30*/  IMAD R16, R240.reuse, 0x1a8, RZ ;  /* 0x000001a8f0107824 */ /* 0x040fe200078e02ff */
[-C--:B------:R-:W-:Y:S01]  /*ad40*/  IADD3 R56, P5, R15, R242.reuse, RZ ;  /* 0x000000f20f387210 */ /* 0x080fe20007fbe0ff */
[C---:B------:R-:W-:Y:S01]  /*ad50*/  IMAD R21, R240.reuse, 0x69, RZ ;  /* 0x00000069f0157824 */ /* 0x040fe200078e02ff */
[-C--:B------:R-:W-:Y:S01]  /*ad60*/  LEA.HI.X.SX32 R59, R23, R243.reuse, 0x2, P0 ;  /* 0x000000f3173b7211 */ /* 0x080fe200000f16ff */
[C---:B------:R-:W-:Y:S01]  /*ad70*/  IMAD R50, R240.reuse, 0x1ac, RZ ;  /* 0x000001acf0327824 */ /* 0x040fe200078e02ff */
[-C--:B------:R-:W-:Y:S01]  /*ad80*/  IADD3 R54, P0, R17, R242.reuse, RZ ;  /* 0x000000f211367210 */ /* 0x080fe20007f1e0ff */
[----:B------:R-:W-:Y:S01]  /*ad90*/  IMAD R19, R240, 0x6a, RZ ;  /* 0x0000006af0137824 */ /* 0x000fe200078e02ff */
[-C--:B------:R-:W-:Y:S01]  /*ada0*/  LEA.HI.X.SX32 R57, R244, R243.reuse, 0x2, P5 ;  /* 0x000000f3f4397211 */ /* 0x080fe200028f16ff */
[----:B------:R-:W-:Y:S01]  /*adb0*/  IMAD R48, R240, 0x1b0, RZ ;  /* 0x000001b0f0307824 */ /* 0x000fe200078e02ff */
[-C--:B------:R-:W-:Y:S01]  /*adc0*/  IADD3 R52, P5, R16, R242.reuse, RZ ;  /* 0x000000f210347210 */ /* 0x080fe20007fbe0ff */
[C---:B------:R-:W-:Y:S01]  /*add0*/  IMAD R18, R240.reuse, 0x6b, RZ ;  /* 0x0000006bf0127824 */ /* 0x040fe200078e02ff */
[-C--:B------:R-:W-:Y:S01]  /*ade0*/  LEA.HI.X.SX32 R55, R21, R243.reuse, 0x2, P0 ;  /* 0x000000f315377211 */ /* 0x080fe200000f16ff */
[----:B------:R-:W-:Y:S01]  /*adf0*/  IMAD R46, R240, 0x1b4, RZ ;  /* 0x000001b4f02e7824 */ /* 0x000fe200078e02ff */
        /* <DEDUP_REMOVED lines=39> */
[----:B------:R-:W1:Y:S01]  /*b070*/  S2R R244, SR_TID.X ;  /* 0x0000000000f47919 */ /* 0x000e620000002100 */
        /* <DEDUP_REMOVED lines=25> */
[----:B------:R-:W-:Y:S01]  /*b210*/  VIADD R4, R6, 0xfffffffb ;  /* 0xfffffffb06047836 */ /* 0x000fe20000000000 */
[-C--:B------:R-:W-:Y:S01]  /*b220*/  LEA.HI.X.SX32 R21, R15, R243.reuse, 0x2, P5 ;  /* 0x000000f30f157211 */ /* 0x080fe200028f16ff */
[----:B------:R-:W-:Y:S01]  /*b230*/  IMAD R7, R240, 0x7e, RZ ;  /* 0x0000007ef0077824 */ /* 0x000fe200078e02ff */
[-C--:B------:R-:W-:Y:S01]  /*b240*/  IADD3 R16, P5, R16, R242.reuse, RZ ;  /* 0x000000f210107210 */ /* 0x080fe20007fbe0ff */
[----:B------:R-:W-:Y:S01]  /*b250*/  IMAD R5, R240, 0x7f, RZ ;  /* 0x0000007ff0057824 */ /* 0x000fe200078e02ff */
[----:B------:R-:W-:Y:S01]  /*b260*/  LEA.HI.X.SX32 R19, R17, R243, 0x2, P0 ;  /* 0x000000f311137211 */ /* 0x000fe200000f16ff */
[----:B------:R-:W4:Y:S01]  /*b270*/  LDC R181, c[0x0][0x230] ;  /* 0x00008c00ffb57b82 */ /* 0x000f220000000800 */
[----:B------:R-:W-:-:S02]  /*b280*/  IADD3 R14, P0, R14, R242, RZ ;  /* 0x000000f20e0e7210 */ /* 0x000fc40007f1e0ff */
[-C--:B------:R-:W-:Y:S02]  /*b290*/  LEA.HI.X.SX32 R17, R239, R243.reuse, 0x2, P5 ;  /* 0x000000f3ef117211 */ /* 0x080fe400028f16ff */
[-C--:B------:R-:W-:Y:S02]  /*b2a0*/  IADD3 R12, P5, R12, R242.reuse, RZ ;  /* 0x000000f20c0c7210 */ /* 0x080fe40007fbe0ff */
[-C--:B------:R-:W-:Y:S01]  /*b2b0*/  LEA.HI.X.SX32 R15, R8, R243.reuse, 0x2, P0 ;  /* 0x000000f3080f7211 */ /* 0x080fe200000f16ff */
[----:B------:R-:W2:Y:S01]  /*b2c0*/  LDC R246, c[0x0][0x230] ;  /* 0x00008c00fff67b82 */ /* 0x000ea20000000800 */
[----:B------:R-:W-:Y:S01]  /*b2d0*/  ISETP.GE.U32.AND P0, PT, R4, 0x7fffff7c, PT ;  /* 0x7fffff7c0400780c */ /* 0x000fe20003f06070 */
[C---:B------:R-:W-:Y:S01]  /*b2e0*/  IMAD.SHL.U32 R4, R240.reuse, 0x4, RZ ;  /* 0x00000004f0047824 */ /* 0x040fe200078e00ff */
[----:B------:R-:W-:Y:S02]  /*b2f0*/  LEA.HI.X.SX32 R13, R7, R243, 0x2, P5 ;  /* 0x000000f3070d7211 */ /* 0x000fe400028f16ff */
[C---:B------:R-:W-:Y:S01]  /*b300*/  LEA R238, P5, R240.reuse, R242, 0x4 ;  /* 0x000000f2f0ee7211 */ /* 0x040fe200078a20ff */
[----:B------:R-:W-:-:S02]  /*b310*/  IMAD R10, R240, 0x1fc, RZ ;  /* 0x000001fcf00a7824 */ /* 0x000fc400078e02ff */
[----:B------:R-:W2:Y:S01]  /*b320*/  LDC R247, c[0x0][0x230] ;  /* 0x00008c00fff77b82 */ /* 0x000ea20000000800 */
[-C--:B------:R-:W-:Y:S01]  /*b330*/  LEA.HI.X.SX32 R239, R4, R243.reuse, 0x2, P5 ;  /* 0x000000f304ef7211 */ /* 0x080fe200028f16ff */
[----:B-1----:R-:W-:Y:S01]  /*b340*/  IMAD.SHL.U32 R7, R244, 0x10, RZ ;  /* 0x00000010f4077824 */ /* 0x002fe200078e00ff */
[-C--:B------:R-:W-:Y:S01]  /*b350*/  IADD3 R236, P5, R4, R242.reuse, RZ ;  /* 0x000000f204ec7210 */ /* 0x080fe20007fbe0ff */
[----:B------:R-:W-:Y:S01]  /*b360*/  VIADD R4, R6, 0xfffffffa ;  /* 0xfffffffa06047836 */ /* 0x000fe20000000000 */
[----:B------:R-:W-:Y:S01]  /*b370*/  IADD3 R10, P6, R10, R242, RZ ;  /* 0x000000f20a0a7210 */ /* 0x000fe20007fde0ff */
[----:B------:R-:W-:Y:S01]  /*b380*/  STL.64 [R1+0x48], R238 ;  /* 0x000048ee01007387 */ /* 0x000fe20000100a00 */
[----:B------:R-:W-:Y:S01]  /*b390*/  LOP3.LUT R7, R7, 0x70, RZ, 0xc0, !PT ;  /* 0x0000007007077812 */ /* 0x000fe200078ec0ff */
[----:B------:R-:W1:Y:S02]  /*b3a0*/  LDC R9, c[0x0][0x230] ;  /* 0x00008c00ff097b82 */ /* 0x000e640000000800 */
[----:B------:R4:W-:Y:S01]  /*b3b0*/  STL.64 [R1+0xbf8], R240 ;  /* 0x000bf8f001007387 */ /* 0x0009e20000100a00 */
[----:B------:R-:W-:-:S02]  /*b3c0*/  LEA.HI.X.SX32 R11, R5, R243, 0x2, P6 ;  /* 0x000000f3050b7211 */ /* 0x000fc400030f16ff */
[----:B------:R-:W-:-:S03]  /*b3d0*/  ISETP.GE.U32.AND P6, PT, R4, 0x7fffff7b, PT ;  /* 0x7fffff7b0400780c */ /* 0x000fc60003fc6070 */
[----:B------:R-:W1:Y:S01]  /*b3e0*/  LDC R8, c[0x0][0x230] ;  /* 0x00008c00ff087b82 */ /* 0x000e620000000800 */
[----:B----4-:R-:W-:Y:S02]  /*b3f0*/  LOP3.LUT R241, R244, 0x7f, RZ, 0xc0, !PT ;  /* 0x0000007ff4f17812 */ /* 0x010fe400078ec0ff */
[----:B------:R-:W-:Y:S01]  /*b400*/  LEA.HI.X.SX32 R237, R240, R243, 0x2, P5 ;  /* 0x000000f3f0ed7211 */ /* 0x000fe200028f16ff */
[----:B------:R-:W-:-:S04]  /*b410*/  VIADD R5, R6, 0xfffffff9 ;  /* 0xfffffff906057836 */ /* 0x000fc80000000000 */
[----:B------:R-:W4:Y:S01]  /*b420*/  LDC R244, c[0x0][0x230] ;  /* 0x00008c00fff47b82 */ /* 0x000f220000000800 */
[----:B------:R-:W-:-:S04]  /*b430*/  IMAD R4, R241, 0x80, R7 ;  /* 0x00000080f1047824 */ /* 0x000fc800078e0207 */
[----:B------:R-:W-:Y:S01]  /*b440*/  IMAD.IADD R240, R4, 0x1, R2 ;  /* 0x0000000104f07824 */ /* 0x000fe200078e0202 */
[----:B------:R1:W-:Y:S02]  /*b450*/  STL.64 [R1+0x60], R236 ;  /* 0x000060ec01007387 */ /* 0x0003e40000100a00 */
[----:B------:R-:W4:Y:S02]  /*b460*/  LDC R252, c[0x0][0x230] ;  /* 0x00008c00fffc7b82 */ /* 0x000f240000000800 */
[----:B------:R-:W-:Y:S04]  /*b470*/  STL [R1+0x470], R240 ;  /* 0x000470f001007387 */ /* 0x000fe80000100800 */
[----:B------:R-:W-:Y:S01]  /*b480*/  @!PT LDS RZ, [RZ] ;  /* 0x00000000fffff984 */ /* 0x000fe20000000800 */
[----:B------:R-:W-:Y:S01]  /*b490*/  @!PT LDS RZ, [RZ] ;  /* 0x00000000fffff984 */ /* 0x000fe20000000800 */
[----:B------:R-:W-:Y:S01]  /*b4a0*/  @!PT LDS RZ, [RZ] ;  /* 0x00000000fffff984 */ /* 0x000fe20000000800 */
[----:B------:R-:W-:Y:S04]  /*b4b0*/  LDGSTS.E [R240], desc[UR60][R242.64], !P1 ;  /* 0x00000000f2f07fae */ /* 0x000fe8000c92187c */
[----:B------:R1:W-:Y:S04]  /*b4c0*/  STL.64 [R1+0xc00], R242 ;  /* 0x000c00f201007387 */ /* 0x0003e80000100a00 */
[----:B------:R-:W-:Y:S04]  /*b4d0*/  LDGSTS.E [R240+0x4], desc[UR60][R236.64], !P2 ;  /* 0x00004000ecf07fae */ /* 0x000fe8000d12187c */
[----:B-1----:R-:W4:Y:S04]  /*b4e0*/  LDL.LU.64 R236, [R1+0xce8] ;  /* 0x000ce80001ec7983 */ /* 0x002f280000300a00 */
[----:B------:R-:W4:Y:S04]  /*b4f0*/  LDL.64 R242, [R1+0x40] ;  /* 0x0000400001f27983 */ /* 0x000f280000100a00 */
[----:B---3--:R-:W-:Y:S01]  /*b500*/  LDGSTS.E [R240+0x8], desc[UR60][R250.64], !P4 ;  /* 0x00008000faf07fae */ /* 0x008fe2000e12187c */
[----:B------:R-:W-:Y:S01]  /*b510*/  VIADD R7, R245, 0xffffffdf ;  /* 0xffffffdff5077836 */ /* 0x000fe20000000000 */
[----:B------:R-:W-:Y:S01]  /*b520*/  ISETP.GE.U32.AND P5, PT, R5, 0x7fffff7a, PT ;  /* 0x7fffff7a0500780c */ /* 0x000fe20003fa6070 */
[----:B------:R-:W1:Y:S01]  /*b530*/  LDC R245, c[0x0][0x230] ;  /* 0x00008c00fff57b82 */ /* 0x000e620000000800 */
[----:B------:R-:W3:Y:S01]  /*b540*/  LDL.64 R250, [R1+0x38] ;  /* 0x0000380001fa7983 */ /* 0x000ee20000100a00 */
[----:B------:R-:W-:-:S06]  /*b550*/  IADD3 R5, R181, -0x22, RZ ;  /* 0xffffffdeb5057810 */ /* 0x000fcc0007ffe0ff */
[----:B------:R-:W1:Y:S01]  /*b560*/  LDC R181, c[0x0][0x230] ;  /* 0x00008c00ffb57b82 */ /* 0x000e620000000800 */
[----:B--2---:R-:W-:Y:S01]  /*b570*/  LDGSTS.E [R240+0xc], desc[UR60][R248.64], !P3 ;  /* 0x0000c000f8f07fae */ /* 0x004fe2000d92187c */
[----:B------:R-:W-:Y:S02]  /*b580*/  ISETP.GE.U32.AND P1, PT, R7, 0x7fffff60, PT ;  /* 0x7fffff600700780c */ /* 0x000fe40003f26070 */
[----:B------:R-:W-:Y:S01]  /*b590*/  ISETP.GE.U32.AND P2, PT, R5, 0x7fffff5f, PT ;  /* 0x7fffff5f0500780c */ /* 0x000fe20003f46070 */
[----:B------:R-:W-:Y:S01]  /*b5a0*/  VIADD R5, R180, 0xffffffdd ;  /* 0xffffffddb4057836 */ /* 0x000fe20000000000 */
[----:B------:R-:W2:Y:S04]  /*b5b0*/  LDL.64 R248, [R1+0x30] ;  /* 0x0000300001f87983 */ /* 0x000ea80000100a00 */
[----:B------:R-:W-:Y:S01]  /*b5c0*/  ISETP.GE.U32.AND P4, PT, R5, 0x7fffff5e, PT ;  /* 0x7fffff5e0500780c */ /* 0x000fe20003f86070 */
[----:B------:R-:W-:Y:S01]  /*b5d0*/  VIADD R7, R246, 0xffffffdc ;  /* 0xffffffdcf6077836 */ /* 0x000fe20000000000 */
[----:B------:R-:W1:Y:S01]  /*b5e0*/  LDC R180, c[0x0][0x230] ;  /* 0x00008c00ffb47b82 */ /* 0x000e620000000800 */
[----:B------:R-:W-:-:S02]  /*b5f0*/  VIADD R5, R247, 0xffffffbf ;  /* 0xffffffbff7057836 */ /* 0x000fc40000000000 */
[----:B------:R-:W-:Y:S01]  /*b600*/  LDGSTS.E [R240+0x4000], desc[UR60][R202.64], !P1 ;  /* 0x04000000caf07fae */ /* 0x000fe2000c92187c */
[----:B------:R-:W-:Y:S01]  /*b610*/  ISETP.GE.U32.AND P3, PT, R7, 0x7fffff5d, PT ;  /* 0x7fffff5d0700780c */ /* 0x000fe20003f66070 */
[----:B------:R-:W-:Y:S01]  /*b620*/  VIADD R7, R9, 0xffffffbe ;  /* 0xffffffbe09077836 */ /* 0x000fe20000000000 */
[----:B------:R-:W-:Y:S02]  /*b630*/  ISETP.GE.U32.AND P1, PT, R5, 0x7fffff40, PT ;  /* 0x7fffff400500780c */ /* 0x000fe40003f26070 */
[----:B------:R-:W1:Y:S01]  /*b640*/  LDC R246, c[0x0][0x230] ;  /* 0x00008c00fff67b82 */ /* 0x000e620000000800 */
[----:B----4-:R-:W-:Y:S01]  /*b650*/  VIADD R5, R244, 0xffffffbd ;  /* 0xffffffbdf4057836 */ /* 0x010fe20000000000 */
[----:B------:R-:W-:Y:S01]  /*b660*/  LDGSTS.E [R240+0x4004], desc[UR60][R200.64], !P2 ;  /* 0x04004000c8f07fae */ /* 0x000fe2000d12187c */
[----:B------:R-:W-:Y:S01]  /*b670*/  ISETP.GE.U32.AND P2, PT, R7, 0x7fffff3f, PT ;  /* 0x7fffff3f0700780c */ /* 0x000fe20003f46070 */
[----:B------:R-:W-:Y:S02]  /*b680*/  VIADD R7, R8, 0xffffffbc ;  /* 0xffffffbc08077836 */ /* 0x000fe40000000000 */
[----:B------:R-:W-:Y:S01]  /*b690*/  LDGSTS.E [R240+0x4008], desc[UR60][R198.64], !P4 ;  /* 0x04008000c6f07fae */ /* 0x000fe2000e12187c */
[----:B------:R-:W-:Y:S01]  /*b6a0*/  ISETP.GE.U32.AND P4, PT, R5, 0x7fffff3e, PT ;  /* 0x7fffff3e0500780c */ /* 0x000fe20003f86070 */
[----:B-1----:R-:W-:Y:S01]  /*b6b0*/  VIADD R5, R181, 0xffffff9f ;  /* 0xffffff9fb5057836 */ /* 0x002fe20000000000 */
[----:B------:R-:W1:Y:S01]  /*b6c0*/  LDC R9, c[0x0][0x230] ;  /* 0x00008c00ff097b82 */ /* 0x000e620000000800 */
[----:B------:R4:W-:Y:S01]  /*b6d0*/  LDGSTS.E [R240+0x400c], desc[UR60][R196.64], !P3 ;  /* 0x0400c000c4f07fae */ /* 0x0009e2000d92187c */
[----:B------:R-:W-:-:S03]  /*b6e0*/  ISETP.GE.U32.AND P3, PT, R7, 0x7fffff3d, PT ;  /* 0x7fffff3d0700780c */ /* 0x000fc60003f66070 */
[----:B------:R-:W-:Y:S01]  /*b6f0*/  LDGSTS.E [R240+0x8000], desc[UR60][R136.64], !P1 ;  /* 0x0800000088f07fae */ /* 0x000fe2000c92187c */
[----:B------:R-:W-:Y:S01]  /*b700*/  ISETP.GE.U32.AND P1, PT, R5, 0x7fffff20, PT ;  /* 0x7fffff200500780c */ /* 0x000fe20003f26070 */
[----:B------:R-:W-:Y:S01]  /*b710*/  VIADD R7, R245, 0xffffff9e ;  /* 0xffffff9ef5077836 */ /* 0x000fe20000000000 */
[----:B------:R-:W1:Y:S01]  /*b720*/  LDC R181, c[0x0][0x230] ;  /* 0x00008c00ffb57b82 */ /* 0x000e620000000800 */
[----:B------:R-:W-:Y:S01]  /*b730*/  VIADD R5, R6, 0xfffffff8 ;  /* 0xfffffff806057836 */ /* 0x000fe20000000000 */
[----:B------:R-:W-:Y:S04]  /*b740*/  LDGSTS.E [R240+0x8004], desc[UR60][R134.64], !P2 ;  /* 0x0800400086f07fae */ /* 0x000fe8000d12187c */
[----:B------:R-:W-:Y:S01]  /*b750*/  LDGSTS.E [R240+0x8008], desc[UR60][R132.64], !P4 ;  /* 0x0800800084f07fae */ /* 0x000fe2000e12187c */
[----:B------:R-:W-:Y:S01]  /*b760*/  ISETP.GE.U32.AND P4, PT, R7, 0x7fffff1f, PT ;  /* 0x7fffff1f0700780c */ /* 0x000fe20003f86070 */
[----:B------:R-:W-:Y:S01]  /*b770*/  VIADD R7, R180, 0xffffff9d ;  /* 0xffffff9db4077836 */ /* 0x000fe20000000000 */
[----:B------:R-:W-:Y:S01]  /*b780*/  ISETP.GE.U32.AND P2, PT, R5, 0x7fffff79, PT ;  /* 0x7fffff790500780c */ /* 0x000fe20003f46070 */
[----:B------:R-:W-:Y:S01]  /*b790*/  VIADD R5, R246, 0xffffff9c ;  /* 0xffffff9cf6057836 */ /* 0x000fe20000000000 */
[----:B------:R-:W-:Y:S01]  /*b7a0*/  LDGSTS.E [R240+0x800c], desc[UR60][R130.64], !P3 ;  /* 0x0800c00082f07fae */ /* 0x000fe2000d92187c */
[----:B------:R-:W1:Y:S01]  /*b7b0*/  LDC R8, c[0x0][0x230] ;  /* 0x00008c00ff087b82 */ /* 0x000e620000000800 */
[----:B------:R-:W-:-:S02]  /*b7c0*/  ISETP.GE.U32.AND P3, PT, R7, 0x7fffff1e, PT ;  /* 0x7fffff1e0700780c */ /* 0x000fc40003f66070 */
[----:B------:R-:W-:Y:S01]  /*b7d0*/  LDGSTS.E [R240+0xc000], desc[UR60][R72.64], !P1 ;  /* 0x0c00000048f07fae */ /* 0x000fe2000c92187c */
[----:B------:R-:W-:Y:S02]  /*b7e0*/  ISETP.GE.U32.AND P1, PT, R5, 0x7fffff1d, PT ;  /* 0x7fffff1d0500780c */ /* 0x000fe40003f26070 */
[----:B------:R-:W-:Y:S01]  /*b7f0*/  LOP3.LUT R246, R4, 0x10, RZ, 0x3c, !PT ;  /* 0x0000001004f67812 */ /* 0x000fe200078e3cff */
[----:B------:R-:W-:Y:S01]  /*b800*/  STL.64 [R1+0xbf0], R202 ;  /* 0x000bf0ca01007387 */ /* 0x000fe20000100a00 */
[----:B------:R-:W1:Y:S03]  /*b810*/  LDC R7, c[0x0][0x230] ;  /* 0x00008c00ff077b82 */ /* 0x000e660000000800 */
[----:B------:R-:W-:Y:S01]  /*b820*/  IMAD.IADD R246, R2, 0x1, R246 ;  /* 0x0000000102f67824 */ /* 0x000fe200078e02f6 */
[----:B------:R-:W-:Y:S04]  /*b830*/  LDGSTS.E [R240+0xc004], desc[UR60][R70.64], !P4 ;  /* 0x0c00400046f07fae */ /* 0x000fe8000e12187c */
[----:B------:R1:W-:Y:S01]  /*b840*/  STL.64 [R1+0xc08], R200 ;  /* 0x000c08c801007387 */ /* 0x0003e20000100a00 */
[----:B------:R-:W4:Y:S03]  /*b850*/  LDC R247, c[0x0][0x230] ;  /* 0x00008c00fff77b82 */ /* 0x000f260000000800 */
[----:B------:R-:W-:Y:S04]  /*b860*/  LDGSTS.E [R240+0xc008], desc[UR60][R68.64], !P3 ;  /* 0x0c00800044f07fae */ /* 0x000fe8000d92187c */
[----:B------:R-:W-:Y:S01]  /*b870*/  STL.64 [R1+0xc10], R198 ;  /* 0x000c10c601007387 */ /* 0x000fe20000100a00 */
[----:B------:R-:W4:Y:S03]  /*b880*/  LDC R245, c[0x0][0x230] ;  /* 0x00008c00fff57b82 */ /* 0x000f260000000800 */
[----:B------:R-:W-:Y:S04]  /*b890*/  LDGSTS.E [R240+0xc00c], desc[UR60][R66.64], !P1 ;  /* 0x0c00c00042f07fae */ /* 0x000fe8000c92187c */
[----:B------:R4:W-:Y:S01]  /*b8a0*/  STL.64 [R1+0xc18], R196 ;  /* 0x000c18c401007387 */ /* 0x0009e20000100a00 */
[----:B------:R-:W4:Y:S03]  /*b8b0*/  LDC R244, c[0x0][0x230] ;  /* 0x00008c00fff47b82 */ /* 0x000f260000000800 */
[----:B------:R-:W-:Y:S05]  /*b8c0*/  LDGSTS.E [R246], desc[UR60][R238.64], !P0 ;  /* 0x00000000eef67fae */ /* 0x000fea000c12187c */
[----:B------:R-:W4:Y:S01]  /*b8d0*/  LDC R180, c[0x0][0x230] ;  /* 0x00008c00ffb47b82 */ /* 0x000f220000000800 */
[----:B------:R-:W4:Y:S04]  /*b8e0*/  LDL.LU.64 R238, [R1+0xce0] ;  /* 0x000ce00001ee7983 */ /* 0x000f280000300a00 */
[----:B-1----:R-:W4:Y:S04]  /*b8f0*/  LDL.64 R200, [R1+0x28] ;  /* 0x0000280001c87983 */ /* 0x002f280000100a00 */
[----:B------:R-:W4:Y:S04]  /*b900*/  LDL.64 R202, [R1+0x20] ;  /* 0x0000200001ca7983 */ /* 0x000f280000100a00 */
[----:B------:R-:W-:Y:S04]  /*b910*/  LDGSTS.E [R246+0x4], desc[UR60][R242.64], !P6 ;  /* 0x00004000f2f67fae */ /* 0x000fe8000f12187c */
[----:B------:R-:W4:Y:S04]  /*b920*/  LDL.64 R242, [R1+0x18] ;  /* 0x0000180001f27983 */ /* 0x000f280000100a00 */
[----:B---3--:R-:W-:Y:S04]  /*b930*/  LDGSTS.E [R246+0x8], desc[UR60][R250.64], !P5 ;  /* 0x00008000faf67fae */ /* 0x008fe8000e92187c */
[----:B------:R-:W3:Y:S01]  /*b940*/  LDL.64 R250, [R1+0x10] ;  /* 0x0000100001fa7983 */ /* 0x000ee20000100a00 */
[----:B------:R-:W-:-:S02]  /*b950*/  VIADD R5, R6, 0xfffffff7 ;  /* 0xfffffff706057836 */ /* 0x000fc40000000000 */
[----:B------:R-:W-:Y:S01]  /*b960*/  VIADD R7, R7, 0xffffffda ;  /* 0xffffffda07077836 */ /* 0x000fe20000000000 */
[----:B--2---:R1:W-:Y:S02]  /*b970*/  LDGSTS.E [R246+0xc], desc[UR60][R248.64], !P2 ;  /* 0x0000c000f8f67fae */ /* 0x0043e4000d12187c */
[----:B------:R-:W-:Y:S02]  /*b980*/  ISETP.GE.U32.AND P4, PT, R5, 0x7fffff78, PT ;  /* 0x7fffff780500780c */ /* 0x000fe40003f86070 */
[----:B------:R-:W-:-:S04]  /*b990*/  IADD3 R5, R6, -0xa, RZ ;  /* 0xfffffff606057810 */ /* 0x000fc80007ffe0ff */
[----:B------:R-:W-:Y:S01]  /*b9a0*/  ISETP.GE.U32.AND P3, PT, R5, 0x7fffff77, PT ;  /* 0x7fffff770500780c */ /* 0x000fe20003f66070 */
[C---:B------:R-:W-:Y:S01]  /*b9b0*/  VIADD R5, R6.reuse, 0xfffffff5 ;  /* 0xfffffff506057836 */ /* 0x040fe20000000000 */
[----:B------:R-:W-:Y:S01]  /*b9c0*/  ISETP.GE.U32.AND P6, PT, R7, 0x7fffff5b, PT ;  /* 0x7fffff5b0700780c */ /* 0x000fe20003fc6070 */
[----:B----4-:R-:W-:Y:S01]  /*b9d0*/  VIADD R196, R6, 0x7f ;  /* 0x0000007f06c47836 */ /* 0x010fe20000000000 */
[----:B------:R-:W-:Y:S01]  /*b9e0*/  STL.64 [R1+0xc20], R194 ;  /* 0x000c20c201007387 */ /* 0x000fe20000100a00 */
[----:B-1----:R-:W1:Y:S01]  /*b9f0*/  LDC R248, c[0x0][0x230] ;  /* 0x00008c00fff87b82 */ /* 0x002e620000000800 */
[----:B------:R-:W-:Y:S01]  /*ba00*/  ISETP.GE.U32.AND P1, PT, R5, 0x7fffff76, PT ;  /* 0x7fffff760500780c */ /* 0x000fe20003f26070 */
[----:B------:R-:W-:-:S05]  /*ba10*/  VIADD R5, R181, 0xffffffdb ;  /* 0xffffffdbb5057836 */ /* 0x000fca0000000000 */
[----:B------:R-:W-:Y:S01]  /*ba20*/  ISETP.GE.U32.AND P0, PT, R5, 0x7fffff5c, PT ;  /* 0x7fffff5c0500780c */ /* 0x000fe20003f06070 */
[----:B------:R-:W-:Y:S01]  /*ba30*/  VIADD R5, R9, 0xffffffd9 ;  /* 0xffffffd909057836 */ /* 0x000fe20000000000 */
[----:B------:R-:W2:Y:S04]  /*ba40*/  LDC R181, c[0x0][0x230] ;  /* 0x00008c00ffb57b82 */ /* 0x000ea80000000800 */
[----:B------:R-:W-:Y:S01]  /*ba50*/  ISETP.GE.U32.AND P5, PT, R5, 0x7fffff5a, PT ;  /* 0x7fffff5a0500780c */ /* 0x000fe20003fa6070 */
[----:B------:R-:W-:-:S03]  /*ba60*/  VIADD R5, R8, 0xffffffd8 ;  /* 0xffffffd808057836 */ /* 0x000fc60000000000 */
[----:B------:R-:W4:Y:S02]  /*ba70*/  LDC R9, c[0x0][0x230] ;  /* 0x00008c00ff097b82 */ /* 0x000f240000000800 */
[----:B------:R-:W-:Y:S01]  /*ba80*/  ISETP.GE.U32.AND P2, PT, R5, 0x7fffff59, PT ;  /* 0x7fffff590500780c */ /* 0x000fe20003f46070 */
[----:B------:R-:W-:Y:S01]  /*ba90*/  VIADD R5, R247, 0xffffffbb ;  /* 0xffffffbbf7057836 */ /* 0x000fe20000000000 */
[----:B------:R-:W-:Y:S01]  /*baa0*/  LDGSTS.E [R246+0x4000], desc[UR60][R194.64], !P0 ;  /* 0x04000000c2f67fae */ /* 0x000fe2000c12187c */
[----:B------:R-:W-:-:S03]  /*bab0*/  VIADD R7, R245, 0xffffffba ;  /* 0xffffffbaf5077836 */ /* 0x000fc60000000000 */
[----:B------:R-:W-:Y:S01]  /*bac0*/  ISETP.GE.U32.AND P0, PT, R5, 0x7fffff3c, PT ;  /* 0x7fffff3c0500780c */ /* 0x000fe20003f06070 */
[----:B------:R-:W-:Y:S01]  /*bad0*/  VIADD R5, R244, 0xffffffb9 ;  /* 0xffffffb9f4057836 */ /* 0x000fe20000000000 */
[----:B------:R-:W1:Y:S01]  /*bae0*/  LDC R8, c[0x0][0x230] ;  /* 0x00008c00ff087b82 */ /* 0x000e620000000800 */
[----:B------:R-:W-:Y:S01]  /*baf0*/  LDGSTS.E [R246+0x4004], desc[UR60][R192.64], !P6 ;  /* 0x04004000c0f67fae */ /* 0x000fe2000f12187c */
[----:B------:R-:W-:-:S03]  /*bb00*/  ISETP.GE.U32.AND P6, PT, R7, 0x7fffff3b, PT ;  /* 0x7fffff3b0700780c */ /* 0x000fc60003fc6070 */
[----:B------:R-:W-:Y:S01]  /*bb10*/  LDGSTS.E [R246+0x4008], desc[UR60][R190.64], !P5 ;  /* 0x04008000bef67fae */ /* 0x000fe2000e92187c */
[----:B------:R-:W-:Y:S01]  /*bb20*/  ISETP.GE.U32.AND P5, PT, R5, 0x7fffff3a, PT ;  /* 0x7fffff3a0500780c */ /* 0x000fe20003fa6070 */
[----:B------:R-:W-:Y:S01]  /*bb30*/  VIADD R5, R180, 0xffffffb8 ;  /* 0xffffffb8b4057836 */ /* 0x000fe20000000000 */
[----:B------:R-:W-:Y:S01]  /*bb40*/  LOP3.LUT R247, R4, 0x20, RZ, 0x3c, !PT ;  /* 0x0000002004f77812 */ /* 0x000fe200078e3cff */
[----:B------:R-:W2:Y:S01]  /*bb50*/  LDC R180, c[0x0][0x230] ;  /* 0x00008c00ffb47b82 */ /* 0x000ea20000000800 */
[----:B------:R-:W-:Y:S01]  /*bb60*/  LDGSTS.E [R246+0x400c], desc[UR60][R188.64], !P2 ;  /* 0x0400c000bcf67fae */ /* 0x000fe2000d12187c */
[----:B----4-:R-:W-:-:S03]  /*bb70*/  VIADD R7, R9, 0xffffff9b ;  /* 0xffffff9b09077836 */ /* 0x010fc60000000000 */
[----:B------:R-:W-:Y:S01]  /*bb80*/  LDGSTS.E [R246+0x8000], desc[UR60][R128.64], !P0 ;  /* 0x0800000080f67fae */ /* 0x000fe2000c12187c */
[----:B------:R-:W-:Y:S01]  /*bb90*/  ISETP.GE.U32.AND P2, PT, R5, 0x7fffff39, PT ;  /* 0x7fffff390500780c */ /* 0x000fe20003f46070 */
[----:B------:R-:W-:Y:S01]  /*bba0*/  IMAD.IADD R247, R2, 0x1, R247 ;  /* 0x0000000102f77824 */ /* 0x000fe200078e02f7 */
[----:B------:R-:W4:Y:S01]  /*bbb0*/  LDC R245, c[0x0][0x230] ;  /* 0x00008c00fff57b82 */ /* 0x000f220000000800 */
[----:B------:R-:W-:Y:S01]  /*bbc0*/  LDGSTS.E [R246+0x8004], desc[UR60][R126.64], !P6 ;  /* 0x080040007ef67fae */ /* 0x000fe2000f12187c */
[----:B------:R-:W-:Y:S01]  /*bbd0*/  ISETP.GE.U32.AND P6, PT, R7, 0x7fffff1c, PT ;  /* 0x7fffff1c0700780c */ /* 0x000fe20003fc6070 */
[----:B------:R-:W-:Y:S02]  /*bbe0*/  VIADD R5, R6, 0xfffffff4 ;  /* 0xfffffff406057836 */ /* 0x000fe40000000000 */
[----:B------:R-:W-:Y:S01]  /*bbf0*/  LDGSTS.E [R246+0x8008], desc[UR60][R124.64], !P5 ;  /* 0x080080007cf67fae */ /* 0x000fe2000e92187c */
[----:B-1----:R-:W-:Y:S02]  /*bc00*/  IADD3 R7, R8, -0x66, RZ ;  /* 0xffffff9a08077810 */ /* 0x002fe40007ffe0ff */
[----:B------:R-:W-:Y:S01]  /*bc10*/  ISETP.GE.U32.AND P0, PT, R5, 0x7fffff75, PT ;  /* 0x7fffff750500780c */ /* 0x000fe20003f06070 */
[----:B--2---:R-:W-:Y:S01]  /*bc20*/  VIADD R5, R181, 0xffffff99 ;  /* 0xffffff99b5057836 */ /* 0x004fe20000000000 */
[----:B------:R-:W-:Y:S01]  /*bc30*/  ISETP.GE.U32.AND P5, PT, R7, 0x7fffff1b, PT ;  /* 0x7fffff1b0700780c */ /* 0x000fe20003fa6070 */
[----:B------:R-:W-:Y:S01]  /*bc40*/  LDGSTS.E [R246+0x800c], desc[UR60][R122.64], !P2 ;  /* 0x0800c0007af67fae */ /* 0x000fe2000d12187c */
[----:B------:R-:W1:Y:S03]  /*bc50*/  LDC R8, c[0x0][0x230] ;  /* 0x00008c00ff087b82 */ /* 0x000e660000000800 */
[----:B------:R-:W-:Y:S01]  /*bc60*/  LDGSTS.E [R246+0xc000], desc[UR60][R64.64], !P6 ;  /* 0x0c00000040f67fae */ /* 0x000fe2000f12187c */
[----:B------:R-:W-:Y:S01]  /*bc70*/  VIADD R7, R180, 0xffffff98 ;  /* 0xffffff98b4077836 */ /* 0x000fe20000000000 */
[----:B------:R-:W-:-:S02]  /*bc80*/  ISETP.GT.AND P6, PT, R196, 0x7f, PT ;  /* 0x0000007fc400780c */ /* 0x000fc40003fc4270 */
[----:B------:R-:W-:Y:S01]  /*bc90*/  ISETP.GE.U32.AND P2, PT, R5, 0x7fffff1a, PT ;  /* 0x7fffff1a0500780c */ /* 0x000fe20003f46070 */
[----:B------:R-:W-:Y:S01]  /*bca0*/  STL.64 [R1+0xc28], R192 ;  /* 0x000c28c001007387 */ /* 0x000fe20000100a00 */
[----:B------:R-:W-:Y:S01]  /*bcb0*/  SEL R5, RZ, 0x4, !P6 ;  /* 0x00000004ff057807 */ /* 0x000fe20007000000 */
[----:B------:R-:W2:Y:S01]  /*bcc0*/  LDC R181, c[0x0][0x230] ;  /* 0x00008c00ffb57b82 */ /* 0x000ea20000000800 */
[----:B------:R-:W-:Y:S01]  /*bcd0*/  ISETP.GE.U32.AND P6, PT, R7, 0x7fffff19, PT ;  /* 0x7fffff190700780c */ /* 0x000fe20003fc6070 */
[----:B------:R-:W-:Y:S04]  /*bce0*/  LDGSTS.E [R246+0xc004], desc[UR60][R62.64], !P5 ;  /* 0x0c0040003ef67fae */ /* 0x000fe8000e92187c */
[----:B------:R-:W-:Y:S02]  /*bcf0*/  STL.64 [R1+0xc30], R190 ;  /* 0x000c30be01007387 */ /* 0x000fe40000100a00 */
[----:B------:R-:W4:Y:S02]  /*bd00*/  LDC R180, c[0x0][0x230] ;  /* 0x00008c00ffb47b82 */ /* 0x000f240000000800 */
[----:B------:R-:W-:Y:S04]  /*bd10*/  LDGSTS.E [R246+0xc008], desc[UR60][R60.64], !P2 ;  /* 0x0c0080003cf67fae */ /* 0x000fe8000d12187c */
[----:B------:R-:W-:Y:S02]  /*bd20*/  LDGSTS.E [R246+0xc00c], desc[UR60][R58.64], !P6 ;  /* 0x0c00c0003af67fae */ /* 0x000fe4000f12187c */
[----:B------:R-:W4:Y:S02]  /*bd30*/  LDC R7, c[0x0][0x230] ;  /* 0x00008c00ff077b82 */ /* 0x000f240000000800 */
[----:B------:R-:W-:Y:S04]  /*bd40*/  LDGSTS.E [R247], desc[UR60][R200.64], !P4 ;  /* 0x00000000c8f77fae */ /* 0x000fe8000e12187c */
[----:B------:R-:W-:Y:S02]  /*bd50*/  STL.64 [R1+0xc38], R188 ;  /* 0x000c38bc01007387 */ /* 0x000fe40000100a00 */
[----:B------:R-:W4:Y:S02]  /*bd60*/  LDC R9, c[0x0][0x230] ;  /* 0x00008c00ff097b82 */ /* 0x000f240000000800 */
[----:B------:R-:W-:Y:S04]  /*bd70*/  LDGSTS.E [R247+0x4], desc[UR60][R202.64], !P3 ;  /* 0x00004000caf77fae */ /* 0x000fe8000d92187c */
[----:B------:R-:W-:Y:S02]  /*bd80*/  STL [R1+0x9e8], R196 ;  /* 0x0009e8c401007387 */ /* 0x000fe40000100800 */
[----:B------:R-:W4:Y:S02]  /*bd90*/  LDC R244, c[0x0][0x230] ;  /* 0x00008c00fff47b82 */ /* 0x000f240000000800 */
[----:B------:R-:W-:Y:S04]  /*bda0*/  LDGSTS.E [R247+0x8], desc[UR60][R242.64], !P1 ;  /* 0x00008000f2f77fae */ /* 0x000fe8000c92187c */
[----:B------:R-:W4:Y:S04]  /*bdb0*/  LDL.64 R242, [R1+0x8] ;  /* 0x0000080001f27983 */ /* 0x000f280000100a00 */
[----:B---3--:R-:W-:Y:S04]  /*bdc0*/  LDGSTS.E [R247+0xc], desc[UR60][R250.64], !P0 ;  /* 0x0000c000faf77fae */ /* 0x008fe8000c12187c */
[----:B------:R-:W3:Y:S01]  /*bdd0*/  LDL.64 R250, [R1] ;  /* 0x0000000001fa7983 */ /* 0x000ee20000100a00 */
[----:B------:R-:W-:-:S04]  /*bde0*/  ISETP.GE.AND P5, PT, R241, UR4, PT ;  /* 0x00000004f1007c0c */ /* 0x000fc8000bfa6270 */
[----:B------:R-:W-:-:S04]  /*bdf0*/  SEL R5, R5, RZ, !P5 ;  /* 0x000000ff05057207 */ /* 0x000fc80006800000 */
[----:B------:R-:W-:Y:S01]  /*be00*/  ISETP.NE.U32.AND P2, PT, R5, RZ, PT ;  /* 0x000000ff0500720c */ /* 0x000fe20003f45070 */
[----:B-1----:R-:W-:Y:S02]  /*be10*/  VIADD R5, R8, 0xffffffd7 ;  /* 0xffffffd708057836 */ /* 0x002fe40000000000 */
[----:B------:R-:W-:Y:S01]  /*be20*/  VIADD R6, R6, 0xfffffff3 ;  /* 0xfffffff306067836 */ /* 0x000fe20000000000 */
[----:B------:R-:W1:Y:S02]  /*be30*/  LDC R8, c[0x0][0x230] ;  /* 0x00008c00ff087b82 */ /* 0x000e640000000800 */
[----:B------:R-:W-:Y:S01]  /*be40*/  ISETP.GE.U32.AND P6, PT, R5, 0x7fffff58, PT ;  /* 0x7fffff580500780c */ /* 0x000fe20003fc6070 */
[----:B--2---:R-:W-:-:S05]  /*be50*/  VIADD R5, R181, 0xffffffd6 ;  /* 0xffffffd6b5057836 */ /* 0x004fca0000000000 */
[----:B------:R-:W-:Y:S01]  /*be60*/  ISETP.GE.U32.AND P4, PT, R5, 0x7fffff57, PT ;  /* 0x7fffff570500780c */ /* 0x000fe20003f86070 */
[----:B----4-:R-:W-:Y:S01]  /*be70*/  VIADD R5, R245, 0xffffffd4 ;  /* 0xffffffd4f5057836 */ /* 0x010fe20000000000 */
[----:B------:R-:W-:Y:S01]  /*be80*/  ISETP.GE.U32.AND P5, PT, R6, 0x7fffff74, PT ;  /* 0x7fffff740600780c */ /* 0x000fe20003fa6070 */
[----:B------:R-:W-:Y:S01]  /*be90*/  VIADD R6, R248, 0xffffffd5 ;  /* 0xffffffd5f8067836 */ /* 0x000fe20000000000 */
[----:B------:R-:W2:Y:S02]  /*bea0*/  LDC R245, c[0x0][0x230] ;  /* 0x00008c00fff57b82 */ /* 0x000ea40000000800 */
[----:B------:R-:W-:Y:S01]  /*beb0*/  ISETP.GE.U32.AND P1, PT, R5, 0x7fffff55, PT ;  /* 0x7fffff550500780c */ /* 0x000fe20003f26070 */
[----:B------:R-:W-:Y:S01]  /*bec0*/  VIADD R5, R180, 0xffffffb6 ;  /* 0xffffffb6b4057836 */ /* 0x000fe20000000000 */
[----:B------:R-:W-:Y:S04]  /*bed0*/  LDGSTS.E [R247+0x4000], desc[UR60][R186.64], !P6 ;  /* 0x04000000baf77fae */ /* 0x000fe8000f12187c */
[----:B------:R-:W4:Y:S01]  /*bee0*/  LDC R248, c[0x0][0x230] ;  /* 0x00008c00fff87b82 */ /* 0x000f220000000800 */
[----:B------:R-:W-:Y:S01]  /*bef0*/  ISETP.GE.U32.AND P6, PT, R5, 0x7fffff37, PT ;  /* 0x7fffff370500780c */ /* 0x000fe20003fc6070 */
[----:B------:R-:W-:Y:S01]  /*bf00*/  VIADD R5, R7, 0xffffffb5 ;  /* 0xffffffb507057836 */ /* 0x000fe20000000000 */
[----:B------:R-:W-:Y:S01]  /*bf10*/  ISETP.GE.U32.AND P3, PT, R6, 0x7fffff56, PT ;  /* 0x7fffff560600780c */ /* 0x000fe20003f66070 */
[----:B------:R-:W-:Y:S01]  /*bf20*/  VIADD R6, R9, 0xffffffb7 ;  /* 0xffffffb709067836 */ /* 0x000fe20000000000 */
[----:B------:R-:W-:Y:S03]  /*bf30*/  LDGSTS.E [R247+0x4004], desc[UR60][R184.64], !P4 ;  /* 0x04004000b8f77fae */ /* 0x000fe6000e12187c */
[----:B------:R-:W2:Y:S01]  /*bf40*/  LDC R7, c[0x0][0x230] ;  /* 0x00008c00ff077b82 */ /* 0x000ea20000000800 */
[----:B------:R-:W-:-:S02]  /*bf50*/  ISETP.GE.U32.AND P0, PT, R6, 0x7fffff38, PT ;  /* 0x7fffff380600780c */ /* 0x000fc40003f06070 */
[----:B------:R-:W-:Y:S01]  /*bf60*/  ISETP.GE.U32.AND P4, PT, R5, 0x7fffff36, PT ;  /* 0x7fffff360500780c */ /* 0x000fe20003f86070 */
[----:B------:R-:W-:-:S04]  /*bf70*/  VIADD R5, R244, 0xffffff97 ;  /* 0xffffff97f4057836 */ /* 0x000fc80000000000 */
[----:B------:R-:W2:Y:S01]  /*bf80*/  LDC R180, c[0x0][0x230] ;  /* 0x00008c00ffb47b82 */ /* 0x000ea20000000800 */
[----:B------:R-:W-:Y:S01]  /*bf90*/  LDGSTS.E [R247+0x4008], desc[UR60][R182.64], !P3 ;  /* 0x04008000b6f77fae */ /* 0x000fe2000d92187c */
[----:B-1----:R-:W-:-:S03]  /*bfa0*/  IADD3 R6, R8, -0x4c, RZ ;  /* 0xffffffb408067810 */ /* 0x002fc60007ffe0ff */
[----:B------:R-:W-:Y:S03]  /*bfb0*/  LDGSTS.E [R247+0x400c], desc[UR60][R178.64], !P1 ;  /* 0x0400c000b2f77fae */ /* 0x000fe6000c92187c */
[----:B------:R-:W1:Y:S01]  /*bfc0*/  LDC R181, c[0x0][0x230] ;  /* 0x00008c00ffb57b82 */ /* 0x000e620000000800 */
[----:B------:R-:W-:Y:S01]  /*bfd0*/  ISETP.GE.U32.AND P1, PT, R5, 0x7fffff18, PT ;  /* 0x7fffff180500780c */ /* 0x000fe20003f26070 */
[----:B----4-:R-:W-:Y:S01]  /*bfe0*/  VIADD R5, R248, 0xffffff95 ;  /* 0xffffff95f8057836 */ /* 0x010fe20000000000 */
[----:B------:R-:W-:Y:S04]  /*bff0*/  LDGSTS.E [R247+0x8000], desc[UR60][R120.64], !P0 ;  /* 0x0800000078f77fae */ /* 0x000fe8000c12187c */
[----:B------:R-:W-:Y:S01]  /*c000*/  LDGSTS.E [R247+0x8004], desc[UR60][R118.64], !P6 ;  /* 0x0800400076f77fae */ /* 0x000fe2000f12187c */
[----:B------:R-:W4:Y:S01]  /*c010*/  LDC R8, c[0x0][0x230] ;  /* 0x00008c00ff087b82 */ /* 0x000f220000000800 */
[----:B------:R-:W-:Y:S01]  /*c020*/  ISETP.GE.U32.AND P6, PT, R5, 0x7fffff16, PT ;  /* 0x7fffff160500780c */ /* 0x000fe20003fc6070 */
[----:B--2---:R-:W-:-:S06]  /*c030*/  VIADD R5, R7, 0xffffff94 ;  /* 0xffffff9407057836 */ /* 0x004fcc0000000000 */
[----:B------:R-:W2:Y:S01]  /*c040*/  LDC R9, c[0x0][0x230] ;  /* 0x00008c00ff097b82 */ /* 0x000ea20000000800 */
[----:B------:R-:W-:Y:S01]  /*c050*/  ISETP.GE.U32.AND P3, PT, R6, 0x7fffff35, PT ;  /* 0x7fffff350600780c */ /* 0x000fe20003f66070 */
[----:B------:R-:W-:Y:S01]  /*c060*/  VIADD R6, R245, 0xffffff96 ;  /* 0xffffff96f5067836 */ /* 0x000fe20000000000 */
[----:B------:R-:W-:Y:S05]  /*c070*/  LDGSTS.E [R247+0x8008], desc[UR60][R116.64], !P4 ;  /* 0x0800800074f77fae */ /* 0x000fea000e12187c */
[----:B------:R-:W2:Y:S01]  /*c080*/  LDC R7, c[0x0][0x230] ;  /* 0x00008c00ff077b82 */ /* 0x000ea20000000800 */
[----:B------:R-:W-:Y:S01]  /*c090*/  ISETP.GE.U32.AND P0, PT, R6, 0x7fffff17, PT ;  /* 0x7fffff170600780c */ /* 0x000fe20003f06070 */
[----:B------:R-:W-:Y:S01]  /*c0a0*/  VIADD R6, R180, 0xfffffff2 ;  /* 0xfffffff2b4067836 */ /* 0x000fe20000000000 */
[----:B------:R-:W-:-:S05]  /*c0b0*/  ISETP.GE.U32.AND P4, PT, R5, 0x7fffff15, PT ;  /* 0x7fffff150500780c */ /* 0x000fca0003f86070 */
[----:B------:R-:W2:Y:S01]  /*c0c0*/  LDC R244, c[0x0][0x230] ;  /* 0x00008c00fff47b82 */ /* 0x000ea20000000800 */
[----:B-1----:R-:W-:Y:S01]  /*c0d0*/  VIADD R5, R181, 0xfffffff1 ;  /* 0xfffffff1b5057836 */ /* 0x002fe20000000000 */
[----:B------:R-:W-:Y:S01]  /*c0e0*/  LDGSTS.E [R247+0x800c], desc[UR60][R114.64], !P3 ;  /* 0x0800c00072f77fae */ /* 0x000fe2000d92187c */
[----:B------:R-:W-:-:S05]  /*c0f0*/  ISETP.GE.U32.AND P3, PT, R6, 0x7fffff73, PT ;  /* 0x7fffff730600780c */ /* 0x000fca0003f66070 */
[----:B------:R-:W1:Y:S01]  /*c100*/  LDC R180, c[0x0][0x230] ;  /* 0x00008c00ffb47b82 */ /* 0x000e620000000800 */
[----:B------:R-:W-:Y:S01]  /*c110*/  LDGSTS.E [R247+0xc000], desc[UR60][R56.64], !P1 ;  /* 0x0c00000038f77fae */ /* 0x000fe2000c92187c */
[----:B------:R-:W-:Y:S01]  /*c120*/  ISETP.GE.U32.AND P1, PT, R5, 0x7fffff72, PT ;  /* 0x7fffff720500780c */ /* 0x000fe20003f26070 */
[----:B----4-:R-:W-:-:S05]  /*c130*/  VIADD R6, R8, 0xfffffff0 ;  /* 0xfffffff008067836 */ /* 0x010fca0000000000 */
[----:B------:R-:W4:Y:S01]  /*c140*/  LDC R181, c[0x0][0x230] ;  /* 0x00008c00ffb57b82 */ /* 0x000f220000000800 */
[----:B--2---:R-:W-:Y:S01]  /*c150*/  VIADD R5, R9, 0xffffffd3 ;  /* 0xffffffd309057836 */ /* 0x004fe20000000000 */
[----:B------:R-:W-:Y:S01]  /*c160*/  LDGSTS.E [R247+0xc004], desc[UR60][R54.64], !P0 ;  /* 0x0c00400036f77fae */ /* 0x000fe2000c12187c */
[----:B------:R-:W-:-:S03]  /*c170*/  LOP3.LUT R248, R4, 0x30, RZ, 0x3c, !PT ;  /* 0x0000003004f87812 */ /* 0x000fc600078e3cff */
[----:B------:R-:W-:Y:S02]  /*c180*/  LDGSTS.E [R247+0xc008], desc[UR60][R52.64], !P6 ;  /* 0x0c00800034f77fae */ /* 0x000fe4000f12187c */
[----:B------:R-:W2:Y:S01]  /*c190*/  LDC R8, c[0x0][0x230] ;  /* 0x00008c00ff087b82 */ /* 0x000ea20000000800 */
[----:B------:R-:W-:Y:S01]  /*c1a0*/  ISETP.GE.U32.AND P6, PT, R5, 0x7fffff54, PT ;  /* 0x7fffff540500780c */ /* 0x000fe20003fc6070 */
[----:B------:R-:W-:Y:S01]  /*c1b0*/  VIADD R5, R7, 0xffffffd2 ;  /* 0xffffffd207057836 */ /* 0x000fe20000000000 */
[----:B------:R-:W-:Y:S05]  /*c1c0*/  LDGSTS.E [R247+0xc00c], desc[UR60][R50.64], !P4 ;  /* 0x0c00c00032f77fae */ /* 0x000fea000e12187c */
[----:B------:R-:W2:Y:S01]  /*c1d0*/  LDC R9, c[0x0][0x230] ;  /* 0x00008c00ff097b82 */ /* 0x000ea20000000800 */
[----:B------:R-:W-:Y:S01]  /*c1e0*/  IMAD.IADD R248, R2, 0x1, R248 ;  /* 0x0000000102f87824 */ /* 0x000fe200078e02f8 */
[----:B------:R-:W-:Y:S01]  /*c1f0*/  ISETP.GE.U32.AND P4, PT, R5, 0x7fffff53, PT ;  /* 0x7fffff530500780c */ /* 0x000fe20003f86070 */
[----:B------:R-:W-:-:S05]  /*c200*/  VIADD R5, R244, 0xffffffd1 ;  /* 0xffffffd1f4057836 */ /* 0x000fca0000000000 */
[----:B------:R-:W2:Y:S01]  /*c210*/  LDC R7, c[0x0][0x230] ;  /* 0x00008c00ff077b82 */ /* 0x000ea20000000800 */
[----:B------:R-:W-:Y:S01]  /*c220*/  ISETP.GE.U32.AND P0, PT, R6, 0x7fffff71, PT ;  /* 0x7fffff710600780c */ /* 0x000fe20003f06070 */
[----:B-1----:R-:W-:-:S06]  /*c230*/  VIADD R6, R180, 0xffffffd0 ;  /* 0xffffffd0b4067836 */ /* 0x002fcc0000000000 */
[----:B------:R-:W1:Y:S08]  /*c240*/  LDC R245, c[0x0][0x230] ;  /* 0x00008c00fff57b82 */ /* 0x000e700000000800 */
[----:B------:R-:W1:Y:S08]  /*c250*/  LDC R244, c[0x0][0x230] ;  /* 0x00008c00fff47b82 */ /* 0x000e700000000800 */
[----:B------:R-:W1:Y:S01]  /*c260*/  LDC R180, c[0x0][0x230] ;  /* 0x00008c00ffb47b82 */ /* 0x000e620000000800 */
[----:B------:R-:W-:Y:S01]  /*c270*/  LDGSTS.E [R248], desc[UR60][R242.64], !P5 ;  /* 0x00000000f2f87fae */ /* 0x000fe2000e92187c */
[----:B------:R-:W-:-:S02]  /*c280*/  ISETP.GE.U32.AND P5, PT, R5, 0x7fffff52, PT ;  /* 0x7fffff520500780c */ /* 0x000fc40003fa6070 */
[----:B----4-:R-:W-:-:S04]  /*c290*/  IADD3 R5, R181, -0x4d, RZ ;  /* 0xffffffb3b5057810 */ /* 0x010fc80007ffe0ff */
[----:B------:R-:W4:Y:S01]  /*c2a0*/  LDC R181, c[0x0][0x230] ;  /* 0x00008c00ffb57b82 */ /* 0x000f220000000800 */
[----:B------:R-:W-:-:S05]  /*c2b0*/  LOP3.LUT R249, R4, 0x40, RZ, 0x3c, !PT ;  /* 0x0000004004f97812 */ /* 0x000fca00078e3cff */
[----:B------:R-:W-:Y:S01]  /*c2c0*/  IMAD.IADD R249, R2, 0x1, R249 ;  /* 0x0000000102f97824 */ /* 0x000fe200078e02f9 */
[----:B---3--:R3:W-:Y:S01]  /*c2d0*/  LDGSTS.E [R248+0x4], desc[UR60][R250.64], !P3 ;  /* 0x00004000faf87fae */ /* 0x0087e2000d92187c */
[----:B------:R-:W-:Y:S01]  /*c2e0*/  ISETP.GE.U32.AND P3, PT, R6, 0x7fffff51, PT ;  /* 0x7fffff510600780c */ /* 0x000fe20003f66070 */
[----:B--2---:R-:W-:Y:S02]  /*c2f0*/  VIADD R6, R8, 0xffffffb2 ;  /* 0xffffffb208067836 */ /* 0x004fe40000000000 */
[----:B------:R-:W-:Y:S01]  /*c300*/  LDGSTS.E [R248+0x8], desc[UR60][R238.64], !P1 ;  /* 0x00008000eef87fae */ /* 0x000fe2000c92187c */
[----:B------:R-:W-:Y:S01]  /*c310*/  ISETP.GE.U32.AND P1, PT, R5, 0x7fffff34, PT ;  /* 0x7fffff340500780c */ /* 0x000fe20003f26070 */
[----:B------:R-:W-:Y:S01]  /*c320*/  VIADD R5, R9, 0xffffffb1 ;  /* 0xffffffb109057836 */ /* 0x000fe20000000000 */
[----:B------:R-:W2:Y:S01]  /*c330*/  LDC R8, c[0x0][0x230] ;  /* 0x00008c00ff087b82 */ /* 0x000ea20000000800 */
[----:B------:R-:W-:Y:S04]  /*c340*/  LDGSTS.E [R248+0xc], desc[UR60][R236.64], !P0 ;  /* 0x0000c000ecf87fae */ /* 0x000fe8000c12187c */
[----:B------:R-:W-:Y:S01]  /*c350*/  LDGSTS.E [R248+0x4000], desc[UR60][R176.64], !P6 ;  /* 0x04000000b0f87fae */ /* 0x000fe2000f12187c */
[----:B------:R-:W-:Y:S01]  /*c360*/  ISETP.GE.U32.AND P6, PT, R5, 0x7fffff32, PT ;  /* 0x7fffff320500780c */ /* 0x000fe20003fc6070 */
[----:B------:R-:W-:Y:S01]  /*c370*/  VIADD R5, R7, 0xffffffb0 ;  /* 0xffffffb007057836 */ /* 0x000fe20000000000 */
[----:B------:R-:W-:Y:S01]  /*c380*/  ISETP.GE.U32.AND P0, PT, R6, 0x7fffff33, PT ;  /* 0x7fffff330600780c */ /* 0x000fe20003f06070 */
[----:B------:R-:W-:Y:S01]  /*c390*/  LDGSTS.E [R248+0x4004], desc[UR60][R174.64], !P4 ;  /* 0x04004000aef87fae */ /* 0x000fe2000e12187c */
[----:B------:R-:W3:Y:S02]  /*c3a0*/  LDC R9, c[0x0][0x230] ;  /* 0x00008c00ff097b82 */ /* 0x000ee40000000800 */
[----:B------:R-:W-:Y:S01]  /*c3b0*/  ISETP.GE.U32.AND P4, PT, R5, 0x7fffff31, PT ;  /* 0x7fffff310500780c */ /* 0x000fe20003f86070 */
[----:B-1----:R-:W-:Y:S01]  /*c3c0*/  VIADD R5, R245, 0xffffff92 ;  /* 0xffffff92f5057836 */ /* 0x002fe20000000000 */
[----:B------:R-:W-:Y:S04]  /*c3d0*/  LDGSTS.E [R248+0x4008], desc[UR60][R172.64], !P5 ;  /* 0x04008000acf87fae */ /* 0x000fe8000e92187c */
[----:B------:R-:W-:Y:S01]  /*c3e0*/  LDGSTS.E [R248+0x400c], desc[UR60][R170.64], !P3 ;  /* 0x0400c000aaf87fae */ /* 0x000fe2000d92187c */
[----:B------:R-:W-:Y:S01]  /*c3f0*/  ISETP.GE.U32.AND P3, PT, R5, 0x7fffff13, PT ;  /* 0x7fffff130500780c */ /* 0x000fe20003f66070 */
[----:B------:R-:W1:Y:S01]  /*c400*/  LDC R7, c[0x0][0x230] ;  /* 0x00008c00ff077b82 */ /* 0x000e620000000800 */
[----:B----4-:R-:W-:Y:S01]  /*c410*/  VIADD R5, R181, 0xffffff90 ;  /* 0xffffff90b5057836 */ /* 0x010fe20000000000 */
[----:B------:R-:W-:Y:S01]  /*c420*/  LDGSTS.E [R248+0x8000], desc[UR60][R112.64], !P1 ;  /* 0x0800000070f87fae */ /* 0x000fe2000c92187c */
[----:B------:R-:W-:-:S03]  /*c430*/  VIADD R6, R244, 0xffffff93 ;  /* 0xffffff93f4067836 */ /* 0x000fc60000000000 */
[----:B------:R-:W-:Y:S02]  /*c440*/  LDGSTS.E [R248+0x8004], desc[UR60][R110.64], !P0 ;  /* 0x080040006ef87fae */ /* 0x000fe4000c12187c */
[----:B------:R-:W4:Y:S01]  /*c450*/  LDC R245, c[0x0][0x230] ;  /* 0x00008c00fff57b82 */ /* 0x000f220000000800 */
[----:B------:R-:W-:Y:S01]  /*c460*/  ISETP.GE.U32.AND P0, PT, R5, 0x7fffff11, PT ;  /* 0x7fffff110500780c */ /* 0x000fe20003f06070 */
[----:B--2---:R-:W-:Y:S01]  /*c470*/  VIADD R5, R8, 0xffffffef ;  /* 0xffffffef08057836 */ /* 0x004fe20000000000 */
[----:B------:R-:W-:Y:S01]  /*c480*/  ISETP.GE.U32.AND P5, PT, R6, 0x7fffff14, PT ;  /* 0x7fffff140600780c */ /* 0x000fe20003fa6070 */
[----:B------:R-:W-:Y:S01]  /*c490*/  VIADD R6, R180, 0xffffff91 ;  /* 0xffffff91b4067836 */ /* 0x000fe20000000000 */
[----:B------:R-:W-:Y:S03]  /*c4a0*/  LDGSTS.E [R248+0x8008], desc[UR60][R108.64], !P6 ;  /* 0x080080006cf87fae */ /* 0x000fe6000f12187c */
[----:B------:R-:W2:Y:S01]  /*c4b0*/  LDC R8, c[0x0][0x230] ;  /* 0x00008c00ff087b82 */ /* 0x000ea20000000800 */
[----:B------:R-:W-:Y:S01]  /*c4c0*/  ISETP.GE.U32.AND P1, PT, R6, 0x7fffff12, PT ;  /* 0x7fffff120600780c */ /* 0x000fe20003f26070 */
[----:B------:R-:W-:Y:S06]  /*c4d0*/  LDGSTS.E [R248+0x800c], desc[UR60][R106.64], !P4 ;  /* 0x0800c0006af87fae */ /* 0x000fec000e12187c */
[----:B------:R-:W2:Y:S01]  /*c4e0*/  LDC R244, c[0x0][0x230] ;  /* 0x00008c00fff47b82 */ /* 0x000ea20000000800 */
[----:B------:R-:W-:Y:S01]  /*c4f0*/  ISETP.GE.U32.AND P6, PT, R5, 0x7fffff70, PT ;  /* 0x7fffff700500780c */ /* 0x000fe20003fc6070 */
[----:B---3--:R-:W-:Y:S01]  /*c500*/  VIADD R5, R9, 0xffffffed ;  /* 0xffffffed09057836 */ /* 0x008fe20000000000 */
[----:B------:R-:W-:Y:S05]  /*c510*/  LDGSTS.E [R248+0xc000], desc[UR60][R48.64], !P5 ;  /* 0x0c00000030f87fae */ /* 0x000fea000e92187c */
[----:B------:R-:W3:Y:S01]  /*c520*/  LDC R180, c[0x0][0x230] ;  /* 0x00008c00ffb47b82 */ /* 0x000ee20000000800 */
[----:B-1----:R-:W-:Y:S01]  /*c530*/  VIADD R6, R7, 0xffffffee ;  /* 0xffffffee07067836 */ /* 0x002fe20000000000 */
[----:B------:R-:W-:Y:S01]  /*c540*/  ISETP.GE.U32.AND P5, PT, R5, 0x7fffff6e, PT ;  /* 0x7fffff6e0500780c */ /* 0x000fe20003fa6070 */
[----:B----4-:R-:W-:Y:S01]  /*c550*/  VIADD R5, R245, 0xffffffcf ;  /* 0xffffffcff5057836 */ /* 0x010fe20000000000 */
[----:B------:R-:W-:Y:S04]  /*c560*/  LDGSTS.E [R248+0xc004], desc[UR60][R46.64], !P3 ;  /* 0x0c0040002ef87fae */ /* 0x000fe8000d92187c */
[----:B------:R-:W1:Y:S01]  /*c570*/  LDC R9, c[0x0][0x230] ;  /* 0x00008c00ff097b82 */ /* 0x000e620000000800 */
[----:B------:R-:W-:Y:S01]  /*c580*/  LDGSTS.E [R248+0xc008], desc[UR60][R44.64], !P1 ;  /* 0x0c0080002cf87fae */ /* 0x000fe2000c92187c */
[----:B------:R-:W-:-:S06]  /*c590*/  ISETP.GE.U32.AND P1, PT, R5, 0x7fffff50, PT ;  /* 0x7fffff500500780c */ /* 0x000fcc0003f26070 */
[----:B------:R-:W4:Y:S01]  /*c5a0*/  LDC R7, c[0x0][0x230] ;  /* 0x00008c00ff077b82 */ /* 0x000f220000000800 */
[----:B--2---:R-:W-:Y:S01]  /*c5b0*/  IADD3 R5, R8, -0x32, RZ ;  /* 0xffffffce08057810 */ /* 0x004fe20007ffe0ff */
[----:B------:R-:W-:Y:S06]  /*c5c0*/  LDGSTS.E [R248+0xc00c], desc[UR60][R42.64], !P0 ;  /* 0x0c00c0002af87fae */ /* 0x000fec000c12187c */
[----:B------:R-:W2:Y:S01]  /*c5d0*/  LDC R245, c[0x0][0x230] ;  /* 0x00008c00fff57b82 */ /* 0x000ea20000000800 */
[----:B------:R-:W-:Y:S01]  /*c5e0*/  ISETP.GE.U32.AND P4, PT, R6, 0x7fffff6f, PT ;  /* 0x7fffff6f0600780c */ /* 0x000fe20003f86070 */
[----:B------:R-:W-:Y:S01]  /*c5f0*/  VIADD R6, R244, 0xffffffec ;  /* 0xffffffecf4067836 */ /* 0x000fe20000000000 */
[----:B------:R-:W-:-:S05]  /*c600*/  ISETP.GE.U32.AND P0, PT, R5, 0x7fffff4f, PT ;  /* 0x7fffff4f0500780c */ /* 0x000fca0003f06070 */
[----:B------:R-:W2:Y:S01]  /*c610*/  LDC R8, c[0x0][0x230] ;  /* 0x00008c00ff087b82 */ /* 0x000ea20000000800 */
[----:B---3--:R-:W-:Y:S01]  /*c620*/  VIADD R5, R180, 0xffffffcd ;  /* 0xffffffcdb4057836 */ /* 0x008fe20000000000 */
[----:B------:R-:W-:Y:S01]  /*c630*/  ISETP.GE.U32.AND P3, PT, R6, 0x7fffff6d, PT ;  /* 0x7fffff6d0600780c */ /* 0x000fe20003f66070 */
[----:B------:R-:W-:Y:S05]  /*c640*/  LDGSTS.E [R249], desc[UR60][R234.64], !P6 ;  /* 0x00000000eaf97fae */ /* 0x000fea000f12187c */
[----:B------:R-:W3:Y:S01]  /*c650*/  LDC R244, c[0x0][0x230] ;  /* 0x00008c00fff47b82 */ /* 0x000ee20000000800 */
[----:B------:R-:W-:Y:S01]  /*c660*/  ISETP.GE.U32.AND P6, PT, R5, 0x7fffff4e, PT ;  /* 0x7fffff4e0500780c */ /* 0x000fe20003fc6070 */
[----:B-1----:R-:W-:Y:S01]  /*c670*/  VIADD R5, R9, 0xffffffaf ;  /* 0xffffffaf09057836 */ /* 0x002fe20000000000 */
[----:B------:R-:W-:Y:S05]  /*c680*/  LDGSTS.E [R249+0x4], desc[UR60][R232.64], !P4 ;  /* 0x00004000e8f97fae */ /* 0x000fea000e12187c */
[----:B------:R-:W1:Y:S01]  /*c690*/  LDC R181, c[0x0][0x230] ;  /* 0x00008c00ffb57b82 */ /* 0x000e620000000800 */
[----:B------:R-:W-:Y:S01]  /*c6a0*/  LDGSTS.E [R249+0x8], desc[UR60][R230.64], !P5 ;  /* 0x00008000e6f97fae */ /* 0x000fe2000e92187c */
[----:B----4-:R-:W-:Y:S01]  /*c6b0*/  VIADD R6, R7, 0xffffffcc ;  /* 0xffffffcc07067836 */ /* 0x010fe20000000000 */
[----:B------:R-:W-:-:S05]  /*c6c0*/  ISETP.GE.U32.AND P5, PT, R5, 0x7fffff30, PT ;  /* 0x7fffff300500780c */ /* 0x000fca0003fa6070 */
[----:B------:R-:W4:Y:S01]  /*c6d0*/  LDC R250, c[0x0][0x230] ;  /* 0x00008c00fffa7b82 */ /* 0x000f220000000800 */
[----:B--2---:R-:W-:Y:S01]  /*c6e0*/  VIADD R5, R245, 0xffffffad ;  /* 0xffffffadf5057836 */ /* 0x004fe20000000000 */
[----:B------:R-:W-:Y:S04]  /*c6f0*/  LDGSTS.E [R249+0xc], desc[UR60][R228.64], !P3 ;  /* 0x0000c000e4f97fae */ /* 0x000fe8000d92187c */
[----:B------:R-:W-:Y:S02]  /*c700*/  LDGSTS.E [R249+0x4000], desc[UR60][R168.64], !P1 ;  /* 0x04000000a8f97fae */ /* 0x000fe4000c92187c */
[----:B------:R-:W2:Y:S01]  /*c710*/  LDC R7, c[0x0][0x230] ;  /* 0x00008c00ff077b82 */ /* 0x000ea20000000800 */
[----:B------:R-:W-:Y:S01]  /*c720*/  ISETP.GE.U32.AND P1, PT, R5, 0x7fffff2e, PT ;  /* 0x7fffff2e0500780c */ /* 0x000fe20003f26070 */
[----:B------:R-:W-:-:S06]  /*c730*/  VIADD R5, R8, 0xffffffac ;  /* 0xffffffac08057836 */ /* 0x000fcc0000000000 */
[----:B------:R-:W2:Y:S01]  /*c740*/  LDC R180, c[0x0][0x230] ;  /* 0x00008c00ffb47b82 */ /* 0x000ea20000000800 */
[----:B------:R-:W-:Y:S01]  /*c750*/  ISETP.GE.U32.AND P4, PT, R6, 0x7fffff4d, PT ;  /* 0x7fffff4d0600780c */ /* 0x000fe20003f86070 */
[----:B---3--:R-:W-:Y:S01]  /*c760*/  VIADD R6, R244, 0xffffffae ;  /* 0xffffffaef4067836 */ /* 0x008fe20000000000 */
[----:B------:R-:W-:Y:S05]  /*c770*/  LDGSTS.E [R249+0x4004], desc[UR60][R166.64], !P0 ;  /* 0x04004000a6f97fae */ /* 0x000fea000c12187c */
[----:B------:R-:W3:Y:S01]  /*c780*/  LDC R8, c[0x0][0x230] ;  /* 0x00008c00ff087b82 */ /* 0x000ee20000000800 */
[----:B------:R-:W-:Y:S01]  /*c790*/  ISETP.GE.U32.AND P3, PT, R6, 0x7fffff2f, PT ;  /* 0x7fffff2f0600780c */ /* 0x000fe20003f66070 */
[----:B-1----:R-:W-:Y:S01]  /*c7a0*/  VIADD R6, R181, 0xffffff8f ;  /* 0xffffff8fb5067836 */ /* 0x002fe20000000000 */
[----:B------:R-:W-:-:S05]  /*c7b0*/  ISETP.GE.U32.AND P0, PT, R5, 0x7fffff2d, PT ;  /* 0x7fffff2d0500780c */ /* 0x000fca0003f06070 */
[----:B------:R-:W1:Y:S01]  /*c7c0*/  LDC R9, c[0x0][0x230] ;  /* 0x00008c00ff097b82 */ /* 0x000e620000000800 */
[----:B----4-:R-:W-:Y:S01]  /*c7d0*/  VIADD R5, R250, 0xffffff8e ;  /* 0xffffff8efa057836 */ /* 0x010fe20000000000 */
[----:B------:R-:W-:Y:S06]  /*c7e0*/  LDGSTS.E [R249+0x4008], desc[UR60][R164.64], !P6 ;  /* 0x04008000a4f97fae */ /* 0x000fec000f12187c */
[----:B------:R-:W4:Y:S01]  /*c7f0*/  LDC R244, c[0x0][0x230] ;  /* 0x00008c00fff47b82 */ /* 0x000f220000000800 */
[----:B------:R-:W-:Y:S01]  /*c800*/  ISETP.GE.U32.AND P6, PT, R6, 0x7fffff10, PT ;  /* 0x7fffff100600780c */ /* 0x000fe20003fc6070 */
[----:B------:R4:W-:Y:S01]  /*c810*/  LDGSTS.E [R249+0x400c], desc[UR60][R162.64], !P4 ;  /* 0x0400c000a2f97fae */ /* 0x0009e2000e12187c */
[----:B------:R-:W-:-:S05]  /*c820*/  ISETP.GE.U32.AND P4, PT, R5, 0x7fffff0f, PT ;  /* 0x7fffff0f0500780c */ /* 0x000fca0003f86070 */
[----:B------:R-:W4:Y:S01]  /*c830*/  LDC R245, c[0x0][0x230] ;  /* 0x00008c00fff57b82 */ /* 0x000f220000000800 */
[----:B--2---:R-:W-:Y:S01]  /*c840*/  VIADD R6, R7, 0xffffff8d ;  /* 0xffffff8d07067836 */ /* 0x004fe20000000000 */
[----:B------:R-:W-:Y:S01]  /*c850*/  LDGSTS.E [R249+0x8000], desc[UR60][R104.64], !P5 ;  /* 0x0800000068f97fae */ /* 0x000fe2000e92187c */
[----:B------:R-:W-:-:S03]  /*c860*/  VIADD R5, R180, 0xffffff8c ;  /* 0xffffff8cb4057836 */ /* 0x000fc60000000000 */
[----:B------:R-:W-:Y:S02]  /*c870*/  LDGSTS.E [R249+0x8004], desc[UR60][R102.64], !P3 ;  /* 0x0800400066f97fae */ /* 0x000fe4000d92187c */
[----:B------:R-:W2:Y:S01]  /*c880*/  LDC R181, c[0x0][0x230] ;  /* 0x00008c00ffb57b82 */ /* 0x000ea20000000800 */
[----:B------:R-:W-:Y:S01]  /*c890*/  ISETP.GE.U32.AND P3, PT, R5, 0x7fffff0d, PT ;  /* 0x7fffff0d0500780c */ /* 0x000fe20003f66070 */
[----:B---3--:R-:W-:-:S06]  /*c8a0*/  VIADD R5, R8, 0xffffffeb ;  /* 0xffffffeb08057836 */ /* 0x008fcc0000000000 */
[----:B------:R-:W3:Y:S01]  /*c8b0*/  LDC R7, c[0x0][0x230] ;  /* 0x00008c00ff077b82 */ /* 0x000ee20000000800 */
[----:B------:R-:W-:Y:S01]  /*c8c0*/  ISETP.GE.U32.AND P5, PT, R6, 0x7fffff0e, PT ;  /* 0x7fffff0e0600780c */ /* 0x000fe20003fa6070 */
[----:B------:R-:W-:Y:S01]  /*c8d0*/  LDGSTS.E [R249+0x8008], desc[UR60][R100.64], !P1 ;  /* 0x0800800064f97fae */ /* 0x000fe2000c92187c */
[----:B------:R-:W-:-:S05]  /*c8e0*/  ISETP.GE.U32.AND P1, PT, R5, 0x7fffff6c, PT ;  /* 0x7fffff6c0500780c */ /* 0x000fca0003f26070 */
[----:B------:R-:W3:Y:S01]  /*c8f0*/  LDC R180, c[0x0][0x230] ;  /* 0x00008c00ffb47b82 */ /* 0x000ee20000000800 */
[----:B-1----:R-:W-:Y:S01]  /*c900*/  IADD3 R6, R9, -0x16, RZ ;  /* 0xffffffea09067810 */ /* 0x002fe20007ffe0ff */
[----:B----4-:R-:W-:Y:S01]  /*c910*/  VIADD R5, R244, 0xffffffe9 ;  /* 0xffffffe9f4057836 */ /* 0x010fe20000000000 */
[----:B------:R-:W-:Y:S04]  /*c920*/  LDGSTS.E [R249+0x800c], desc[UR60][R98.64], !P0 ;  /* 0x0800c00062f97fae */ /* 0x000fe8000c12187c */
[----:B------:R-:W-:Y:S01]  /*c930*/  LDGSTS.E [R249+0xc000], desc[UR60][R40.64], !P6 ;  /* 0x0c00000028f97fae */ /* 0x000fe2000f12187c */
[----:B------:R-:W1:Y:S01]  /*c940*/  LDC R9, c[0x0][0x230] ;  /* 0x00008c00ff097b82 */ /* 0x000e620000000800 */
[----:B------:R-:W-:Y:S01]  /*c950*/  ISETP.GE.U32.AND P6, PT, R5, 0x7fffff6a, PT ;  /* 0x7fffff6a0500780c */ /* 0x000fe20003fc6070 */
[----:B------:R-:W-:Y:S01]  /*c960*/  VIADD R5, R245, 0xffffffcb ;  /* 0xffffffcbf5057836 */ /* 0x000fe20000000000 */
[----:B------:R-:W-:Y:S01]  /*c970*/  LDGSTS.E [R249+0xc004], desc[UR60][R38.64], !P4 ;  /* 0x0c00400026f97fae */ /* 0x000fe2000e12187c */
[----:B------:R-:W-:-:S04]  /*c980*/  ISETP.GE.U32.AND P0, PT, R6, 0x7fffff6b, PT ;  /* 0x7fffff6b0600780c */ /* 0x000fc80003f06070 */
[----:B------:R-:W4:Y:S01]  /*c990*/  LDC R8, c[0x0][0x230] ;  /* 0x00008c00ff087b82 */ /* 0x000f220000000800 */
[----:B------:R-:W-:Y:S01]  /*c9a0*/  LDGSTS.E [R249+0xc008], desc[UR60][R36.64], !P5 ;  /* 0x0c00800024f97fae */ /* 0x000fe2000e92187c */
[----:B--2---:R-:W-:Y:S01]  /*c9b0*/  VIADD R6, R181, 0xffffffe8 ;  /* 0xffffffe8b5067836 */ /* 0x004fe20000000000 */
[----:B------:R-:W-:-:S05]  /*c9c0*/  ISETP.GE.U32.AND P5, PT, R5, 0x7fffff4c, PT ;  /* 0x7fffff4c0500780c */ /* 0x000fca0003fa6070 */
[----:B------:R-:W2:Y:S01]  /*c9d0*/  LDC R245, c[0x0][0x230] ;  /* 0x00008c00fff57b82 */ /* 0x000ea20000000800 */
[----:B---3--:R-:W-:Y:S01]  /*c9e0*/  VIADD R5, R7, 0xffffffca ;  /* 0xffffffca07057836 */ /* 0x008fe20000000000 */
[----:B------:R-:W-:Y:S01]  /*c9f0*/  LOP3.LUT R250, R4, 0x50, RZ, 0x3c, !PT ;  /* 0x0000005004fa7812 */ /* 0x000fe200078e3cff */
[----:B------:R-:W-:Y:S05]  /*ca00*/  LDGSTS.E [R249+0xc00c], desc[UR60][R34.64], !P3 ;  /* 0x0c00c00022f97fae */ /* 0x000fea000d92187c */
[----:B------:R-:W3:Y:S01]  /*ca10*/  LDC R181, c[0x0][0x230] ;  /* 0x00008c00ffb57b82 */ /* 0x000ee20000000800 */
[----:B------:R-:W-:Y:S01]  /*ca20*/  IMAD.IADD R250, R2, 0x1, R250 ;  /* 0x0000000102fa7824 */ /* 0x000fe200078e02fa */
[----:B------:R-:W-:-:S06]  /*ca30*/  ISETP.GE.U32.AND P3, PT, R5, 0x7fffff4b, PT ;  /* 0x7fffff4b0500780c */ /* 0x000fcc0003f66070 */
[----:B------:R-:W3:Y:S01]  /*ca40*/  LDC R7, c[0x0][0x230] ;  /* 0x00008c00ff077b82 */ /* 0x000ee20000000800 */
[----:B------:R-:W-:Y:S01]  /*ca50*/  VIADD R5, R180, 0xffffffc9 ;  /* 0xffffffc9b4057836 */ /* 0x000fe20000000000 */
        /* <DEDUP_REMOVED lines=12> */
[----:B------:R-:W-:Y:S01]  /*cb20*/  LDGSTS.E [R250+0xc], desc[UR60][R220.64], !P4 ;  /* 0x0000c000dcfa7fae */ /* 0x000fe2000e12187c */
[----:B------:R-:W-:-:S05]  /*cb30*/  ISETP.GE.U32.AND P0, PT, R6, 0x7fffff49, PT ;  /* 0x7fffff490600780c */ /* 0x000fca0003f06070 */
[----:B------:R-:W2:Y:S01]  /*cb40*/  LDC R9, c[0x0][0x230] ;  /* 0x00008c00ff097b82 */ /* 0x000ea20000000800 */
[----:B------:R-:W-:Y:S01]  /*cb50*/  LDGSTS.E [R250+0x4000], desc[UR60][R160.64], !P5 ;  /* 0x04000000a0fa7fae */ /* 0x000fe2000e92187c */
[----:B---3--:R-:W-:Y:S01]  /*cb60*/  VIADD R6, R181, 0xffffffaa ;  /* 0xffffffaab5067836 */ /* 0x008fe20000000000 */
[----:B------:R-:W-:-:S05]  /*cb70*/  ISETP.GE.U32.AND P5, PT, R5, 0x7fffff2a, PT ;  /* 0x7fffff2a0500780c */ /* 0x000fca0003fa6070 */
[----:B------:R-:W3:Y:S01]  /*cb80*/  LDC R8, c[0x0][0x230] ;  /* 0x00008c00ff087b82 */ /* 0x000ee20000000800 */
[----:B------:R-:W-:Y:S01]  /*cb90*/  VIADD R5, R7, 0xffffffa8 ;  /* 0xffffffa807057836 */ /* 0x000fe20000000000 */
[----:B------:R-:W-:Y:S01]  /*cba0*/  ISETP.GE.U32.AND P4, PT, R6, 0x7fffff2b, PT ;  /* 0x7fffff2b0600780c */ /* 0x000fe20003f86070 */
[----:B------:R-:W-:Y:S05]  /*cbb0*/  LDGSTS.E [R250+0x4004], desc[UR60][R158.64], !P3 ;  /* 0x040040009efa7fae */ /* 0x000fea000d92187c */
[----:B------:R-:W3:Y:S01]  /*cbc0*/  LDC R7, c[0x0][0x230] ;  /* 0x00008c00ff077b82 */ /* 0x000ee20000000800 */
[----:B------:R-:W-:Y:S01]  /*cbd0*/  ISETP.GE.U32.AND P3, PT, R5, 0x7fffff29, PT ;  /* 0x7fffff290500780c */ /* 0x000fe20003f66070 */
[----:B------:R-:W-:-:S06]  /*cbe0*/  VIADD R6, R244, 0xffffff8b ;  /* 0xffffff8bf4067836 */ /* 0x000fcc0000000000 */
[----:B------:R-:W3:Y:S01]  /*cbf0*/  LDC R181, c[0x0][0x230] ;  /* 0x00008c00ffb57b82 */ /* 0x000ee20000000800 */
[----:B-1----:R-:W-:Y:S01]  /*cc00*/  IADD3 R5, R251, -0x76, RZ ;  /* 0xffffff8afb057810 */ /* 0x002fe20007ffe0ff */
[----:B------:R-:W-:Y:S04]  /*cc10*/  LDGSTS.E [R250+0x4008], desc[UR60][R156.64], !P1 ;  /* 0x040080009cfa7fae */ /* 0x000fe8000c92187c */
[----:B------:R-:W-:Y:S02]  /*cc20*/  LDGSTS.E [R250+0x400c], desc[UR60][R154.64], !P0 ;  /* 0x0400c0009afa7fae */ /* 0x000fe4000c12187c */
[----:B------:R-:W1:Y:S01]  /*cc30*/  LDC R244, c[0x0][0x230] ;  /* 0x00008c00fff47b82 */ /* 0x000e620000000800 */
[----:B------:R-:W-:Y:S01]  /*cc40*/  ISETP.GE.U32.AND P0, PT, R5, 0x7fffff0b, PT ;  /* 0x7fffff0b0500780c */ /* 0x000fe20003f06070 */
[----:B----4-:R-:W-:Y:S01]  /*cc50*/  VIADD R5, R180, 0xffffff88 ;  /* 0xffffff88b4057836 */ /* 0x010fe20000000000 */
[----:B------:R-:W-:Y:S05]  /*cc60*/  LDGSTS.E [R250+0x8000], desc[UR60][R96.64], !P6 ;  /* 0x0800000060fa7fae */ /* 0x000fea000f12187c */
[----:B------:R-:W4:Y:S01]  /*cc70*/  LDC R251, c[0x0][0x230] ;  /* 0x00008c00fffb7b82 */ /* 0x000f220000000800 */
[----:B------:R-:W-:Y:S01]  /*cc80*/  ISETP.GE.U32.AND P1, PT, R6, 0x7fffff0c, PT ;  /* 0x7fffff0c0600780c */ /* 0x000fe20003f26070 */
[----:B------:R-:W-:Y:S01]  /*cc90*/  LDGSTS.E [R250+0x8004], desc[UR60][R94.64], !P4 ;  /* 0x080040005efa7fae */ /* 0x000fe2000e12187c */
[----:B--2---:R-:W-:Y:S01]  /*cca0*/  VIADD R6, R9, 0xffffff89 ;  /* 0xffffff8909067836 */ /* 0x004fe20000000000 */
[----:B------:R-:W-:-:S04]  /*ccb0*/  ISETP.GE.U32.AND P4, PT, R5, 0x7fffff09, PT ;  /* 0x7fffff090500780c */ /* 0x000fc80003f86070 */
[----:B------:R-:W2:Y:S01]  /*ccc0*/  LDC R180, c[0x0][0x230] ;  /* 0x00008c00ffb47b82 */ /* 0x000ea20000000800 */
[----:B---3--:R-:W-:Y:S01]  /*ccd0*/  VIADD R5, R8, 0xffffffe7 ;  /* 0xffffffe708057836 */ /* 0x008fe20000000000 */
[----:B------:R-:W-:Y:S01]  /*cce0*/  ISETP.GE.U32.AND P6, PT, R6, 0x7fffff0a, PT ;  /* 0x7fffff0a0600780c */ /* 0x000fe20003fc6070 */
[----:B------:R-:W-:Y:S05]  /*ccf0*/  LDGSTS.E [R250+0x8008], desc[UR60][R92.64], !P5 ;  /* 0x080080005cfa7fae */ /* 0x000fea000e92187c */
[----:B------:R-:W3:Y:S01]  /*cd00*/  LDC R245, c[0x0][0x230] ;  /* 0x00008c00fff57b82 */ /* 0x000ee20000000800 */
[----:B------:R-:W-:Y:S01]  /*cd10*/  ISETP.GE.U32.AND P5, PT, R5, 0x7fffff68, PT ;  /* 0x7fffff680500780c */ /* 0x000fe20003fa6070 */
[----:B------:R-:W-:Y:S01]  /*cd20*/  VIADD R6, R7, 0xffffffe6 ;  /* 0xffffffe607067836 */ /* 0x000fe20000000000 */
[----:B------:R-:W-:Y:S01]  /*cd30*/  LDGSTS.E [R250+0x800c], desc[UR60][R90.64], !P3 ;  /* 0x0800c0005afa7fae */ /* 0x000fe2000d92187c */
[----:B------:R-:W-:-:S03]  /*cd40*/  VIADD R5, R181, 0xffffffe5 ;  /* 0xffffffe5b5057836 */ /* 0x000fc60000000000 */
[----:B------:R-:W-:Y:S01]  /*cd50*/  ISETP.GE.U32.AND P3, PT, R6, 0x7fffff67, PT ;  /* 0x7fffff670600780c */ /* 0x000fe20003f66070 */
[----:B------:R-:W3:Y:S01]  /*cd60*/  LDC R181, c[0x0][0x230] ;  /* 0x00008c00ffb57b82 */ /* 0x000ee20000000800 */
[----:B------:R-:W-:Y:S01]  /*cd70*/  LDGSTS.E [R250+0xc000], desc[UR60][R32.64], !P1 ;  /* 0x0c00000020fa7fae */ /* 0x000fe2000c92187c */
[----:B------:R-:W-:Y:S01]  /*cd80*/  ISETP.GE.U32.AND P1, PT, R5, 0x7fffff66, PT ;  /* 0x7fffff660500780c */ /* 0x000fe20003f26070 */
[----:B-1----:R-:W-:Y:S02]  /*cd90*/  VIADD R6, R244, 0xffffffe4 ;  /* 0xffffffe4f4067836 */ /* 0x002fe40000000000 */
[----:B----4-:R-:W-:Y:S01]  /*cda0*/  VIADD R5, R251, 0xffffffc7 ;  /* 0xffffffc7fb057836 */ /* 0x010fe20000000000 */
[----:B------:R-:W-:Y:S02]  /*cdb0*/  LDGSTS.E [R250+0xc004], desc[UR60][R30.64], !P0 ;  /* 0x0c0040001efa7fae */ /* 0x000fe4000c12187c */
[----:B------:R-:W1:Y:S02]  /*cdc0*/  LDC R244, c[0x0][0x230] ;  /* 0x00008c00fff47b82 */ /* 0x000e640000000800 */
[----:B------:R-:W-:Y:S01]  /*cdd0*/  LDGSTS.E [R250+0xc008], desc[UR60][R28.64], !P6 ;  /* 0x0c0080001cfa7fae */ /* 0x000fe2000f12187c */
[----:B------:R-:W-:Y:S01]  /*cde0*/  ISETP.GE.U32.AND P6, PT, R5, 0x7fffff48, PT ;  /* 0x7fffff480500780c */ /* 0x000fe20003fc6070 */
[----:B--2---:R-:W-:Y:S01]  /*cdf0*/  VIADD R5, R180, 0xffffffc6 ;  /* 0xffffffc6b4057836 */ /* 0x004fe20000000000 */
[----:B------:R-:W-:Y:S01]  /*ce00*/  LOP3.LUT R251, R4, 0x60, RZ, 0x3c, !PT ;  /* 0x0000006004fb7812 */ /* 0x000fe200078e3cff */
[----:B------:R-:W-:Y:S02]  /*ce10*/  LDGSTS.E [R250+0xc00c], desc[UR60][R26.64], !P4 ;  /* 0x0c00c0001afa7fae */ /* 0x000fe4000e12187c */
[----:B------:R-:W2:Y:S01]  /*ce20*/  LDC R9, c[0x0][0x230] ;  /* 0x00008c00ff097b82 */ /* 0x000ea20000000800 */
[----:B------:R-:W-:Y:S01]  /*ce30*/  ISETP.GE.U32.AND P4, PT, R5, 0x7fffff47, PT ;  /* 0x7fffff470500780c */ /* 0x000fe20003f86070 */
[----:B------:R-:W-:-:S06]  /*ce40*/  IMAD.IADD R251, R2, 0x1, R251 ;  /* 0x0000000102fb7824 */ /* 0x000fcc00078e02fb */
[----:B------:R-:W4:Y:S01]  /*ce50*/  LDC R7, c[0x0][0x230] ;  /* 0x00008c00ff077b82 */ /* 0x000f220000000800 */
[----:B---3--:R-:W-:Y:S01]  /*ce60*/  VIADD R5, R245, 0xffffffc5 ;  /* 0xffffffc5f5057836 */ /* 0x008fe20000000000 */
[----:B------:R-:W-:Y:S01]  /*ce70*/  ISETP.GE.U32.AND P0, PT, R6, 0x7fffff65, PT ;  /* 0x7fffff650600780c */ /* 0x000fe20003f06070 */
[----:B------:R-:W-:Y:S05]  /*ce80*/  STL.64 [R1+0xc40], R186 ;  /* 0x000c40ba01007387 */ /* 0x000fea0000100a00 */
[----:B------:R-:W3:Y:S01]  /*ce90*/  LDC R8, c[0x0][0x230] ;  /* 0x00008c00ff087b82 */ /* 0x000ee20000000800 */
[----:B------:R-:W-:Y:S04]  /*cea0*/  STL.64 [R1+0xc48], R184 ;  /* 0x000c48b801007387 */ /* 0x000fe80000100a00 */
[----:B------:R-:W-:Y:S01]  /*ceb0*/  LDGSTS.E [R251], desc[UR60][R218.64], !P5 ;  /* 0x00000000dafb7fae */ /* 0x000fe2000e92187c */
[----:B------:R-:W-:Y:S01]  /*cec0*/  ISETP.GE.U32.AND P5, PT, R5, 0x7fffff46, PT ;  /* 0x7fffff460500780c */ /* 0x000fe20003fa6070 */
[----:B------:R-:W-:Y:S01]  /*ced0*/  VIADD R5, R181, 0xffffffa7 ;  /* 0xffffffa7b5057836 */ /* 0x000fe20000000000 */
[----:B------:R-:W3:Y:S01]  /*cee0*/  LDC R245, c[0x0][0x230] ;  /* 0x00008c00fff57b82 */ /* 0x000ee20000000800 */
[----:B------:R-:W-:Y:S04]  /*cef0*/  STL.64 [R1+0xc50], R182 ;  /* 0x000c50b601007387 */ /* 0x000fe80000100a00 */
[----:B------:R1:W-:Y:S01]  /*cf00*/  STL.64 [R1+0xc58], R178 ;  /* 0x000c58b201007387 */ /* 0x0003e20000100a00 */
[----:B--2---:R-:W-:-:S02]  /*cf10*/  VIADD R6, R9, 0xffffffc4 ;  /* 0xffffffc409067836 */ /* 0x004fc40000000000 */
[----:B------:R-:W2:Y:S01]  /*cf20*/  LDC R180, c[0x0][0x230] ;  /* 0x00008c00ffb47b82 */ /* 0x000ea20000000800 */
[----:B------:R-:W-:Y:S04]  /*cf30*/  LDGSTS.E [R251+0x4], desc[UR60][R216.64], !P3 ;  /* 0x00004000d8fb7fae */ /* 0x000fe8000d92187c */
[----:B------:R-:W-:Y:S03]  /*cf40*/  LDGSTS.E [R251+0x8], desc[UR60][R214.64], !P1 ;  /* 0x00008000d6fb7fae */ /* 0x000fe6000c92187c */
[----:B------:R-:W2:Y:S01]  /*cf50*/  LDC R181, c[0x0][0x230] ;  /* 0x00008c00ffb57b82 */ /* 0x000ea20000000800 */
[----:B------:R-:W-:Y:S01]  /*cf60*/  ISETP.GE.U32.AND P1, PT, R5, 0x7fffff28, PT ;  /* 0x7fffff280500780c */ /* 0x000fe20003f26070 */
[----:B-1----:R-:W-:Y:S01]  /*cf70*/  VIADD R5, R244, 0xffffffa5 ;  /* 0xffffffa5f4057836 */ /* 0x002fe20000000000 */
[----:B------:R-:W-:Y:S04]  /*cf80*/  LDGSTS.E [R251+0xc], desc[UR60][R212.64], !P0 ;  /* 0x0000c000d4fb7fae */ /* 0x000fe8000c12187c */
[----:B------:R-:W-:Y:S01]  /*cf90*/  LDGSTS.E [R251+0x4000], desc[UR60][R152.64], !P6 ;  /* 0x0400000098fb7fae */ /* 0x000fe2000f12187c */
[----:B------:R-:W1:Y:S01]  /*cfa0*/  LDC R178, c[0x0][0x230] ;  /* 0x00008c00ffb27b82 */ /* 0x000e620000000800 */
[----:B------:R-:W-:Y:S01]  /*cfb0*/  ISETP.GE.U32.AND P6, PT, R5, 0x7fffff26, PT ;  /* 0x7fffff260500780c */ /* 0x000fe20003fc6070 */
[----:B----4-:R-:W-:Y:S01]  /*cfc0*/  VIADD R5, R7, 0xffffffa4 ;  /* 0xffffffa407057836 */ /* 0x010fe20000000000 */
[----:B------:R-:W-:Y:S01]  /*cfd0*/  ISETP.GE.U32.AND P3, PT, R6, 0x7fffff45, PT ;  /* 0x7fffff450600780c */ /* 0x000fe20003f66070 */
[----:B------:R-:W-:Y:S04]  /*cfe0*/  LDGSTS.E [R251+0x4004], desc[UR60][R150.64], !P4 ;  /* 0x0400400096fb7fae */ /* 0x000fe8000e12187c */
[----:B------:R-:W4:Y:S01]  /*cff0*/  LDC R7, c[0x0][0x230] ;  /* 0x00008c00ff077b82 */ /* 0x000f220000000800 */
[----:B---3--:R-:W-:Y:S01]  /*d000*/  IADD3 R6, R8, -0x5a, RZ ;  /* 0xffffffa608067810 */ /* 0x008fe20007ffe0ff */
[----:B------:R-:W-:Y:S01]  /*d010*/  LDGSTS.E [R251+0x4008], desc[UR60][R148.64], !P5 ;  /* 0x0400800094fb7fae */ /* 0x000fe2000e92187c */
[----:B------:R-:W-:-:S02]  /*d020*/  ISETP.GE.U32.AND P4, PT, R5, 0x7fffff25, PT ;  /* 0x7fffff250500780c */ /* 0x000fc40003f86070 */
[----:B------:R-:W-:-:S03]  /*d030*/  ISETP.GE.U32.AND P0, PT, R6, 0x7fffff27, PT ;  /* 0x7fffff270600780c */ /* 0x000fc60003f06070 */
[----:B------:R-:W-:Y:S01]  /*d040*/  LDGSTS.E [R251+0x400c], desc[UR60][R146.64], !P3 ;  /* 0x0400c00092fb7fae */ /* 0x000fe2000d92187c */
[----:B------:R-:W3:Y:S01]  /*d050*/  LDC R9, c[0x0][0x230] ;  /* 0x00008c00ff097b82 */ /* 0x000ee20000000800 */
[----:B-1----:R-:W-:-:S07]  /*d060*/  VIADD R5, R178, 0xffffff86 ;  /* 0xffffff86b2057836 */ /* 0x002fce0000000000 */
[----:B------:R-:W1:Y:S01]  /*d070*/  LDC R244, c[0x0][0x230] ;  /* 0x00008c00fff47b82 */ /* 0x000e620000000800 */
[----:B------:R-:W-:Y:S01]  /*d080*/  LDGSTS.E [R251+0x8000], desc[UR60][R88.64], !P1 ;  /* 0x0800000058fb7fae */ /* 0x000fe2000c92187c */
[----:B------:R-:W-:Y:S01]  /*d090*/  ISETP.GE.U32.AND P3, PT, R5, 0x7fffff07, PT ;  /* 0x7fffff070500780c */ /* 0x000fe20003f66070 */
[----:B------:R-:W-:Y:S02]  /*d0a0*/  VIADD R5, R252, 0xffffff84 ;  /* 0xffffff84fc057836 */ /* 0x000fe40000000000 */
[----:B------:R-:W-:Y:S01]  /*d0b0*/  LDGSTS.E [R251+0x8004], desc[UR60][R86.64], !P0 ;  /* 0x0800400056fb7fae */ /* 0x000fe2000c12187c */
[----:B------:R-:W-:Y:S02]  /*d0c0*/  VIADD R6, R245, 0xffffff87 ;  /* 0xffffff87f5067836 */ /* 0x000fe40000000000 */
[----:B------:R-:W1:Y:S01]  /*d0d0*/  LDC R8, c[0x0][0x230] ;  /* 0x00008c00ff087b82 */ /* 0x000e620000000800 */
[----:B------:R-:W-:Y:S01]  /*d0e0*/  ISETP.GE.U32.AND P0, PT, R5, 0x7fffff05, PT ;  /* 0x7fffff050500780c */ /* 0x000fe20003f06070 */
[----:B----4-:R-:W-:Y:S01]  /*d0f0*/  VIADD R5, R7, 0xffffffe3 ;  /* 0xffffffe307057836 */ /* 0x010fe20000000000 */
[----:B------:R-:W-:Y:S01]  /*d100*/  STL.64 [R1+0xc60], R246 ;  /* 0x000c60f601007387 */ /* 0x000fe20000100a00 */
[----:B------:R-:W-:-:S04]  /*d110*/  ISETP.GE.U32.AND P5, PT, R6, 0x7fffff08, PT ;  /* 0x7fffff080600780c */ /* 0x000fc80003fa6070 */
[----:B------:R-:W4:Y:S01]  /*d120*/  LDC R7, c[0x0][0x230] ;  /* 0x00008c00ff077b82 */ /* 0x000f220000000800 */
[----:B------:R-:W-:Y:S01]  /*d130*/  STL.64 [R1+0xc68], R238 ;  /* 0x000c68ee01007387 */ /* 0x000fe20000100a00 */
[----:B--2---:R-:W-:-:S03]  /*d140*/  VIADD R6, R180, 0xffffff85 ;  /* 0xffffff85b4067836 */ /* 0x004fc60000000000 */
[----:B------:R-:W-:Y:S03]  /*d150*/  STL.64 [R1+0xc70], R236 ;  /* 0x000c70ec01007387 */ /* 0x000fe60000100a00 */
[----:B------:R-:W2:Y:S01]  /*d160*/  LDC R180, c[0x0][0x230] ;  /* 0x00008c00ffb47b82 */ /* 0x000ea20000000800 */
[----:B------:R-:W-:Y:S01]  /*d170*/  LDGSTS.E [R251+0x8008], desc[UR60][R84.64], !P6 ;  /* 0x0800800054fb7fae */ /* 0x000fe2000f12187c */
[----:B------:R-:W-:Y:S01]  /*d180*/  ISETP.GE.U32.AND P6, PT, R5, 0x7fffff64, PT ;  /* 0x7fffff640500780c */ /* 0x000fe20003fc6070 */
[----:B------:R-:W-:Y:S02]  /*d190*/  VIADD R5, R181, 0xffffffe1 ;  /* 0xffffffe1b5057836 */ /* 0x000fe40000000000 */
[----:B------:R-:W-:Y:S03]  /*d1a0*/  STL.64 [R1+0xc78], R176 ;  /* 0x000c78b001007387 */ /* 0x000fe60000100a00 */
[----:B------:R-:W2:Y:S01]  /*d1b0*/  LDC R181, c[0x0][0x230] ;  /* 0x00008c00ffb57b82 */ /* 0x000ea20000000800 */
[----:B------:R-:W-:Y:S01]  /*d1c0*/  STL.64 [R1+0xc80], R174 ;  /* 0x000c80ae01007387 */ /* 0x000fe20000100a00 */
[----:B------:R-:W-:-:S03]  /*d1d0*/  ISETP.GE.U32.AND P1, PT, R6, 0x7fffff06, PT ;  /* 0x7fffff060600780c */ /* 0x000fc60003f26070 */
[----:B------:R-:W-:Y:S01]  /*d1e0*/  STL.64 [R1+0xc88], R172 ;  /* 0x000c88ac01007387 */ /* 0x000fe20000100a00 */
[----:B------:R-:W-:Y:S02]  /*d1f0*/  LOP3.LUT R252, R4, 0x70, RZ, 0x3c, !PT ;  /* 0x0000007004fc7812 */ /* 0x000fe400078e3cff */
[----:B------:R-:W2:Y:S01]  /*d200*/  LDC R245, c[0x0][0x230] ;  /* 0x00008c00fff57b82 */ /* 0x000ea20000000800 */
[----:B------:R-:W-:Y:S04]  /*d210*/  STL.64 [R1+0xc90], R170 ;  /* 0x000c90aa01007387 */ /* 0x000fe80000100a00 */
[----:B------:R-:W-:Y:S04]  /*d220*/  STL.64 [R1+0xc98], R234 ;  /* 0x000c98ea01007387 */ /* 0x000fe80000100a00 */
[----:B------:R-:W-:Y:S04]  /*d230*/  STL.64 [R1+0xca0], R232 ;  /* 0x000ca0e801007387 */ /* 0x000fe80000100a00 */
[----:B------:R-:W-:Y:S04]  /*d240*/  STL.64 [R1+0xca8], R230 ;  /* 0x000ca8e601007387 */ /* 0x000fe80000100a00 */
[----:B------:R-:W-:Y:S04]  /*d250*/  STL.64 [R1+0xcb0], R228 ;  /* 0x000cb0e401007387 */ /* 0x000fe80000100a00 */
[----:B------:R-:W-:Y:S04]  /*d260*/  STL.64 [R1+0xcb8], R168 ;  /* 0x000cb8a801007387 */ /* 0x000fe80000100a00 */
[----:B------:R-:W-:Y:S04]  /*d270*/  STL.64 [R1+0xcc0], R166 ;  /* 0x000cc0a601007387 */ /* 0x000fe80000100a00 */
[----:B------:R-:W-:Y:S01]  /*d280*/  STL.64 [R1+0xcc8], R164 ;  /* 0x000cc8a401007387 */ /* 0x000fe20000100a00 */
[----:B---3--:R-:W-:-:S03]  /*d290*/  VIADD R6, R9, 0xffffffe2 ;  /* 0xffffffe209067836 */ /* 0x008fc60000000000 */
[----:B------:R-:W-:Y:S01]  /*d2a0*/  LDGSTS.E [R251+0x800c], desc[UR60][R82.64], !P4 ;  /* 0x0800c00052fb7fae */ /* 0x000fe2000e12187c */
[----:B------:R-:W-:Y:S01]  /*d2b0*/  IADD3 R252, R2, R252, RZ ;  /* 0x000000fc02fc7210 */ /* 0x000fe20007ffe0ff */
[----:B------:R-:W3:Y:S02]  /*d2c0*/  LDC R9, c[0x0][0x230] ;  /* 0x00008c00ff097b82 */ /* 0x000ee40000000800 */
[----:B------:R4:W-:Y:S04]  /*d2d0*/  STL.64 [R1+0xcd0], R162 ;  /* 0x000cd0a201007387 */ /* 0x0009e80000100a00 */
[----:B------:R-:W-:Y:S01]  /*d2e0*/  LDGSTS.E [R251+0xc000], desc[UR60][R24.64], !P5 ;  /* 0x0c00000018fb7fae */ /* 0x000fe2000e92187c */
[----:B------:R-:W-:Y:S01]  /*d2f0*/  ISETP.GE.U32.AND P5, PT, R5, 0x7fffff62, PT ;  /* 0x7fffff620500780c */ /* 0x000fe20003fa6070 */
[----:B-1----:R-:W-:-:S02]  /*d300*/  VIADD R5, R244, 0xffffffc3 ;  /* 0xffffffc3f4057836 */ /* 0x002fc40000000000 */
[----:B------:R-:W-:Y:S01]  /*d310*/  LDGSTS.E [R251+0xc004], desc[UR60][R22.64], !P3 ;  /* 0x0c00400016fb7fae */ /* 0x000fe2000d92187c */
[----:B------:R-:W-:Y:S01]  /*d320*/  ISETP.GE.U32.AND P4, PT, R6, 0x7fffff63, PT ;  /* 0x7fffff630600780c */ /* 0x000fe20003f86070 */
[----:B----4-:R-:W1:Y:S02]  /*d330*/  LDC R162, c[0x0][0x230] ;  /* 0x00008c00ffa27b82 */ /* 0x010e640000000800 */
[----:B------:R-:W-:Y:S01]  /*d340*/  LDGSTS.E [R251+0xc008], desc[UR60][R20.64], !P1 ;  /* 0x0c00800014fb7fae */ /* 0x000fe2000c92187c */
[----:B------:R-:W-:Y:S01]  /*d350*/  ISETP.GE.U32.AND P1, PT, R5, 0x7fffff44, PT ;  /* 0x7fffff440500780c */ /* 0x000fe20003f26070 */
[----:B------:R-:W-:Y:S02]  /*d360*/  VIADD R6, R8, 0xffffffe0 ;  /* 0xffffffe008067836 */ /* 0x000fe40000000000 */
[----:B------:R-:W-:Y:S01]  /*d370*/  VIADD R5, R7, 0xffffffc2 ;  /* 0xffffffc207057836 */ /* 0x000fe20000000000 */
[----:B------:R-:W-:Y:S01]  /*d380*/  LDGSTS.E [R251+0xc00c], desc[UR60][R18.64], !P0 ;  /* 0x0c00c00012fb7fae */ /* 0x000fe2000c12187c */
[----:B------:R-:W4:Y:S01]  /*d390*/  LDC R7, c[0x0][0x230] ;  /* 0x00008c00ff077b82 */ /* 0x000f220000000800 */
[----:B------:R-:W-:Y:S01]  /*d3a0*/  ISETP.GE.U32.AND P3, PT, R6, 0x7fffff61, PT ;  /* 0x7fffff610600780c */ /* 0x000fe20003f66070 */
[----:B--2---:R-:W-:Y:S01]  /*d3b0*/  VIADD R6, R181, 0xffffffc0 ;  /* 0xffffffc0b5067836 */ /* 0x004fe20000000000 */
[----:B------:R-:W-:Y:S01]  /*d3c0*/  ISETP.GE.U32.AND P0, PT, R5, 0x7fffff43, PT ;  /* 0x7fffff430500780c */ /* 0x000fe20003f06070 */
[----:B------:R-:W-:Y:S04]  /*d3d0*/  LDGSTS.E [R252], desc[UR60][R210.64], !P6 ;  /* 0x00000000d2fc7fae */ /* 0x000fe8000f12187c */
[----:B------:R-:W2:Y:S01]  /*d3e0*/  LDC R181, c[0x0][0x230] ;  /* 0x00008c00ffb57b82 */ /* 0x000ea20000000800 */
[----:B------:R-:W-:Y:S01]  /*d3f0*/  LDGSTS.E [R252+0x4], desc[UR60][R208.64], !P4 ;  /* 0x00004000d0fc7fae */ /* 0x000fe2000e12187c */
[----:B------:R-:W-:Y:S01]  /*d400*/  ISETP.GE.U32.AND P4, PT, R6, 0x7fffff41, PT ;  /* 0x7fffff410600780c */ /* 0x000fe20003f86070 */
[----:B------:R-:W-:-:S02]  /*d410*/  VIADD R6, R180, 0xffffffa2 ;  /* 0xffffffa2b4067836 */ /* 0x000fc40000000000 */
[----:B------:R-:W-:Y:S01]  /*d420*/  LDGSTS.E [R252+0x8], desc[UR60][R206.64], !P5 ;  /* 0x00008000cefc7fae */ /* 0x000fe2000e92187c */
[----:B-1----:R-:W-:-:S03]  /*d430*/  VIADD R5, R162, 0xffffffc1 ;  /* 0xffffffc1a2057836 */ /* 0x002fc60000000000 */
[----:B------:R-:W-:Y:S01]  /*d440*/  LDGSTS.E [R252+0xc], desc[UR60][R204.64], !P3 ;  /* 0x0000c000ccfc7fae */ /* 0x000fe2000d92187c */
[----:B------:R-:W-:Y:S01]  /*d450*/  ISETP.GE.U32.AND P3, PT, R6, 0x7fffff23, PT ;  /* 0x7fffff230600780c */ /* 0x000fe20003f66070 */
[----:B------:R-:W1:Y:S01]  /*d460*/  LDC R244, c[0x0][0x230] ;  /* 0x00008c00fff47b82 */ /* 0x000e620000000800 */
[----:B------:R-:W-:Y:S01]  /*d470*/  ISETP.GE.U32.AND P6, PT, R5, 0x7fffff42, PT ;  /* 0x7fffff420500780c */ /* 0x000fe20003fc6070 */
[----:B------:R-:W-:Y:S01]  /*d480*/  LDGSTS.E [R252+0x4000], desc[UR60][R144.64], !P1 ;  /* 0x0400000090fc7fae */ /* 0x000fe2000c92187c */
[----:B----4-:R-:W-:-:S03]  /*d490*/  VIADD R6, R7, 0xffffffa0 ;  /* 0xffffffa007067836 */ /* 0x010fc60000000000 */
[----:B------:R-:W-:Y:S02]  /*d4a0*/  LDGSTS.E [R252+0x4004], desc[UR60][R142.64], !P0 ;  /* 0x040040008efc7fae */ /* 0x000fe4000c12187c */
[----:B------:R-:W4:Y:S01]  /*d4b0*/  LDC R8, c[0x0][0x230] ;  /* 0x00008c00ff087b82 */ /* 0x000f220000000800 */
[----:B------:R-:W-:Y:S01]  /*d4c0*/  ISETP.GE.U32.AND P0, PT, R6, 0x7fffff21, PT ;  /* 0x7fffff210600780c */ /* 0x000fe20003f06070 */
[----:B------:R3:W-:Y:S01]  /*d4d0*/  STL.64 [R1+0xcd8], R248 ;  /* 0x000cd8f801007387 */ /* 0x0007e20000100a00 */
[----:B--2---:R-:W-:-:S03]  /*d4e0*/  VIADD R6, R181, 0xffffff80 ;  /* 0xffffff80b5067836 */ /* 0x004fc60000000000 */
[----:B------:R-:W-:Y:S01]  /*d4f0*/  LDGSTS.E [R252+0x4008], desc[UR60][R140.64], !P6 ;  /* 0x040080008cfc7fae */ /* 0x000fe2000f12187c */
[----:B------:R-:W-:Y:S01]  /*d500*/  VIADD R5, R245, 0xffffffa3 ;  /* 0xffffffa3f5057836 */ /* 0x000fe20000000000 */
[----:B------:R-:W2:Y:S02]  /*d510*/  LDC R163, c[0x0][0x230] ;  /* 0x00008c00ffa37b82 */ /* 0x000ea40000000800 */
[----:B------:R-:W2:Y:S04]  /*d520*/  LDL.64 R198, [R1+0x460] ;  /* 0x0004600001c67983 */ /* 0x000ea80000100a00 */
[----:B------:R-:W-:Y:S01]  /*d530*/  LDGSTS.E [R252+0x400c], desc[UR60][R138.64], !P4 ;  /* 0x0400c0008afc7fae */ /* 0x000fe2000e12187c */
[----:B------:R-:W-:Y:S01]  /*d540*/  ISETP.GE.AND P4, PT, R241, R6, PT ;  /* 0x00000006f100720c */ /* 0x000fe20003f86270 */
[----:B------:R-:W2:Y:S02]  /*d550*/  LDC R162, c[0x0][0x230] ;  /* 0x00008c00ffa27b82 */ /* 0x000ea40000000800 */
[----:B------:R-:W2:Y:S04]  /*d560*/  LDL.64 R200, [R1+0x420] ;  /* 0x0004200001c87983 */ /* 0x000ea80000100a00 */
[----:B------:R-:W2:Y:S02]  /*d570*/  LDL.64 R202, [R1+0x3e0] ;  /* 0x0003e00001ca7983 */ /* 0x000ea40000100a00 */
[----:B------:R-:W2:Y:S02]  /*d580*/  LDC R180, c[0x0][0x230] ;  /* 0x00008c00ffb47b82 */ /* 0x000ea40000000800 */
[----:B------:R-:W2:Y:S01]  /*d590*/  LDL.64 R240, [R1+0x3a0] ;  /* 0x0003a00001f07983 */ /* 0x000ea20000100a00 */
[----:B------:R-:W-:Y:S01]  /*d5a0*/  ISETP.GE.U32.AND P5, PT, R5, 0x7fffff24, PT ;  /* 0x7fffff240500780c */ /* 0x000fe20003fa6070 */
[----:B-1----:R-:W-:-:S02]  /*d5b0*/  VIADD R5, R244, 0xffffffa1 ;  /* 0xffffffa1f4057836 */ /* 0x002fc40000000000 */
[----:B----4-:R-:W-:Y:S01]  /*d5c0*/  VIADD R8, R8, 0xffffff82 ;  /* 0xffffff8208087836 */ /* 0x010fe20000000000 */
[----:B------:R-:W4:Y:S01]  /*d5d0*/  LDL.64 R242, [R1+0x360] ;  /* 0x0003600001f27983 */ /* 0x000f220000100a00 */
[----:B------:R-:W1:Y:S01]  /*d5e0*/  LDC R244, c[0x0][0x230] ;  /* 0x00008c00fff47b82 */ /* 0x000e620000000800 */
[----:B------:R-:W-:Y:S01]  /*d5f0*/  ISETP.GE.U32.AND P1, PT, R5, 0x7fffff22, PT ;  /* 0x7fffff220500780c */ /* 0x000fe20003f26070 */
[----:B---3--:R-:W-:Y:S01]  /*d600*/  VIADD R5, R9, 0xffffff83 ;  /* 0xffffff8309057836 */ /* 0x008fe20000000000 */
[----:B------:R-:W-:Y:S01]  /*d610*/  LOP3.LUT R164, R3, 0x50, RZ, 0x3c, !PT ;  /* 0x0000005003a47812 */ /* 0x000fe200078e3cff */
[----:B------:R-:W3:Y:S04]  /*d620*/  LDL.64 R248, [R1+0x320] ;  /* 0x0003200001f87983 */ /* 0x000ee80000100a00 */
[----:B------:R-:W1:Y:S01]  /*d630*/  LDC R9, c[0x0][0x230] ;  /* 0x00008c00ff097b82 */ /* 0x000e620000000800 */
[----:B------:R-:W-:Y:S01]  /*d640*/  ISETP.GE.U32.AND P6, PT, R5, 0x7fffff04, PT ;  /* 0x7fffff040500780c */ /* 0x000fe20003fc6070 */
[----:B------:R-:W-:Y:S01]  /*d650*/  LDGSTS.E [R252+0x8000], desc[UR60][R80.64], !P5 ;  /* 0x0800000050fc7fae */ /* 0x000fe2000e92187c */
[----:B------:R-:W-:-:S02]  /*d660*/  ISETP.GT.AND P5, PT, R196, 0xff, PT ;  /* 0x000000ffc400780c */ /* 0x000fc40003fa4270 */
[----:B------:R-:W-:Y:S01]  /*d670*/  SEL R5, RZ, 0x4, P4 ;  /* 0x00000004ff057807 */ /* 0x000fe20002000000 */
[----:B------:R-:W-:Y:S02]  /*d680*/  LDGSTS.E [R252+0x8004], desc[UR60][R78.64], !P3 ;  /* 0x080040004efc7fae */ /* 0x000fe4000d92187c */
[----:B------:R-:W1:Y:S01]  /*d690*/  LDC R245, c[0x0][0x230] ;  /* 0x00008c00fff57b82 */ /* 0x000e620000000800 */
[----:B------:R-:W-:Y:S01]  /*d6a0*/  SEL R5, R5, RZ, P5 ;  /* 0x000000ff05057207 */ /* 0x000fe20002800000 */
[----:B--2---:R-:W-:Y:S01]  /*d6b0*/  VIADD R7, R163, 0xffffff81 ;  /* 0xffffff81a3077836 */ /* 0x004fe20000000000 */
[----:B------:R-:W-:Y:S01]  /*d6c0*/  ISETP.GE.U32.AND P3, PT, R8, 0x7fffff03, PT ;  /* 0x7fffff030800780c */ /* 0x000fe20003f66070 */
[----:B------:R-:W-:Y:S01]  /*d6d0*/  LDGSTS.E [R252+0x8008], desc[UR60][R76.64], !P1 ;  /* 0x080080004cfc7fae */ /* 0x000fe2000c92187c */
[----:B------:R-:W-:Y:S02]  /*d6e0*/  ISETP.NE.U32.AND P1, PT, R5, RZ, PT ;  /* 0x000000ff0500720c */ /* 0x000fe40003f25070 */
[----:B------:R-:W-:Y:S01]  /*d6f0*/  ISETP.GE.U32.AND P4, PT, R7, 0x7fffff02, PT ;  /* 0x7fffff020700780c */ /* 0x000fe20003f86070 */
[----:B------:R-:W-:Y:S01]  /*d700*/  LDGSTS.E [R252+0x800c], desc[UR60][R74.64], !P0 ;  /* 0x0800c0004afc7fae */ /* 0x000fe2000c12187c */
[----:B------:R-:W-:Y:S01]  /*d710*/  ISETP.GE.U32.AND P5, PT, R6, 0x7fffff01, PT ;  /* 0x7fffff010600780c */ /* 0x000fe20003fa6070 */
[----:B------:R-:W2:Y:S02]  /*d720*/  LDC R181, c[0x0][0x230] ;  /* 0x00008c00ffb57b82 */ /* 0x000ea40000000800 */
[----:B------:R-:W-:Y:S01]  /*d730*/  LDGSTS.E [R252+0xc000], desc[UR60][R16.64], !P6 ;  /* 0x0c00000010fc7fae */ /* 0x000fe2000f12187c */
[----:B-1----:R-:W-:-:S03]  /*d740*/  VIADD R5, R9, 0xffffff7f ;  /* 0xffffff7f09057836 */ /* 0x002fc60000000000 */
[----:B------:R-:W-:Y:S02]  /*d750*/  LDGSTS.E [R252+0xc004], desc[UR60][R14.64], !P3 ;  /* 0x0c0040000efc7fae */ /* 0x000fe4000d92187c */
[----:B------:R-:W-:Y:S01]  /*d760*/  ISETP.GE.U32.AND P0, PT, R5, 0x7fffff00, PT ;  /* 0x7fffff000500780c */ /* 0x000fe20003f06070 */
[----:B------:R-:W-:Y:S01]  /*d770*/  VIADD R6, R180, 0xffffff7e ;  /* 0xffffff7eb4067836 */ /* 0x000fe20000000000 */
[----:B------:R-:W-:Y:S01]  /*d780*/  IADD3 R5, R244, -0x83, RZ ;  /* 0xffffff7df4057810 */ /* 0x000fe20007ffe0ff */
[----:B------:R-:W-:Y:S03]  /*d790*/  LDGSTS.E [R252+0xc008], desc[UR60][R12.64], !P4 ;  /* 0x0c0080000cfc7fae */ /* 0x000fe6000e12187c */
[----:B------:R-:W-:Y:S01]  /*d7a0*/  ISETP.GE.U32.AND P3, PT, R5, 0x7ffffefe, PT ;  /* 0x7ffffefe0500780c */ /* 0x000fe20003f66070 */
[----:B------:R-:W-:Y:S01]  /*d7b0*/  VIADD R5, R162, 0xffffff7b ;  /* 0xffffff7ba2057836 */ /* 0x000fe20000000000 */
[C---:B------:R-:W-:Y:S01]  /*d7c0*/  LOP3.LUT R163, R3.reuse, 0x60, RZ, 0x3c, !PT ;  /* 0x0000006003a37812 */ /* 0x040fe200078e3cff */
[----:B------:R-:W-:Y:S01]  /*d7d0*/  LDGSTS.E [R252+0xc00c], desc[UR60][R10.64], !P5 ;  /* 0x0c00c0000afc7fae */ /* 0x000fe2000e92187c */
[----:B------:R-:W-:-:S02]  /*d7e0*/  LOP3.LUT R162, R3, 0x70, RZ, 0x3c, !PT ;  /* 0x0000007003a27812 */ /* 0x000fc400078e3cff */
[----:B------:R-:W-:Y:S01]  /*d7f0*/  ISETP.GE.U32.AND P5, PT, R5, 0x7ffffefc, PT ;  /* 0x7ffffefc0500780c */ /* 0x000fe20003fa6070 */
[----:B------:R-:W-:Y:S01]  /*d800*/  IMAD.IADD R5, R2, 0x1, R3 ;  /* 0x0000000102057824 */ /* 0x000fe200078e0203 */
[----:B------:R-:W-:Y:S01]  /*d810*/  ISETP.GE.U32.AND P6, PT, R6, 0x7ffffeff, PT ;  /* 0x7ffffeff0600780c */ /* 0x000fe20003fc6070 */
[----:B------:R-:W-:Y:S01]  /*d820*/  VIADD R6, R245, 0xffffff7c ;  /* 0xffffff7cf5067836 */ /* 0x000fe20000000000 */
[----:B------:R-:W0:Y:S01]  /*d830*/  LDGDEPBAR ;  /* 0x00000000000079af */ /* 0x000e220000000000 */
[C---:B------:R-:W-:Y:S02]  /*d840*/  IMAD.IADD R244, R2.reuse, 0x1, R163 ;  /* 0x0000000102f47824 */ /* 0x040fe400078e02a3 */
[C---:B------:R-:W-:Y:S01]  /*d850*/  IMAD.IADD R245, R2.reuse, 0x1, R162 ;  /* 0x0000000102f57824 */ /* 0x040fe200078e02a2 */
[----:B------:R-:W2:Y:S01]  /*d860*/  LDL.64 R166, [R1+0x260] ;  /* 0x0002600001a67983 */ /* 0x000ea20000100a00 */
[----:B------:R-:W-:-:S03]  /*d870*/  IMAD.IADD R180, R2, 0x1, R164 ;  /* 0x0000000102b47824 */ /* 0x000fc600078e02a4 */
[----:B------:R-:W2:Y:S04]  /*d880*/  LDL.64 R162, [R1+0x2e0] ;  /* 0x0002e00001a27983 */ /* 0x000ea80000100a00 */
        /* <DEDUP_REMOVED lines=22> */
[----:B------:R-:W-:Y:S04]  /*d9f0*/  LDGSTS.E [R5+0x30000], desc[UR60][R198.64], P2 ;  /* 0x30000000c6057fae */ /* 0x000fe8000912187c */
[----:B------:R-:W-:Y:S04]  /*da00*/  LDGSTS.E [R5+0x30400], desc[UR60][R200.64], P2 ;  /* 0x30400000c8057fae */ /* 0x000fe8000912187c */
[----:B------:R-:W-:Y:S04]  /*da10*/  LDGSTS.E [R5+0x30800], desc[UR60][R202.64], P2 ;  /* 0x30800000ca057fae */ /* 0x000fe8000912187c */
[----:B------:R-:W-:Y:S04]  /*da20*/  LDGSTS.E [R5+0x30c00], desc[UR60][R240.64], P2 ;  /* 0x30c00000f0057fae */ /* 0x000fe8000912187c */
[----:B------:R-:W2:Y:S04]  /*da30*/  LDL.64 R198, [R1+0x98] ;  /* 0x0000980001c67983 */ /* 0x000ea80000100a00 */
[----:B------:R-:W2:Y:S04]  /*da40*/  LDL.64 R200, [R1+0x450] ;  /* 0x0004500001c87983 */ /* 0x000ea80000100a00 */
[----:B------:R-:W2:Y:S04]  /*da50*/  LDL.64 R240, [R1+0x160] ;  /* 0x0001600001f07983 */ /* 0x000ea80000100a00 */
[----:B----4-:R-:W-:Y:S04]  /*da60*/  LDGSTS.E [R5+0x31000], desc[UR60][R242.64], P2 ;  /* 0x31000000f2057fae */ /* 0x010fe8000912187c */
[----:B------:R-:W4:Y:S04]  /*da70*/  LDL.64 R202, [R1+0x410] ;  /* 0x0004100001ca7983 */ /* 0x000f280000100a00 */
[----:B---3--:R-:W-:Y:S04]  /*da80*/  LDGSTS.E [R5+0x31400], desc[UR60][R248.64], P2 ;  /* 0x31400000f8057fae */ /* 0x008fe8000912187c */
[----:B------:R-:W3:Y:S01]  /*da90*/  LDL.64 R242, [R1+0x3d0] ;  /* 0x0003d00001f27983 */ /* 0x000ee20000100a00 */
[----:B------:R-:W-:-:S02]  /*daa0*/  ISETP.GE.U32.AND P4, PT, R6, 0x7ffffefd, PT ;  /* 0x7ffffefd0600780c */ /* 0x000fc40003f86070 */
[C---:B------:R-:W-:Y:S01]  /*dab0*/  LOP3.LUT R7, R3.reuse, 0x20, RZ, 0x3c, !PT ;  /* 0x0000002003077812 */ /* 0x040fe200078e3cff */
[----:B------:R-:W3:Y:S04]  /*dac0*/  LDL.64 R248, [R1+0x350] ;  /* 0x0003500001f87983 */ /* 0x000ee80000100a00 */
[----:B--2---:R-:W-:Y:S04]  /*dad0*/  LDGSTS.E [R5+0x31800], desc[UR60][R162.64], P2 ;  /* 0x31800000a2057fae */ /* 0x004fe8000912187c */
[----:B------:R-:W-:Y:S04]  /*dae0*/  LDGSTS.E [R5+0x31c00], desc[UR60][R164.64], P2 ;  /* 0x31c00000a4057fae */ /* 0x000fe8000912187c */
[----:B------:R-:W-:Y:S04]  /*daf0*/  LDGSTS.E [R5+0x32000], desc[UR60][R166.64], P2 ;  /* 0x32000000a6057fae */ /* 0x000fe8000912187c */
[----:B------:R-:W-:Y:S04]  /*db00*/  LDGSTS.E [R5+0x32400], desc[UR60][R168.64], P2 ;  /* 0x32400000a8057fae */ /* 0x000fe8000912187c */
[----:B------:R-:W-:Y:S04]  /*db10*/  LDGSTS.E [R5+0x32800], desc[UR60][R228.64], P2 ;  /* 0x32800000e4057fae */ /* 0x000fe8000912187c */
[----:B------:R-:W-:Y:S01]  /*db20*/  LDGSTS.E [R5+0x32c00], desc[UR60][R230.64], P2 ;  /* 0x32c00000e6057fae */ /* 0x000fe2000912187c */
[----:B------:R-:W-:Y:S01]  /*db30*/  LOP3.LUT R6, R3, 0x10, RZ, 0x3c, !PT ;  /* 0x0000001003067812 */ /* 0x000fe200078e3cff */
[----:B------:R-:W-:-:S02]  /*db40*/  IMAD.IADD R7, R2, 0x1, R7 ;  /* 0x0000000102077824 */ /* 0x000fc400078e0207 */
[----:B------:R-:W2:Y:S04]  /*db50*/  LDL.64 R162, [R1+0x310] ;  /* 0x0003100001a27983 */ /* 0x000ea80000100a00 */
[----:B------:R-:W2:Y:S04]  /*db60*/  LDL.64 R164, [R1+0x2d0] ;  /* 0x0002d00001a47983 */ /* 0x000ea80000100a00 */
[----:B------:R-:W2:Y:S04]  /*db70*/  LDL.64 R166, [R1+0x290] ;  /* 0x0002900001a67983 */ /* 0x000ea80000100a00 */
[----:B------:R-:W2:Y:S04]  /*db80*/  LDL.64 R168, [R1+0x250] ;  /* 0x0002500001a87983 */ /* 0x000ea80000100a00 */
[----:B------:R-:W2:Y:S04]  /*db90*/  LDL.64 R228, [R1+0x210] ;  /* 0x0002100001e47983 */ /* 0x000ea80000100a00 */
[----:B------:R-:W2:Y:S04]  /*dba0*/  LDL.64 R230, [R1+0x1d0] ;  /* 0x0001d00001e67983 */ /* 0x000ea80000100a00 */
[----:B------:R-:W-:Y:S01]  /*dbb0*/  LDGSTS.E [R5+0x33000], desc[UR60][R240.64], P2 ;  /* 0x33000000f0057fae */ /* 0x000fe2000912187c */
[----:B------:R-:W-:-:S03]  /*dbc0*/  IMAD.IADD R6, R2, 0x1, R6 ;  /* 0x0000000102067824 */ /* 0x000fc600078e0206 */
[----:B------:R-:W-:Y:S04]  /*dbd0*/  LDGSTS.E [R5+0x33400], desc[UR60][R232.64], P2 ;  /* 0x33400000e8057fae */ /* 0x000fe8000912187c */
[----:B------:R-:W-:Y:S04]  /*dbe0*/  LDGSTS.E [R5+0x33800], desc[UR60][R234.64], P2 ;  /* 0x33800000ea057fae */ /* 0x000fe8000912187c */
[----:B------:R-:W2:Y:S04]  /*dbf0*/  LDL.64 R240, [R1+0x390] ;  /* 0x0003900001f07983 */ /* 0x000ea80000100a00 */
[----:B------:R-:W-:Y:S04]  /*dc00*/  LDGSTS.E [R5+0x33c00], desc[UR60][R170.64], P2 ;  /* 0x33c00000aa057fae */ /* 0x000fe8000912187c */
        /* <DEDUP_REMOVED lines=17> */
[----:B----4-:R-:W-:Y:S04]  /*dd20*/  LDGSTS.E [R7+0x30500], desc[UR60][R202.64], P2 ;  /* 0x30500000ca077fae */ /* 0x010fe8000912187c */
[----:B---3--:R-:W-:Y:S04]  /*dd30*/  LDGSTS.E [R7+0x30900], desc[UR60][R242.64], P2 ;  /* 0x30900000f2077fae */ /* 0x008fe8000912187c */
[----:B------:R-:W3:Y:S04]  /*dd40*/  LDL.64 R232, [R1+0x150] ;  /* 0x0001500001e87983 */ /* 0x000ee80000100a00 */
[----:B------:R-:W4:Y:S04]  /*dd50*/  LDL.64 R234, [R1+0x110] ;  /* 0x0001100001ea7983 */ /* 0x000f280000100a00 */
[----:B------:R-:W3:Y:S04]  /*dd60*/  LDL.64 R242, [R1+0x190] ;  /* 0x0001900001f27983 */ /* 0x000ee80000100a00 */
[----:B------:R-:W4:Y:S04]  /*dd70*/  LDL.64 R170, [R1+0xd0] ;  /* 0x0000d00001aa7983 */ /* 0x000f280000100a00 */
        /* <DEDUP_REMOVED lines=18> */
[----:B--2---:R-:W-:Y:S01]  /*dea0*/  LDGSTS.E [R7+0x30d00], desc[UR60][R240.64], P2 ;  /* 0x30d00000f0077fae */ /* 0x004fe2000912187c */
[----:B------:R-:W-:-:S03]  /*deb0*/  LOP3.LUT R8, R3, 0x30, RZ, 0x3c, !PT ;  /* 0x0000003003087812 */ /* 0x000fc600078e3cff */
[----:B------:R-:W-:Y:S04]  /*dec0*/  LDGSTS.E [R7+0x31100], desc[UR60][R248.64], P2 ;  /* 0x31100000f8077fae */ /* 0x000fe8000912187c */
[----:B------:R-:W-:Y:S04]  /*ded0*/  LDGSTS.E [R7+0x31500], desc[UR60][R162.64], P2 ;  /* 0x31500000a2077fae */ /* 0x000fe8000912187c */
[----:B------:R-:W2:Y:S04]  /*dee0*/  LDL.64 R240, [R1+0x400] ;  /* 0x0004000001f07983 */ /* 0x000ea80000100a00 */
[----:B------:R-:W-:Y:S04]  /*def0*/  LDGSTS.E [R7+0x31900], desc[UR60][R164.64], P2 ;  /* 0x31900000a4077fae */ /* 0x000fe8000912187c */
[----:B------:R-:W-:Y:S01]  /*df00*/  LDGSTS.E [R7+0x31d00], desc[UR60][R166.64], P2 ;  /* 0x31d00000a6077fae */ /* 0x000fe2000912187c */
[----:B------:R-:W-:-:S03]  /*df10*/  IMAD.IADD R8, R2, 0x1, R8 ;  /* 0x0000000102087824 */ /* 0x000fc600078e0208 */
[----:B------:R-:W-:Y:S04]  /*df20*/  LDGSTS.E [R7+0x32100], desc[UR60][R168.64], P2 ;  /* 0x32100000a8077fae */ /* 0x000fe8000912187c */
[----:B------:R-:W-:Y:S04]  /*df30*/  LDGSTS.E [R7+0x32500], desc[UR60][R228.64], P2 ;  /* 0x32500000e4077fae */ /* 0x000fe8000912187c */
[----:B------:R-:W-:Y:S01]  /*df40*/  LDGSTS.E [R7+0x32900], desc[UR60][R230.64], P2 ;  /* 0x32900000e6077fae */ /* 0x000fe2000912187c */
[----:B------:R-:W-:-:S03]  /*df50*/  LOP3.LUT R9, R3, 0x40, RZ, 0x3c, !PT ;  /* 0x0000004003097812 */ /* 0x000fc600078e3cff */
[----:B------:R-:W2:Y:S02]  /*df60*/  LDL.64 R248, [R1+0x380] ;  /* 0x0003800001f87983 */ /* 0x000ea40000100a00 */
[----:B------:R-:W-:Y:S02]  /*df70*/  IMAD.IADD R9, R2, 0x1, R9 ;  /* 0x0000000102097824 */ /* 0x000fe400078e0209 */
[----:B------:R-:W2:Y:S04]  /*df80*/  LDL.64 R162, [R1+0x340] ;  /* 0x0003400001a27983 */ /* 0x000ea80000100a00 */
[----:B------:R-:W2:Y:S04]  /*df90*/  LDL.64 R164, [R1+0x300] ;  /* 0x0003000001a47983 */ /* 0x000ea80000100a00 */
[----:B------:R-:W2:Y:S04]  /*dfa0*/  LDL.64 R166, [R1+0x2c0] ;  /* 0x0002c00001a67983 */ /* 0x000ea80000100a00 */
[----:B------:R-:W2:Y:S04]  /*dfb0*/  LDL.64 R168, [R1+0x280] ;  /* 0x0002800001a87983 */ /* 0x000ea80000100a00 */
[----:B------:R-:W2:Y:S04]  /*dfc0*/  LDL.64 R228, [R1+0x240] ;  /* 0x0002400001e47983 */ /* 0x000ea80000100a00 */
[----:B------:R-:W2:Y:S04]  /*dfd0*/  LDL.64 R230, [R1+0x200] ;  /* 0x0002000001e67983 */ /* 0x000ea80000100a00 */
[----:B---3--:R-:W-:Y:S04]  /*dfe0*/  LDGSTS.E [R7+0x32d00], desc[UR60][R242.64], P2 ;  /* 0x32d00000f2077fae */ /* 0x008fe8000912187c */
[----:B------:R-:W-:Y:S04]  /*dff0*/  LDGSTS.E [R7+0x33100], desc[UR60][R232.64], P2 ;  /* 0x33100000e8077fae */ /* 0x000fe8000912187c */
[----:B----4-:R-:W-:Y:S04]  /*e000*/  LDGSTS.E [R7+0x33500], desc[UR60][R234.64], P2 ;  /* 0x33500000ea077fae */ /* 0x010fe8000912187c */
        /* <DEDUP_REMOVED lines=12> */
[----:B------:R-:W3:Y:S04]  /*e0d0*/  LDL.64 R242, [R1+0x3c0] ;  /* 0x0003c00001f27983 */ /* 0x000ee80000100a00 */
[----:B------:R-:W-:Y:S04]  /*e0e0*/  LDGSTS.E [R8+0x32980], desc[UR60][R190.64], P2 ;  /* 0x32980000be087fae */ /* 0x000fe8000912187c */
[----:B------:R-:W-:Y:S04]  /*e0f0*/  LDGSTS.E [R8+0x32d80], desc[UR60][R192.64], P2 ;  /* 0x32d80000c0087fae */ /* 0x000fe8000912187c */
[----:B------:R-:W-:Y:S04]  /*e100*/  LDGSTS.E [R8+0x33180], desc[UR60][R194.64], P2 ;  /* 0x33180000c2087fae */ /* 0x000fe8000912187c */
[----:B------:R-:W-:Y:S04]  /*e110*/  LDGSTS.E [R8+0x33580], desc[UR60][R196.64], P2 ;  /* 0x33580000c4087fae */ /* 0x000fe8000912187c */
[----:B------:R-:W-:Y:S04]  /*e120*/  LDGSTS.E [R8+0x33980], desc[UR60][R198.64], P2 ;  /* 0x33980000c6087fae */ /* 0x000fe8000912187c */
[----:B------:R-:W-:Y:S04]  /*e130*/  LDGSTS.E [R8+0x33d80], desc[UR60][R200.64], P2 ;  /* 0x33d80000c8087fae */ /* 0x000fe8000912187c */
[----:B------:R-:W-:Y:S04]  /*e140*/  LDGSTS.E [R9+0x30200], desc[UR60][R202.64], P2 ;  /* 0x30200000ca097fae */ /* 0x000fe8000912187c */
        /* <DEDUP_REMOVED lines=21> */
[----:B--2---:R-:W-:Y:S04]  /*e2a0*/  LDGSTS.E [R9+0x30600], desc[UR60][R240.64], P2 ;  /* 0x30600000f0097fae */ /* 0x004fe8000912187c */
[----:B------:R-:W2:Y:S04]  /*e2b0*/  LDL.64 R240, [R1+0x1c0] ;  /* 0x0001c00001f07983 */ /* 0x000ea80000100a00 */
[----:B---3--:R-:W-:Y:S04]  /*e2c0*/  LDGSTS.E [R9+0x30a00], desc[UR60][R242.64], P2 ;  /* 0x30a00000f2097fae */ /* 0x008fe8000912187c */
        /* <DEDUP_REMOVED lines=8> */
[----:B------:R-:W3:Y:S04]  /*e350*/  LDL.64 R248, [R1+0x3b0] ;  /* 0x0003b00001f87983 */ /* 0x000ee80000100a00 */
[----:B------:R-:W3:Y:S04]  /*e360*/  LDL.64 R162, [R1+0x370] ;  /* 0x0003700001a27983 */ /* 0x000ee80000100a00 */
[----:B------:R-:W3:Y:S04]  /*e370*/  LDL.64 R164, [R1+0x330] ;  /* 0x0003300001a47983 */ /* 0x000ee80000100a00 */
[----:B------:R-:W3:Y:S04]  /*e380*/  LDL.64 R166, [R1+0x2f0] ;  /* 0x0002f00001a67983 */ /* 0x000ee80000100a00 */
[----:B------:R-:W3:Y:S04]  /*e390*/  LDL.64 R168, [R1+0x2b0] ;  /* 0x0002b00001a87983 */ /* 0x000ee80000100a00 */
[----:B------:R-:W3:Y:S04]  /*e3a0*/  LDL.64 R228, [R1+0x270] ;  /* 0x0002700001e47983 */ /* 0x000ee80000100a00 */
[----:B------:R-:W3:Y:S04]  /*e3b0*/  LDL.64 R230, [R1+0x230] ;  /* 0x0002300001e67983 */ /* 0x000ee80000100a00 */
[----:B--2---:R-:W-:Y:S04]  /*e3c0*/  LDGSTS.E [R9+0x32a00], desc[UR60][R240.64], P2 ;  /* 0x32a00000f0097fae */ /* 0x004fe8000912187c */
[----:B----4-:R-:W-:Y:S04]  /*e3d0*/  LDGSTS.E [R9+0x32e00], desc[UR60][R232.64], P2 ;  /* 0x32e00000e8097fae */ /* 0x010fe8000912187c */
        /* <DEDUP_REMOVED lines=41> */
[----:B---3--:R-:W-:Y:S04]  /*e670*/  LDGSTS.E [R244+0x30300], desc[UR60][R242.64], P2 ;  /* 0x30300000f2f47fae */ /* 0x008fe8000912187c */
[----:B------:R-:W3:Y:S04]  /*e680*/  LDL.64 R200, [R1+0xe8] ;  /* 0x0000e80001c87983 */ /* 0x000ee80000100a00 */
[----:B------:R-:W3:Y:S04]  /*e690*/  LDL.64 R242, [R1+0xa8] ;  /* 0x0000a80001f27983 */ /* 0x000ee80000100a00 */
[----:B--2---:R-:W-:Y:S04]  /*e6a0*/  LDGSTS.E [R244+0x30700], desc[UR60][R240.64], P2 ;  /* 0x30700000f0f47fae */ /* 0x004fe8000912187c */
[----:B------:R-:W-:Y:S04]  /*e6b0*/  LDGSTS.E [R244+0x30b00], desc[UR60][R248.64], P2 ;  /* 0x30b00000f8f47fae */ /* 0x000fe8000912187c */
[----:B------:R-:W-:Y:S04]  /*e6c0*/  LDGSTS.E [R244+0x30f00], desc[UR60][R162.64], P2 ;  /* 0x30f00000a2f47fae */ /* 0x000fe8000912187c */
[----:B------:R-:W2:Y:S04]  /*e6d0*/  LDL.64 R240, [R1+0x68] ;  /* 0x0000680001f07983 */ /* 0x000ea80000100a00 */
[----:B------:R-:W2:Y:S04]  /*e6e0*/  LDL.LU.64 R248, [R1+0xcd8] ;  /* 0x000cd80001f87983 */ /* 0x000ea80000300a00 */
[----:B------:R-:W2:Y:S04]  /*e6f0*/  LDL.LU.64 R162, [R1+0xcd0] ;  /* 0x000cd00001a27983 */ /* 0x000ea80000300a00 */
[----:B------:R-:W-:Y:S04]  /*e700*/  LDGSTS.E [R244+0x31300], desc[UR60][R164.64], P2 ;  /* 0x31300000a4f47fae */ /* 0x000fe8000912187c */
[----:B------:R-:W-:Y:S04]  /*e710*/  LDGSTS.E [R244+0x31700], desc[UR60][R166.64], P2 ;  /* 0x31700000a6f47fae */ /* 0x000fe8000912187c */
[----:B------:R-:W-:Y:S04]  /*e720*/  LDGSTS.E [R244+0x31b00], desc[UR60][R168.64], P2 ;  /* 0x31b00000a8f47fae */ /* 0x000fe8000912187c */
[----:B------:R-:W2:Y:S04]  /*e730*/  LDL.LU.64 R164, [R1+0xcc8] ;  /* 0x000cc80001a47983 */ /* 0x000ea80000300a00 */
[----:B------:R-:W2:Y:S04]  /*e740*/  LDL.LU.64 R166, [R1+0xcc0] ;  /* 0x000cc00001a67983 */ /* 0x000ea80000300a00 */
[----:B------:R-:W2:Y:S04]  /*e750*/  LDL.LU.64 R168, [R1+0xcb8] ;  /* 0x000cb80001a87983 */ /* 0x000ea80000300a00 */
[----:B------:R-:W-:Y:S04]  /*e760*/  LDGSTS.E [R244+0x31f00], desc[UR60][R228.64], P2 ;  /* 0x31f00000e4f47fae */ /* 0x000fe8000912187c */
[----:B------:R-:W-:Y:S04]  /*e770*/  LDGSTS.E [R244+0x32300], desc[UR60][R230.64], P2 ;  /* 0x32300000e6f47fae */ /* 0x000fe8000912187c */
[----:B------:R-:W2:Y:S04]  /*e780*/  LDL.LU.64 R228, [R1+0xcb0] ;  /* 0x000cb00001e47983 */ /* 0x000ea80000300a00 */
[----:B------:R-:W2:Y:S04]  /*e790*/  LDL.LU.64 R230, [R1+0xca8] ;  /* 0x000ca80001e67983 */ /* 0x000ea80000300a00 */
[----:B----4-:R-:W-:Y:S04]  /*e7a0*/  LDGSTS.E [R244+0x32700], desc[UR60][R202.64], P2 ;  /* 0x32700000caf47fae */ /* 0x010fe8000912187c */
[----:B------:R-:W-:Y:S04]  /*e7b0*/  LDGSTS.E [R244+0x32b00], desc[UR60][R232.64], P2 ;  /* 0x32b00000e8f47fae */ /* 0x000fe8000912187c */
[----:B------:R-:W-:Y:S04]  /*e7c0*/  LDGSTS.E [R244+0x32f00], desc[UR60][R234.64], P2 ;  /* 0x32f00000eaf47fae */ /* 0x000fe8000912187c */
[----:B------:R-:W4:Y:S04]  /*e7d0*/  LDL.LU.64 R202, [R1+0x60] ;  /* 0x0000600001ca7983 */ /* 0x000f280000300a00 */
[----:B------:R-:W4:Y:S04]  /*e7e0*/  LDL.LU.64 R232, [R1+0xca0] ;  /* 0x000ca00001e87983 */ /* 0x000f280000300a00 */
[----:B------:R-:W4:Y:S04]  /*e7f0*/  LDL.LU.64 R234, [R1+0xc98] ;  /* 0x000c980001ea7983 */ /* 0x000f280000300a00 */
[----:B------:R-:W-:Y:S04]  /*e800*/  LDGSTS.E [R244+0x33300], desc[UR60][R170.64], P2 ;  /* 0x33300000aaf47fae */ /* 0x000fe8000912187c */
        /* <DEDUP_REMOVED lines=31> */
[----:B---3--:R-:W-:Y:S04]  /*ea00*/  LDGSTS.E [R245+0x33780], desc[UR60][R200.64], P2 ;  /* 0x33780000c8f57fae */ /* 0x008fe8000912187c */
[----:B------:R-:W3:Y:S04]  /*ea10*/  LDL.LU.64 R196, [R1+0xc18] ;  /* 0x000c180001c47983 */ /* 0x000ee80000300a00 */
[----:B------:R-:W3:Y:S04]  /*ea20*/  LDL.LU.64 R198, [R1+0xc10] ;  /* 0x000c100001c67983 */ /* 0x000ee80000300a00 */
[----:B------:R-:W3:Y:S04]  /*ea30*/  LDL.LU.64 R200, [R1+0xc08] ;  /* 0x000c080001c87983 */ /* 0x000ee80000300a00 */
[----:B------:R-:W-:Y:S04]  /*ea40*/  LDGSTS.E [R245+0x33b80], desc[UR60][R242.64], P2 ;  /* 0x33b80000f2f57fae */ /* 0x000fe8000912187c */
[----:B------:R-:W3:Y:S04]  /*ea50*/  LDL.LU.64 R242, [R1+0xc00] ;  /* 0x000c000001f27983 */ /* 0x000ee80000300a00 */
[----:B--2---:R1:W-:Y:S01]  /*ea60*/  LDGSTS.E [R245+0x33f80], desc[UR60][R240.64], P2 ;  /* 0x33f80000f0f57fae */ /* 0x0043e2000912187c */
[----:B------:R-:W-:-:S03]  /*ea70*/  VIADD R181, R181, 0xffffff7a ;  /* 0xffffff7ab5b57836 */ /* 0x000fc60000000000 */
[----:B------:R-:W0:Y:S04]  /*ea80*/  LDGDEPBAR ;  /* 0x00000000000079af */ /* 0x000e280000000000 */
[----:B------:R-:W2:Y:S01]  /*ea90*/  LDL.LU.64 R240, [R1+0xbf8] ;  /* 0x000bf80001f07983 */ /* 0x000ea20000300a00 */
[----:B------:R-:W-:Y:S01]  /*eaa0*/  ISETP.GE.U32.AND P2, PT, R181, 0x7ffffefb, PT ;  /* 0x7ffffefbb500780c */ /* 0x000fe20003f46070 */
[----:B--2---:R-:W-:Y:S02]  /*eab0*/  IMAD.SHL.U32 R181, R240, 0x80, RZ ;  /* 0x00000080f0b57824 */ /* 0x004fe400078e00ff */
[----:B-1----:R-:W1:Y:S02]  /*eac0*/  LDC R240, c[0x0][0x230] ;  /* 0x00008c00fff07b82 */ /* 0x002e640000000800 */
[----:B----4-:R-:W-:-:S05]  /*ead0*/  IMAD.WIDE R202, R181, 0x4, R202 ;  /* 0x00000004b5ca7825 */ /* 0x010fca00078e02ca */
[----:B------:R2:W-:Y:S04]  /*eae0*/  STL.64 [R1+0x60], R202 ;  /* 0x000060ca01007387 */ /* 0x0005e80000100a00 */
[----:B--2---:R-:W2:Y:S01]  /*eaf0*/  LDL.LU.64 R202, [R1+0xbf0] ;  /* 0x000bf00001ca7983 */ /* 0x004ea20000300a00 */
[C---:B---3--:R-:W-:Y:S01]  /*eb00*/  IMAD.WIDE R242, R181.reuse, 0x4, R242 ;  /* 0x00000004b5f27825 */ /* 0x048fe200078e02f2 */
[----:B-1----:R-:W-:Y:S02]  /*eb10*/  IADD3 R240, R240, -0xa2, RZ ;  /* 0xffffff5ef0f07810 */ /* 0x002fe40007ffe0ff */
[----:B------:R1:W-:Y:S04]  /*eb20*/  STL.64 [R1+0xc10], R4 ;  /* 0x000c100401007387 */ /* 0x0003e80000100a00 */
[----:B-1----:R-:W3:Y:S04]  /*eb30*/  LDL.LU.64 R4, [R1+0x58] ;  /* 0x0000580001047983 */ /* 0x002ee80000300a00 */
[----:B------:R1:W-:Y:S04]  /*eb40*/  STL.64 [R1+0xc08], R6 ;  /* 0x000c080601007387 */ /* 0x0003e80000100a00 */
[----:B-1----:R-:W4:Y:S04]  /*eb50*/  LDL.LU.64 R6, [R1+0x50] ;  /* 0x0000500001067983 */ /* 0x002f280000300a00 */
[----:B------:R1:W-:Y:S04]  /*eb60*/  STL.64 [R1+0xc00], R8 ;  /* 0x000c000801007387 */ /* 0x0003e80000100a00 */
[----:B-1----:R-:W2:Y:S04]  /*eb70*/  LDL.64 R8, [R1+0x60] ;  /* 0x0000600001087983 */ /* 0x002ea80000100a00 */
[----:B------:R1:W-:Y:S04]  /*eb80*/  STL.64 [R1+0xbf8], R244 ;  /* 0x000bf8f401007387 */ /* 0x0003e80000100a00 */
[----:B-1----:R-:W4:Y:S01]  /*eb90*/  LDL R245, [R1+0x470] ;  /* 0x0004700001f57983 */ /* 0x002f220000100800 */
[----:B------:R-:W1:Y:S08]  /*eba0*/  LDC R244, c[0x0][0x230] ;  /* 0x00008c00fff47b82 */ /* 0x000e700000000800 */
[----:B------:R-:W-:Y:S06]  /*ebb0*/  BAR.SYNC.DEFER_BLOCKING 0x0 ;  /* 0x0000000000007b1d */ /* 0x000fec0000010000 */
[----:B------:R1:W-:Y:S02]  /*ebc0*/  STL.64 [R1+0xbf0], R2 ;  /* 0x000bf00201007387 */ /* 0x0003e40000100a00 */
[----:B-1----:R-:W1:Y:S01]  /*ebd0*/  LDC R2, c[0x0][0x230] ;  /* 0x00008c00ff027b82 */ /* 0x002e620000000800 */
[----:B---3--:R-:W-:-:S05]  /*ebe0*/  IMAD.WIDE R4, R181, 0x4, R4 ;  /* 0x00000004b5047825 */ /* 0x008fca00078e0204 */
[----:B------:R3:W-:Y:S04]  /*ebf0*/  STL.64 [R1+0x58], R4 ;  /* 0x0000580401007387 */ /* 0x0007e80000100a00 */
[----:B------:R-:W-:Y:S01]  /*ec00*/  @!PT LDS RZ, [RZ] ;  /* 0x00000000fffff984 */ /* 0x000fe20000000800 */
[----:B------:R-:W-:Y:S01]  /*ec10*/  @!PT LDS RZ, [RZ] ;  /* 0x00000000fffff984 */ /* 0x000fe20000000800 */
[----:B------:R-:W-:Y:S01]  /*ec20*/  @!PT LDS RZ, [RZ] ;  /* 0x00000000fffff984 */ /* 0x000fe20000000800 */
[----:B----4-:R-:W-:Y:S04]  /*ec30*/  LDGSTS.E [R245+0x10000], desc[UR60][R242.64], !P0 ;  /* 0x10000000f2f57fae */ /* 0x010fe8000c12187c */
[----:B--2---:R2:W-:Y:S02]  /*ec40*/  LDGSTS.E [R245+0x10004], desc[UR60][R8.64], !P6 ;  /* 0x1000400008f57fae */ /* 0x0045e4000f12187c */
[----:B--2---:R-:W2:Y:S08]  /*ec50*/  LDC R8, c[0x0][0x230] ;  /* 0x00008c00ff087b82 */ /* 0x004eb00000000800 */
[----:B------:R-:W4:Y:S01]  /*ec60*/  LDC R9, c[0x0][0x230] ;  /* 0x00008c00ff097b82 */ /* 0x000f220000000800 */
[----:B------:R-:W-:Y:S01]  /*ec70*/  ISETP.GE.U32.AND P6, PT, R240, 0x7ffffedf, PT ;  /* 0x7ffffedff000780c */ /* 0x000fe20003fc6070 */
[----:B------:R1:W-:Y:S04]  /*ec80*/  LDGSTS.E [R245+0x10008], desc[UR60][R4.64], !P3 ;  /* 0x1000800004f57fae */ /* 0x0003e8000d92187c */
[----:B---3--:R-:W3:Y:S02]  /*ec90*/  LDL.LU.64 R4, [R1+0xc10] ;  /* 0x000c100001047983 */ /* 0x008ee40000300a00 */
[----:B-1----:R-:W1:Y:S01]  /*eca0*/  LDC R245, c[0x0][0x230] ;  /* 0x00008c00fff57b82 */ /* 0x002e620000000800 */
[----:B--2---:R-:W-:-:S02]  /*ecb0*/  VIADD R240, R8, 0xffffff5d ;  /* 0xffffff5d08f07836 */ /* 0x004fc40000000000 */
[----:B----4-:R-:W-:Y:S02]  /*ecc0*/  VIADD R3, R9, 0xffffff5c ;  /* 0xffffff5c09037836 */ /* 0x010fe40000000000 */
[----:B------:R-:W-:Y:S01]  /*ecd0*/  IMAD.WIDE R8, R181, 0x4, R6 ;  /* 0x00000004b5087825 */ /* 0x000fe200078e0206 */
[----:B------:R-:W-:-:S04]  /*ece0*/  ISETP.GE.U32.AND P3, PT, R240, 0x7ffffede, PT ;  /* 0x7ffffedef000780c */ /* 0x000fc80003f66070 */
[----:B------:R2:W-:Y:S04]  /*ecf0*/  STL.64 [R1+0x468], R8 ;  /* 0x0004680801007387 */ /* 0x0005e80000100a00 */
[----:B------:R-:W4:Y:S01]  /*ed00*/  LDL.LU R240, [R1+0x470] ;  /* 0x0004700001f07983 */ /* 0x000f220000300800 */
[----:B------:R-:W-:-:S05]  /*ed10*/  VIADD R244, R244, 0xffffff5f ;  /* 0xffffff5ff4f47836 */ /* 0x000fca0000000000 */
[----:B------:R-:W-:Y:S01]  /*ed20*/  ISETP.GE.U32.AND P0, PT, R244, 0x7ffffee0, PT ;  /* 0x7ffffee0f400780c */ /* 0x000fe20003f06070 */
[----:B------:R-:W-:Y:S01]  /*ed30*/  IMAD.WIDE R6, R181, 0x4, R202 ;  /* 0x00000004b5067825 */ /* 0x000fe200078e02ca */
[----:B------:R-:W2:Y:S03]  /*ed40*/  LDC R244, c[0x0][0x230] ;  /* 0x00008c00fff47b82 */ /* 0x000ea60000000800 */
[----:B-1----:R-:W-:-:S05]  /*ed50*/  VIADD R202, R245, 0xffffff3f ;  /* 0xffffff3ff5ca7836 */ /* 0x002fca0000000000 */
[----:B------:R-:W1:Y:S01]  /*ed60*/  LDC R245, c[0x0][0x230] ;  /* 0x00008c00fff57b82 */ /* 0x000e620000000800 */
[----:B------:R2:W-:Y:S07]  /*ed70*/  STL.64 [R1+0x510], R6 ;  /* 0x0005100601007387 */ /* 0x0005ee0000100a00 */
[----:B------:R-:W1:Y:S01]  /*ed80*/  LDC R203, c[0x0][0x230] ;  /* 0x00008c00ffcb7b82 */ /* 0x000e620000000800 */
[----:B----4-:R2:W-:Y:S04]  /*ed90*/  LDGSTS.E [R240+0x1000c], desc[UR60][R8.64], !P4 ;  /* 0x1000c00008f07fae */ /* 0x0105e8000e12187c */
[----:B------:R4:W-:Y:S03]  /*eda0*/  LDGSTS.E [R240+0x14000], desc[UR60][R6.64], !P0 ;  /* 0x1400000006f07fae */ /* 0x0009e6000c12187c */
[----:B--2---:R-:W2:Y:S01]  /*edb0*/  LDC R9, c[0x0][0x230] ;  /* 0x00008c00ff097b82 */ /* 0x004ea20000000800 */
[----:B------:R-:W-:-:S07]  /*edc0*/  ISETP.GE.U32.AND P0, PT, R202, 0x7ffffec0, PT ;  /* 0x7ffffec0ca00780c */ /* 0x000fce0003f06070 */
[----:B------:R-:W3:Y:S01]  /*edd0*/  LDC R202, c[0x0][0x230] ;  /* 0x00008c00ffca7b82 */ /* 0x000ee20000000800 */
[----:B----4-:R-:W-:Y:S01]  /*ede0*/  IMAD.WIDE R6, R181, 0x4, R200 ;  /* 0x00000004b5067825 */ /* 0x010fe200078e02c8 */
[----:B------:R-:W-:-:S04]  /*edf0*/  ISETP.GE.U32.AND P4, PT, R3, 0x7ffffedd, PT ;  /* 0x7ffffedd0300780c */ /* 0x000fc80003f86070 */
[----:B------:R4:W-:Y:S04]  /*ee00*/  STL.64 [R1+0x518], R6 ;  /* 0x0005180601007387 */ /* 0x0009e80000100a00 */
[----:B------:R-:W-:Y:S01]  /*ee10*/  LDGSTS.E [R240+0x14004], desc[UR60][R6.64], !P6 ;  /* 0x1400400006f07fae */ /* 0x000fe2000f12187c */
[----:B--2---:R-:W-:Y:S02]  /*ee20*/  VIADD R200, R9, 0xffffff3e ;  /* 0xffffff3e09c87836 */ /* 0x004fe40000000000 */
[----:B------:R-:W-:Y:S02]  /*ee30*/  IMAD.WIDE R8, R181, 0x4, R198 ;  /* 0x00000004b5087825 */ /* 0x000fe400078e02c6 */
[----:B------:R-:W2:Y:S01]  /*ee40*/  LDC R199, c[0x0][0x230] ;  /* 0x00008c00ffc77b82 */ /* 0x000ea20000000800 */
[----:B----4-:R-:W4:Y:S01]  /*ee50*/  LDL.LU.64 R6, [R1+0xc08] ;  /* 0x000c080001067983 */ /* 0x010f220000300a00 */
[----:B------:R-:W-:-:S03]  /*ee60*/  ISETP.GE.U32.AND P6, PT, R200, 0x7ffffebf, PT ;  /* 0x7ffffebfc800780c */ /* 0x000fc60003fc6070 */
[----:B------:R3:W-:Y:S01]  /*ee70*/  STL.64 [R1+0x520], R8 ;  /* 0x0005200801007387 */ /* 0x0007e20000100a00 */
[----:B-1----:R-:W-:-:S03]  /*ee80*/  VIADD R198, R245, 0xffffff3d ;  /* 0xffffff3df5c67836 */ /* 0x002fc60000000000 */
[----:B------:R3:W-:Y:S01]  /*ee90*/  LDGSTS.E [R240+0x14008], desc[UR60][R8.64], !P3 ;  /* 0x1400800008f07fae */ /* 0x0007e2000d92187c */
[C---:B------:R-:W-:Y:S01]  /*eea0*/  IMAD.WIDE R200, R181.reuse, 0x4, R134 ;  /* 0x00000004b5c87825 */ /* 0x040fe200078e0286 */
[----:B------:R-:W-:Y:S02]  /*eeb0*/  ISETP.GE.U32.AND P3, PT, R198, 0x7ffffebe, PT ;  /* 0x7ffffebec600780c */ /* 0x000fe40003f66070 */
[----:B------:R-:W1:Y:S01]  /*eec0*/  LDC R198, c[0x0][0x230] ;  /* 0x00008c00ffc67b82 */ /* 0x000e620000000800 */
[----:B---3--:R-:W-:-:S04]  /*eed0*/  IMAD.WIDE R8, R181, 0x4, R196 ;  /* 0x00000004b5087825 */ /* 0x008fc800078e02c4 */
[----:B------:R-:W-:Y:S01]  /*eee0*/  VIADD R196, R2, 0xffffff3c ;  /* 0xffffff3c02c47836 */ /* 0x000fe20000000000 */
[----:B------:R3:W-:Y:S01]  /*eef0*/  LDGSTS.E [R240+0x1400c], desc[UR60][R8.64], !P4 ;  /* 0x1400c00008f07fae */ /* 0x0007e2000e12187c */
[----:B------:R-:W-:Y:S02]  /*ef00*/  IMAD.WIDE R2, R181, 0x4, R136 ;  /* 0x00000004b5027825 */ /* 0x000fe400078e0288 */
[----:B------:R-:W1:Y:S01]  /*ef10*/  LDC R137, c[0x0][0x230] ;  /* 0x00008c00ff897b82 */ /* 0x000e620000000800 */
[----:B------:R3:W-:Y:S04]  /*ef20*/  STL.64 [R1+0x528], R8 ;  /* 0x0005280801007387 */ /* 0x0007e80000100a00 */
[----:B------:R2:W-:Y:S04]  /*ef30*/  STL.64 [R1+0x610], R2 ;  /* 0x0006100201007387 */ /* 0x0005e80000100a00 */
[----:B------:R2:W-:Y:S01]  /*ef40*/  LDGSTS.E [R240+0x18000], desc[UR60][R2.64], !P0 ;  /* 0x1800000002f07fae */ /* 0x0005e2000c12187c */
[----:B------:R-:W-:-:S02]  /*ef50*/  VIADD R134, R202, 0xffffff1e ;  /* 0xffffff1eca867836 */ /* 0x000fc40000000000 */
[----:B---3--:R-:W-:Y:S01]  /*ef60*/  IMAD.WIDE R8, R181, 0x4, R130 ;  /* 0x00000004b5087825 */ /* 0x008fe200078e0282 */
[----:B------:R3:W-:Y:S03]  /*ef70*/  STL.64 [R1+0x618], R200 ;  /* 0x000618c801007387 */ /* 0x0007e60000100a00 */
[----:B------:R-:W-:Y:S01]  /*ef80*/  VIADD R135, R203, 0xffffff1d ;  /* 0xffffff1dcb877836 */ /* 0x000fe20000000000 */
[----:B------:R-:W-:Y:S01]  /*ef90*/  LDGSTS.E [R240+0x18004], desc[UR60][R200.64], !P6 ;  /* 0x18004000c8f07fae */ /* 0x000fe2000f12187c */
[----:B------:R-:W-:Y:S01]  /*efa0*/  VIADD R136, R244, 0xffffff1f ;  /* 0xffffff1ff4887836 */ /* 0x000fe20000000000 */
[----:B------:R-:W-:Y:S01]  /*efb0*/  ISETP.GE.U32.AND P4, PT, R196, 0x7ffffebd, PT ;  /* 0x7ffffebdc400780c */ /* 0x000fe20003f86070 */
[----:B--2---:R-:W-:Y:S01]  /*efc0*/  IMAD.WIDE R2, R181, 0x4, R132 ;  /* 0x00000004b5027825 */ /* 0x004fe200078e0284 */
[----:B------:R-:W2:Y:S01]  /*efd0*/  LDL.LU.64 R202, [R1+0x48] ;  /* 0x0000480001ca7983 */ /* 0x000ea20000300a00 */
[----:B------:R-:W1:Y:S03]  /*efe0*/  LDC R196, c[0x0][0x230] ;  /* 0x00008c00ffc47b82 */ /* 0x000e660000000800 */
[----:B------:R3:W-:Y:S04]  /*eff0*/  STL.64 [R1+0x620], R2 ;  /* 0x0006200201007387 */ /* 0x0007e80000100a00 */
[----:B------:R1:W-:Y:S01]  /*f000*/  STL.64 [R1+0x628], R8 ;  /* 0x0006280801007387 */ /* 0x0003e20000100a00 */
[----:B------:R-:W-:Y:S01]  /*f010*/  ISETP.GE.U32.AND P0, PT, R136, 0x7ffffea0, PT ;  /* 0x7ffffea08800780c */ /* 0x000fe20003f06070 */
[----:B------:R-:W-:Y:S01]  /*f020*/  VIADD R130, R199, 0xffffff1c ;  /* 0xffffff1cc7827836 */ /* 0x000fe20000000000 */
[----:B------:R-:W-:Y:S01]  /*f030*/  ISETP.GE.U32.AND P6, PT, R134, 0x7ffffe9f, PT ;  /* 0x7ffffe9f8600780c */ /* 0x000fe20003fc6070 */
[----:B---3--:R-:W3:Y:S01]  /*f040*/  LDL.LU.64 R200, [R1+0x40] ;  /* 0x0000400001c87983 */ /* 0x008ee20000300a00 */
[----:B------:R-:W1:Y:S03]  /*f050*/  LDC R136, c[0x0][0x230] ;  /* 0x00008c00ff887b82 */ /* 0x000e660000000800 */
[----:B------:R-:W-:Y:S04]  /*f060*/  LDGSTS.E [R240+0x18008], desc[UR60][R2.64], !P3 ;  /* 0x1800800002f07fae */ /* 0x000fe8000d92187c */
[----:B------:R1:W-:Y:S01]  /*f070*/  LDGSTS.E [R240+0x1800c], desc[UR60][R8.64], !P4 ;  /* 0x1800c00008f07fae */ /* 0x0003e2000e12187c */
[----:B------:R-:W1:Y:S03]  /*f080*/  LDC R131, c[0x0][0x230] ;  /* 0x00008c00ff837b82 */ /* 0x000e660000000800 */
[----:B------:R-:W4:Y:S05]  /*f090*/  LDL.LU.64 R2, [R1+0x38] ;  /* 0x0000380001027983 */ /* 0x000f2a0000300a00 */
[----:B------:R-:W4:Y:S01]  /*f0a0*/  LDC R132, c[0x0][0x230] ;  /* 0x00008c00ff847b82 */ /* 0x000f220000000800 */
[----:B------:R-:W4:Y:S01]  /*f0b0*/  LDL.LU.64 R244, [R1+0x30] ;  /* 0x0000300001f47983 */ /* 0x000f220000300a00 */
[----:B-1----:R-:W-:Y:S01]  /*f0c0*/  IMAD.WIDE R8, R181, 0x4, R72 ;  /* 0x00000004b5087825 */ /* 0x002fe200078e0248 */
[----:B------:R-:W-:-:S05]  /*f0d0*/  ISETP.GE.U32.AND P4, PT, R130, 0x7ffffe9d, PT ;  /* 0x7ffffe9d8200780c */ /* 0x000fca0003f86070 */
[----:B------:R-:W1:Y:S01]  /*f0e0*/  LDC R130, c[0x0][0x230] ;  /* 0x00008c00ff827b82 */ /* 0x000e620000000800 */
[----:B------:R-:W-:Y:S01]  /*f0f0*/  VIADD R72, R198, 0xffffff79 ;  /* 0xffffff79c6487836 */ /* 0x000fe20000000000 */
[----:B------:R1:W-:Y:S01]  /*f100*/  STL.64 [R1+0x7d0], R8 ;  /* 0x0007d00801007387 */ /* 0x0003e20000100a00 */
[----:B------:R-:W-:Y:S01]  /*f110*/  MOV R198, R8 ;  /* 0x0000000800c67202 */ /* 0x000fe20000000f00 */
[----:B------:R-:W-:Y:S01]  /*f120*/  IMAD.MOV.U32 R199, RZ, RZ, R9 ;  /* 0x000000ffffc77224 */ /* 0x000fe200078e0009 */
[----:B------:R-:W-:-:S03]  /*f130*/  ISETP.GE.U32.AND P3, PT, R135, 0x7ffffe9e, PT ;  /* 0x7ffffe9e8700780c */ /* 0x000fc60003f66070 */
[----:B------:R-:W4:Y:S01]  /*f140*/  LDC R73, c[0x0][0x230] ;  /* 0x00008c00ff497b82 */ /* 0x000f220000000800 */
[----:B------:R1:W-:Y:S02]  /*f150*/  LDGSTS.E [R240+0x1c000], desc[UR60][R198.64], !P0 ;  /* 0x1c000000c6f07fae */ /* 0x0003e4000c12187c */
[----:B-1----:R-:W-:-:S05]  /*f160*/  IMAD.WIDE R8, R181, 0x4, R70 ;  /* 0x00000004b5087825 */ /* 0x002fca00078e0246 */
[----:B------:R-:W1:Y:S01]  /*f170*/  LDC R71, c[0x0][0x230] ;  /* 0x00008c00ff477b82 */ /* 0x000e620000000800 */
[----:B------:R-:W-:Y:S01]  /*f180*/  VIADD R70, R137, 0xffffff78 ;  /* 0xffffff7889467836 */ /* 0x000fe20000000000 */
[----:B------:R1:W-:Y:S04]  /*f190*/  LDGSTS.E [R240+0x1c004], desc[UR60][R8.64], !P6 ;  /* 0x1c00400008f07fae */ /* 0x0003e8000f12187c */
[----:B------:R-:W-:Y:S02]  /*f1a0*/  ISETP.GE.U32.AND P6, PT, R70, 0x7ffffef9, PT ;  /* 0x7ffffef94600780c */ /* 0x000fe40003fc6070 */
[----:B------:R-:W3:Y:S01]  /*f1b0*/  LDC R70, c[0x0][0x230] ;  /* 0x00008c00ff467b82 */ /* 0x000ee20000000800 */
[----:B------:R-:W-:Y:S01]  /*f1c0*/  ISETP.GE.U32.AND P0, PT, R72, 0x7ffffefa, PT ;  /* 0x7ffffefa4800780c */ /* 0x000fe20003f06070 */
[----:B------:R1:W-:Y:S01]  /*f1d0*/  STL.64 [R1+0x7d8], R8 ;  /* 0x0007d80801007387 */ /* 0x0003e20000100a00 */
[----:B------:R-:W-:-:S05]  /*f1e0*/  IMAD.WIDE R198, R181, 0x4, R66 ;  /* 0x00000004b5c67825 */ /* 0x000fca00078e0242 */
[----:B------:R-:W4:Y:S01]  /*f1f0*/  LDC R72, c[0x0][0x230] ;  /* 0x00008c00ff487b82 */ /* 0x000f220000000800 */
[----:B------:R-:W-:Y:S02]  /*f200*/  VIADD R66, R196, 0xffffff76 ;  /* 0xffffff76c4427836 */ /* 0x000fe40000000000 */
[----:B-1----:R-:W-:-:S05]  /*f210*/  IMAD.WIDE R8, R181, 0x4, R68 ;  /* 0x00000004b5087825 */ /* 0x002fca00078e0244 */
[----:B------:R-:W1:Y:S01]  /*f220*/  LDC R69, c[0x0][0x230] ;  /* 0x00008c00ff457b82 */ /* 0x000e620000000800 */
[----:B------:R-:W-:Y:S01]  /*f230*/  VIADD R68, R136, 0xffffff77 ;  /* 0xffffff7788447836 */ /* 0x000fe20000000000 */
[----:B------:R1:W-:Y:S04]  /*f240*/  STL.64 [R1+0x7e0], R8 ;  /* 0x0007e00801007387 */ /* 0x0003e80000100a00 */
[----:B------:R-:W-:Y:S01]  /*f250*/  LDGSTS.E [R240+0x1c008], desc[UR60][R8.64], !P3 ;  /* 0x1c00800008f07fae */ /* 0x000fe2000d92187c */
[----:B------:R-:W-:-:S03]  /*f260*/  VIADD R67, R131, 0xffffff5a ;  /* 0xffffff5a83437836 */ /* 0x000fc60000000000 */
[----:B------:R3:W-:Y:S01]  /*f270*/  LDGSTS.E [R240+0x1c00c], desc[UR60][R198.64], !P4 ;  /* 0x1c00c000c6f07fae */ /* 0x0007e2000e12187c */
[----:B------:R-:W-:Y:S01]  /*f280*/  ISETP.GE.U32.AND P4, PT, R66, 0x7ffffef7, PT ;  /* 0x7ffffef74200780c */ /* 0x000fe20003f86070 */
[----:B------:R-:W-:Y:S01]  /*f290*/  VIADD R66, R130, 0xffffff5b ;  /* 0xffffff5b82427836 */ /* 0x000fe20000000000 */
[----:B------:R-:W-:Y:S01]  /*f2a0*/  ISETP.GE.U32.AND P3, PT, R68, 0x7ffffef8, PT ;  /* 0x7ffffef84400780c */ /* 0x000fe20003f66070 */
[C---:B------:R-:W-:Y:S01]  /*f2b0*/  IMAD.WIDE R192, R181.reuse, 0x4, R192 ;  /* 0x00000004b5c07825 */ /* 0x040fe200078e02c0 */
[----:B------:R-:W4:Y:S01]  /*f2c0*/  LDC R68, c[0x0][0x230] ;  /* 0x00008c00ff447b82 */ /* 0x000f220000000800 */
[----:B-1----:R-:W4:Y:S04]  /*f2d0*/  LDL.LU.64 R8, [R1+0xc00] ;  /* 0x000c000001087983 */ /* 0x002f280000300a00 */
[----:B------:R3:W-:Y:S01]  /*f2e0*/  STL.64 [R1+0x7e8], R198 ;  /* 0x0007e8c601007387 */ /* 0x0007e20000100a00 */
[----:B------:R-:W-:-:S02]  /*f2f0*/  IMAD.WIDE R188, R181, 0x4, R188 ;  /* 0x00000004b5bc7825 */ /* 0x000fc400078e02bc */
[----:B------:R-:W1:Y:S02]  /*f300*/  LDC R130, c[0x0][0x230] ;  /* 0x00008c00ff827b82 */ /* 0x000e640000000800 */
[----:B--2---:R-:W-:-:S05]  /*f310*/  IMAD.WIDE R196, R181, 0x4, R202 ;  /* 0x00000004b5c47825 */ /* 0x004fca00078e02ca */
[----:B------:R-:W-:Y:S01]  /*f320*/  LDGSTS.E [R246+0x10000], desc[UR60][R196.64], !P5 ;  /* 0x10000000c4f67fae */ /* 0x000fe2000e92187c */
[----:B------:R-:W-:Y:S01]  /*f330*/  ISETP.GE.U32.AND P5, PT, R66, 0x7ffffedc, PT ;  /* 0x7ffffedc4200780c */ /* 0x000fe20003fa6070 */
[----:B---3--:R-:W-:-:S05]  /*f340*/  IMAD.WIDE R198, R181, 0x4, R200 ;  /* 0x00000004b5c67825 */ /* 0x008fca00078e02c8 */
[----:B------:R-:W-:Y:S01]  /*f350*/  LDGSTS.E [R246+0x10004], desc[UR60][R198.64], !P2 ;  /* 0x10004000c6f67fae */ /* 0x000fe2000d12187c */
[----:B------:R-:W-:Y:S01]  /*f360*/  ISETP.GE.U32.AND P2, PT, R67, 0x7ffffedb, PT ;  /* 0x7ffffedb4300780c */ /* 0x000fe20003f46070 */
[----:B------:R-:W-:Y:S02]  /*f370*/  VIADD R66, R71, 0xffffff59 ;  /* 0xffffff5947427836 */ /* 0x000fe40000000000 */
[----:B------:R-:W-:Y:S01]  /*f380*/  VIADD R67, R70, 0xffffff58 ;  /* 0xffffff5846437836 */ /* 0x000fe20000000000 */
[----:B------:R-:W2:Y:S01]  /*f390*/  LDC R71, c[0x0][0x230] ;  /* 0x00008c00ff477b82 */ /* 0x000ea20000000800 */
[----:B----4-:R-:W-:-:S07]  /*f3a0*/  IMAD.WIDE R200, R181, 0x4, R2 ;  /* 0x00000004b5c87825 */ /* 0x010fce00078e0202 */
[----:B------:R-:W3:Y:S01]  /*f3b0*/  LDC R70, c[0x0][0x230] ;  /* 0x00008c00ff467b82 */ /* 0x000ee20000000800 */
[C---:B------:R-:W-:Y:S01]  /*f3c0*/  IMAD.WIDE R202, R181.reuse, 0x4, R244 ;  /* 0x00000004b5ca7825 */ /* 0x040fe200078e02f4 */
[----:B------:R-:W-:Y:S01]  /*f3d0*/  LDGSTS.E [R246+0x10008], desc[UR60][R200.64], !P0 ;  /* 0x10008000c8f67fae */ /* 0x000fe2000c12187c */
[----:B------:R-:W-:Y:S02]  /*f3e0*/  ISETP.GE.U32.AND P0, PT, R66, 0x7ffffeda, PT ;  /* 0x7ffffeda4200780c */ /* 0x000fe40003f06070 */
[----:B------:R-:W-:Y:S01]  /*f3f0*/  IMAD.WIDE R2, R181, 0x4, R194 ;  /* 0x00000004b5027825 */ /* 0x000fe200078e02c2 */
[----:B------:R-:W-:Y:S01]  /*f400*/  LDGSTS.E [R246+0x1000c], desc[UR60][R202.64], !P6 ;  /* 0x1000c000caf67fae */ /* 0x000fe2000f12187c */
[----:B------:R-:W-:Y:S02]  /*f410*/  ISETP.GE.U32.AND P6, PT, R67, 0x7ffffed9, PT ;  /* 0x7ffffed94300780c */ /* 0x000fe40003fc6070 */
[----:B------:R-:W-:Y:S01]  /*f420*/  VIADD R66, R72, 0xffffff3b ;  /* 0xffffff3b48427836 */ /* 0x000fe20000000000 */
[----:B------:R4:W-:Y:S01]  /*f430*/  LDGSTS.E [R246+0x14000], desc[UR60][R2.64], !P5 ;  /* 0x1400000002f67fae */ /* 0x0009e2000e92187c */
[----:B------:R-:W-:Y:S01]  /*f440*/  VIADD R67, R73, 0xffffff3a ;  /* 0xffffff3a49437836 */ /* 0x000fe20000000000 */
[----:B------:R-:W1:Y:S02]  /*f450*/  LDC R72, c[0x0][0x230] ;  /* 0x00008c00ff487b82 */ /* 0x000e640000000800 */
[----:B------:R4:W-:Y:S01]  /*f460*/  STL.64 [R1+0x4d0], R2 ;  /* 0x0004d00201007387 */ /* 0x0009e20000100a00 */
[----:B------:R-:W-:Y:S01]  /*f470*/  ISETP.GE.U32.AND P5, PT, R66, 0x7ffffebc, PT ;  /* 0x7ffffebc4200780c */ /* 0x000fe20003fa6070 */
[----:B------:R-:W-:-:S02]  /*f480*/  VIADD R66, R132, 0xffffff39 ;  /* 0xffffff3984427836 */ /* 0x000fc40000000000 */
[----:B------:R-:W-:Y:S01]  /*f490*/  LDGSTS.E [R246+0x14004], desc[UR60][R192.64], !P2 ;  /* 0x14004000c0f67fae */ /* 0x000fe2000d12187c */
[----:B------:R-:W-:Y:S01]  /*f4a0*/  ISETP.GE.U32.AND P2, PT, R67, 0x7ffffebb, PT ;  /* 0x7ffffebb4300780c */ /* 0x000fe20003f46070 */
[----:B------:R-:W1:Y:S01]  /*f4b0*/  LDC R73, c[0x0][0x230] ;  /* 0x00008c00ff497b82 */ /* 0x000e620000000800 */
[----:B----4-:R-:W-:Y:S01]  /*f4c0*/  IMAD.WIDE R2, R181, 0x4, R190 ;  /* 0x00000004b5027825 */ /* 0x010fe200078e02be */
[----:B------:R-:W-:Y:S04]  /*f4d0*/  STL.64 [R1+0x4d8], R192 ;  /* 0x0004d8c001007387 */ /* 0x000fe80000100a00 */
[----:B------:R4:W-:Y:S01]  /*f4e0*/  LDGSTS.E [R246+0x14008], desc[UR60][R2.64], !P0 ;  /* 0x1400800002f67fae */ /* 0x0009e2000c12187c */
[----:B------:R-:W-:Y:S01]  /*f4f0*/  ISETP.GE.U32.AND P0, PT, R66, 0x7ffffeba, PT ;  /* 0x7ffffeba4200780c */ /* 0x000fe20003f06070 */
[----:B------:R-:W-:-:S02]  /*f500*/  VIADD R66, R68, 0xffffff38 ;  /* 0xffffff3844427836 */ /* 0x000fc40000000000 */
[----:B------:R4:W-:Y:S01]  /*f510*/  STL.64 [R1+0x4e0], R2 ;  /* 0x0004e00201007387 */ /* 0x0009e20000100a00 */
[----:B------:R-:W-:Y:S01]  /*f520*/  IMAD.WIDE R190, R181, 0x4, R128 ;  /* 0x00000004b5be7825 */ /* 0x000fe200078e0280 */
[----:B------:R-:W-:Y:S01]  /*f530*/  IADD3 R67, R69, -0xe5, RZ ;  /* 0xffffff1b45437810 */ /* 0x000fe20007ffe0ff */
[----:B------:R-:W1:Y:S01]  /*f540*/  LDC R68, c[0x0][0x230] ;  /* 0x00008c00ff447b82 */ /* 0x000e620000000800 */
[----:B------:R2:W-:Y:S04]  /*f550*/  STL.64 [R1+0x4e8], R188 ;  /* 0x0004e8bc01007387 */ /* 0x0005e80000100a00 */
[----:B------:R2:W-:Y:S01]  /*f560*/  LDGSTS.E [R246+0x1400c], desc[UR60][R188.64], !P6 ;  /* 0x1400c000bcf67fae */ /* 0x0005e2000f12187c */
[----:B----4-:R-:W-:Y:S01]  /*f570*/  IMAD.WIDE R2, R181, 0x4, R126 ;  /* 0x00000004b5027825 */ /* 0x010fe200078e027e */
[----:B------:R-:W-:-:S02]  /*f580*/  ISETP.GE.U32.AND P6, PT, R66, 0x7ffffeb9, PT ;  /* 0x7ffffeb94200780c */ /* 0x000fc40003fc6070 */
[----:B------:R4:W-:Y:S01]  /*f590*/  STL.64 [R1+0x5d0], R190 ;  /* 0x0005d0be01007387 */ /* 0x0009e20000100a00 */
[----:B------:R-:W1:Y:S03]  /*f5a0*/  LDC R69, c[0x0][0x230] ;  /* 0x00008c00ff457b82 */ /* 0x000e660000000800 */
[----:B------:R-:W-:Y:S01]  /*f5b0*/  LDGSTS.E [R246+0x18000], desc[UR60][R190.64], !P5 ;  /* 0x18000000bef67fae */ /* 0x000fe2000e92187c */
[----:B--2---:R-:W-:-:S03]  /*f5c0*/  IMAD.WIDE R188, R181, 0x4, R124 ;  /* 0x00000004b5bc7825 */ /* 0x004fc600078e027c */
[----:B------:R2:W-:Y:S04]  /*f5d0*/  STL.64 [R1+0x5d8], R2 ;  /* 0x0005d80201007387 */ /* 0x0005e80000100a00 */
[----:B------:R2:W-:Y:S04]  /*f5e0*/  LDGSTS.E [R246+0x18004], desc[UR60][R2.64], !P2 ;  /* 0x1800400002f67fae */ /* 0x0005e8000d12187c */
[----:B----4-:R-:W4:Y:S04]  /*f5f0*/  LDL.LU.64 R190, [R1+0x28] ;  /* 0x0000280001be7983 */ /* 0x010f280000300a00 */
[----:B------:R-:W-:Y:S01]  /*f600*/  STL.64 [R1+0x5e0], R188 ;  /* 0x0005e0bc01007387 */ /* 0x000fe20000100a00 */
[----:B--2---:R-:W-:-:S03]  /*f610*/  IMAD.WIDE R2, R181, 0x4, R122 ;  /* 0x00000004b5027825 */ /* 0x004fc600078e027a */
[----:B------:R2:W-:Y:S04]  /*f620*/  LDGSTS.E [R246+0x18008], desc[UR60][R188.64], !P0 ;  /* 0x18008000bcf67fae */ /* 0x0005e8000c12187c */
[----:B------:R3:W-:Y:S04]  /*f630*/  STL.64 [R1+0x5e8], R2 ;  /* 0x0005e80201007387 */ /* 0x0007e80000100a00 */
[----:B------:R-:W4:Y:S04]  /*f640*/  LDL.LU.64 R192, [R1+0x20] ;  /* 0x0000200001c07983 */ /* 0x000f280000300a00 */
[----:B------:R-:W-:Y:S04]  /*f650*/  LDGSTS.E [R246+0x1800c], desc[UR60][R2.64], !P6 ;  /* 0x1800c00002f67fae */ /* 0x000fe8000f12187c */
[----:B------:R-:W4:Y:S04]  /*f660*/  LDL.LU.64 R194, [R1+0x18] ;  /* 0x0000180001c27983 */ /* 0x000f280000300a00 */
[----:B---3--:R-:W3:Y:S01]  /*f670*/  LDL.LU.64 R2, [R1+0x10] ;  /* 0x0000100001027983 */ /* 0x008ee20000300a00 */
[----:B------:R-:W-:Y:S01]  /*f680*/  VIADD R66, R70, 0xffffff1a ;  /* 0xffffff1a46427836 */ /* 0x000fe20000000000 */
[----:B------:R-:W-:Y:S01]  /*f690*/  ISETP.GE.U32.AND P5, PT, R67, 0x7ffffe9c, PT ;  /* 0x7ffffe9c4300780c */ /* 0x000fe20003fa6070 */
[----:B------:R-:W2:Y:S03]  /*f6a0*/  LDC R70, c[0x0][0x230] ;  /* 0x00008c00ff467b82 */ /* 0x000ea60000000800 */
[----:B------:R-:W-:Y:S01]  /*f6b0*/  ISETP.GE.U32.AND P2, PT, R66, 0x7ffffe9b, PT ;  /* 0x7ffffe9b4200780c */ /* 0x000fe20003f46070 */
[----:B------:R-:W-:-:S05]  /*f6c0*/  VIADD R66, R71, 0xffffff19 ;  /* 0xffffff1947427836 */ /* 0x000fca0000000000 */
[----:B------:R-:W-:Y:S02]  /*f6d0*/  ISETP.GE.U32.AND P6, PT, R66, 0x7ffffe9a, PT ;  /* 0x7ffffe9a4200780c */ /* 0x000fe40003fc6070 */
[----:B------:R-:W2:Y:S01]  /*f6e0*/  LDC R66, c[0x0][0x230] ;  /* 0x00008c00ff427b82 */ /* 0x000ea20000000800 */
[----:B------:R-:W-:-:S04]  /*f6f0*/  IMAD.WIDE R244, R181, 0x4, R64 ;  /* 0x00000004b5f47825 */ /* 0x000fc800078e0240 */
[----:B-1----:R-:W-:Y:S01]  /*f700*/  VIADD R64, R73, 0xffffff18 ;  /* 0xffffff1849407836 */ /* 0x002fe20000000000 */
[----:B------:R1:W-:Y:S01]  /*f710*/  LDGSTS.E [R246+0x1c000], desc[UR60][R244.64], !P5 ;  /* 0x1c000000f4f67fae */ /* 0x0003e2000e92187c */
[----:B--2---:R-:W-:Y:S01]  /*f720*/  IMAD.WIDE R188, R181, 0x4, R62 ;  /* 0x00000004b5bc7825 */ /* 0x004fe200078e023e */
[----:B------:R-:W2:Y:S02]  /*f730*/  LDC R65, c[0x0][0x230] ;  /* 0x00008c00ff417b82 */ /* 0x000ea40000000800 */
[----:B------:R-:W-:-:S06]  /*f740*/  ISETP.GE.U32.AND P5, PT, R64, 0x7ffffe99, PT ;  /* 0x7ffffe994000780c */ /* 0x000fcc0003fa6070 */
[----:B------:R-:W2:Y:S01]  /*f750*/  LDC R63, c[0x0][0x230] ;  /* 0x00008c00ff3f7b82 */ /* 0x000ea20000000800 */
[----:B------:R1:W-:Y:S01]  /*f760*/  STL.64 [R1+0x770], R244 ;  /* 0x000770f401007387 */ /* 0x0003e20000100a00 */
[----:B------:R-:W-:Y:S02]  /*f770*/  VIADD R67, R72, 0xffffff75 ;  /* 0xffffff7548437836 */ /* 0x000fe40000000000 */
[----:B------:R-:W-:Y:S01]  /*f780*/  VIADD R62, R130, 0xffffff74 ;  /* 0xffffff74823e7836 */ /* 0x000fe20000000000 */
[----:B------:R1:W-:Y:S04]  /*f790*/  STL.64 [R1+0x778], R188 ;  /* 0x000778bc01007387 */ /* 0x0003e80000100a00 */
[----:B------:R1:W-:Y:S01]  /*f7a0*/  LDGSTS.E [R246+0x1c004], desc[UR60][R188.64], !P2 ;  /* 0x1c004000bcf67fae */ /* 0x0003e2000d12187c */
[C---:B------:R-:W-:Y:S01]  /*f7b0*/  IMAD.WIDE R184, R181.reuse, 0x4, R184 ;  /* 0x00000004b5b87825 */ /* 0x040fe200078e02b8 */
[----:B------:R-:W3:Y:S03]  /*f7c0*/  LDC R64, c[0x0][0x230] ;  /* 0x00008c00ff407b82 */ /* 0x000ee60000000800 */
[----:B-1----:R-:W-:Y:S01]  /*f7d0*/  IMAD.WIDE R244, R181, 0x4, R60 ;  /* 0x00000004b5f47825 */ /* 0x002fe200078e023c */
[----:B------:R-:W-:-:S02]  /*f7e0*/  ISETP.GE.U32.AND P0, PT, R67, 0x7ffffef6, PT ;  /* 0x7ffffef64300780c */ /* 0x000fc40003f06070 */
[----:B------:R-:W-:Y:S01]  /*f7f0*/  ISETP.GE.U32.AND P2, PT, R62, 0x7ffffef5, PT ;  /* 0x7ffffef53e00780c */ /* 0x000fe20003f46070 */
[----:B------:R-:W-:Y:S01]  /*f800*/  IMAD.WIDE R188, R181, 0x4, R58 ;  /* 0x00000004b5bc7825 */ /* 0x000fe200078e023a */
[----:B------:R1:W-:Y:S01]  /*f810*/  STL.64 [R1+0x780], R244 ;  /* 0x000780f401007387 */ /* 0x0003e20000100a00 */
[----:B------:R-:W3:Y:S03]  /*f820*/  LDC R67, c[0x0][0x230] ;  /* 0x00008c00ff437b82 */ /* 0x000ee60000000800 */
[----:B------:R-:W-:Y:S01]  /*f830*/  LDGSTS.E [R246+0x1c008], desc[UR60][R244.64], !P6 ;  /* 0x1c008000f4f67fae */ /* 0x000fe2000f12187c */
[----:B------:R-:W-:-:S03]  /*f840*/  VIADD R58, R70, 0xffffff57 ;  /* 0xffffff57463a7836 */ /* 0x000fc60000000000 */
[----:B------:R2:W-:Y:S01]  /*f850*/  LDGSTS.E [R246+0x1c00c], desc[UR60][R188.64], !P5 ;  /* 0x1c00c000bcf67fae */ /* 0x0005e2000e92187c */
[----:B------:R-:W-:Y:S01]  /*f860*/  VIADD R59, R66, 0xffffff56 ;  /* 0xffffff56423b7836 */ /* 0x000fe20000000000 */
[----:B------:R-:W3:Y:S02]  /*f870*/  LDC R62, c[0x0][0x230] ;  /* 0x00008c00ff3e7b82 */ /* 0x000ee40000000800 */
[----:B-1----:R-:W3:Y:S01]  /*f880*/  LDL.LU.64 R244, [R1+0xbf8] ;  /* 0x000bf80001f47983 */ /* 0x002ee20000300a00 */
[----:B------:R-:W-:-:S05]  /*f890*/  IMAD.WIDE R182, R181, 0x4, R182 ;  /* 0x00000004b5b67825 */ /* 0x000fca00078e02b6 */
[----:B------:R-:W1:Y:S01]  /*f8a0*/  LDC R66, c[0x0][0x230] ;  /* 0x00008c00ff427b82 */ /* 0x000e620000000800 */
[----:B------:R2:W-:Y:S01]  /*f8b0*/  STL.64 [R1+0x788], R188 ;  /* 0x000788bc01007387 */ /* 0x0005e20000100a00 */
[----:B----4-:R-:W-:-:S05]  /*f8c0*/  IMAD.WIDE R190, R181, 0x4, R190 ;  /* 0x00000004b5be7825 */ /* 0x010fca00078e02be */
[----:B------:R-:W-:Y:S01]  /*f8d0*/  LDGSTS.E [R247+0x10000], desc[UR60][R190.64], !P3 ;  /* 0x10000000bef77fae */ /* 0x000fe2000d92187c */
[----:B------:R-:W-:Y:S01]  /*f8e0*/  ISETP.GE.U32.AND P3, PT, R58, 0x7ffffed8, PT ;  /* 0x7ffffed83a00780c */ /* 0x000fe20003f66070 */
[----:B--2---:R-:W-:Y:S02]  /*f8f0*/  VIADD R58, R63, 0xffffff55 ;  /* 0xffffff553f3a7836 */ /* 0x004fe40000000000 */
[----:B------:R-:W-:Y:S01]  /*f900*/  VIADD R60, R68, 0xffffff73 ;  /* 0xffffff73443c7836 */ /* 0x000fe20000000000 */
[----:B------:R-:W2:Y:S01]  /*f910*/  LDC R63, c[0x0][0x230] ;  /* 0x00008c00ff3f7b82 */ /* 0x000ea20000000800 */
[----:B------:R-:W-:-:S05]  /*f920*/  IMAD.WIDE R188, R181, 0x4, R192 ;  /* 0x00000004b5bc7825 */ /* 0x000fca00078e02c0 */
[----:B------:R-:W-:Y:S01]  /*f930*/  LDGSTS.E [R247+0x10004], desc[UR60][R188.64], !P4 ;  /* 0x10004000bcf77fae */ /* 0x000fe2000e12187c */
[----:B------:R-:W-:Y:S01]  /*f940*/  ISETP.GE.U32.AND P4, PT, R59, 0x7ffffed7, PT ;  /* 0x7ffffed73b00780c */ /* 0x000fe20003f86070 */
[----:B------:R-:W-:-:S04]  /*f950*/  IMAD.WIDE R192, R181, 0x4, R194 ;  /* 0x00000004b5c07825 */ /* 0x000fc800078e02c2 */
[----:B------:R-:W-:Y:S01]  /*f960*/  VIADD R59, R65, 0xffffff54 ;  /* 0xffffff54413b7836 */ /* 0x000fe20000000000 */
[----:B------:R-:W-:Y:S01]  /*f970*/  LDGSTS.E [R247+0x10008], desc[UR60][R192.64], !P0 ;  /* 0x10008000c0f77fae */ /* 0x000fe2000c12187c */
[----:B---3--:R-:W-:Y:S01]  /*f980*/  IMAD.WIDE R194, R181, 0x4, R2 ;  /* 0x00000004b5c27825 */ /* 0x008fe200078e0202 */
[----:B------:R-:W-:Y:S01]  /*f990*/  ISETP.GE.U32.AND P0, PT, R58, 0x7ffffed6, PT ;  /* 0x7ffffed63a00780c */ /* 0x000fe20003f06070 */
[----:B------:R-:W3:Y:S03]  /*f9a0*/  LDC R65, c[0x0][0x230] ;  /* 0x00008c00ff417b82 */ /* 0x000ee60000000800 */
[----:B------:R-:W-:Y:S01]  /*f9b0*/  LDGSTS.E [R247+0x1000c], desc[UR60][R194.64], !P2 ;  /* 0x1000c000c2f77fae */ /* 0x000fe2000d12187c */
[----:B------:R-:W-:Y:S01]  /*f9c0*/  ISETP.GE.U32.AND P2, PT, R59, 0x7ffffed5, PT ;  /* 0x7ffffed53b00780c */ /* 0x000fe20003f46070 */
[----:B------:R-:W-:-:S05]  /*f9d0*/  IMAD.WIDE R2, R181, 0x4, R186 ;  /* 0x00000004b5027825 */ /* 0x000fca00078e02ba */
[----:B------:R4:W-:Y:S04]  /*f9e0*/  STL.64 [R1+0x4b0], R2 ;  /* 0x0004b00201007387 */ /* 0x0009e80000100a00 */
[----:B------:R4:W-:Y:S04]  /*f9f0*/  LDGSTS.E [R247+0x14000], desc[UR60][R2.64], !P3 ;  /* 0x1400000002f77fae */ /* 0x0009e8000d92187c */
[----:B------:R-:W-:Y:S04]  /*fa00*/  STL.64 [R1+0x4b8], R184 ;  /* 0x0004b8b801007387 */ /* 0x000fe80000100a00 */
[----:B------:R-:W-:Y:S01]  /*fa10*/  LDGSTS.E [R247+0x14004], desc[UR60][R184.64], !P4 ;  /* 0x14004000b8f77fae */ /* 0x000fe2000e12187c */
[----:B----4-:R-:W-:-:S03]  /*fa20*/  IMAD.WIDE R2, R181, 0x4, R178 ;  /* 0x00000004b5027825 */ /* 0x010fc600078e02b2 */
[----:B------:R-:W-:Y:S01]  /*fa30*/  STL.64 [R1+0x4c0], R182 ;  /* 0x0004c0b601007387 */ /* 0x000fe20000100a00 */
[----:B------:R-:W-:-:S03]  /*fa40*/  IMAD.WIDE R178, R181, 0x4, R120 ;  /* 0x00000004b5b27825 */ /* 0x000fc600078e0278 */
[----:B------:R-:W-:Y:S04]  /*fa50*/  LDGSTS.E [R247+0x14008], desc[UR60][R182.64], !P0 ;  /* 0x14008000b6f77fae */ /* 0x000fe8000c12187c */
[----:B------:R4:W-:Y:S04]  /*fa60*/  STL.64 [R1+0x4c8], R2 ;  /* 0x0004c80201007387 */ /* 0x0009e80000100a00 */
[----:B------:R4:W-:Y:S04]  /*fa70*/  LDGSTS.E [R247+0x1400c], desc[UR60][R2.64], !P2 ;  /* 0x1400c00002f77fae */ /* 0x0009e8000d12187c */
[----:B------:R1:W-:Y:S01]  /*fa80*/  STL.64 [R1+0x5b0], R178 ;  /* 0x0005b0b201007387 */ /* 0x0003e20000100a00 */
[----:B----4-:R-:W-:-:S05]  /*fa90*/  IMAD.WIDE R2, R181, 0x4, R118 ;  /* 0x00000004b5027825 */ /* 0x010fca00078e0276 */
[----:B------:R4:W-:Y:S04]  /*faa0*/  STL.64 [R1+0x5b8], R2 ;  /* 0x0005b80201007387 */ /* 0x0009e80000100a00 */
[----:B------:R-:W4:Y:S04]  /*fab0*/  LDL.LU.64 R184, [R1+0x8] ;  /* 0x0000080001b87983 */ /* 0x000f280000300a00 */
[----:B------:R-:W4:Y:S01]  /*fac0*/  LDL.LU.64 R186, [R1] ;  /* 0x0000000001ba7983 */ /* 0x000f220000300a00 */
[----:B------:R-:W-:Y:S01]  /*fad0*/  VIADD R61, R69, 0xffffff72 ;  /* 0xffffff72453d7836 */ /* 0x000fe20000000000 */
[----:B------:R-:W-:-:S02]  /*fae0*/  ISETP.GE.U32.AND P6, PT, R60, 0x7ffffef4, PT ;  /* 0x7ffffef43c00780c */ /* 0x000fc40003fc6070 */
[----:B------:R-:W2:Y:S02]  /*faf0*/  LDC R60, c[0x0][0x230] ;  /* 0x00008c00ff3c7b82 */ /* 0x000ea40000000800 */
[----:B------:R-:W-:-:S06]  /*fb00*/  ISETP.GE.U32.AND P5, PT, R61, 0x7ffffef3, PT ;  /* 0x7ffffef33d00780c */ /* 0x000fcc0003fa6070 */
[----:B------:R-:W1:Y:S01]  /*fb10*/  LDC R61, c[0x0][0x230] ;  /* 0x00008c00ff3d7b82 */ /* 0x000e620000000800 */
[----:B------:R-:W-:-:S05]  /*fb20*/  VIADD R58, R67, 0xffffff37 ;  /* 0xffffff37433a7836 */ /* 0x000fca0000000000 */
[----:B------:R-:W-:Y:S02]  /*fb30*/  ISETP.GE.U32.AND P3, PT, R58, 0x7ffffeb8, PT ;  /* 0x7ffffeb83a00780c */ /* 0x000fe40003f66070 */
[----:B--2---:R-:W-:Y:S02]  /*fb40*/  IADD3 R58, R60, -0xca, RZ ;  /* 0xffffff363c3a7810 */ /* 0x004fe40007ffe0ff */
[----:B------:R-:W2:Y:S09]  /*fb50*/  LDC R60, c[0x0][0x230] ;  /* 0x00008c00ff3c7b82 */ /* 0x000eb20000000800 */
[----:B------:R3:W-:Y:S01]  /*fb60*/  LDGSTS.E [R247+0x18000], desc[UR60][R178.64], !P3 ;  /* 0x18000000b2f77fae */ /* 0x0007e2000d92187c */
[----:B------:R-:W-:Y:S01]  /*fb70*/  ISETP.GE.U32.AND P4, PT, R58, 0x7ffffeb7, PT ;  /* 0x7ffffeb73a00780c */ /* 0x000fe20003f86070 */
[----:B------:R-:W-:-:S02]  /*fb80*/  VIADD R58, R62, 0xffffff34 ;  /* 0xffffff343e3a7836 */ /* 0x000fc40000000000 */
[----:B-1----:R-:W-:Y:S01]  /*fb90*/  VIADD R59, R61, 0xffffff35 ;  /* 0xffffff353d3b7836 */ /* 0x002fe20000000000 */
[----:B------:R-:W1:Y:S02]  /*fba0*/  LDC R62, c[0x0][0x230] ;  /* 0x00008c00ff3e7b82 */ /* 0x000e640000000800 */
[----:B------:R-:W-:Y:S02]  /*fbb0*/  ISETP.GE.U32.AND P2, PT, R58, 0x7ffffeb5, PT ;  /* 0x7ffffeb53a00780c */ /* 0x000fe40003f46070 */
[----:B------:R-:W-:Y:S01]  /*fbc0*/  ISETP.GE.U32.AND P0, PT, R59, 0x7ffffeb6, PT ;  /* 0x7ffffeb63b00780c */ /* 0x000fe20003f06070 */
[----:B------:R-:W-:Y:S02]  /*fbd0*/  VIADD R59, R64, 0xffffff71 ;  /* 0xffffff71403b7836 */ /* 0x000fe40000000000 */
[----:B------:R-:W-:Y:S02]  /*fbe0*/  VIADD R58, R63, 0xffffff17 ;  /* 0xffffff173f3a7836 */ /* 0x000fe40000000000 */
[----:B------:R4:W-:Y:S01]  /*fbf0*/  LDGSTS.E [R247+0x18004], desc[UR60][R2.64], !P4 ;  /* 0x1800400002f77fae */ /* 0x0009e2000e12187c */
[----:B------:R-:W2:Y:S01]  /*fc00*/  LDC R61, c[0x0][0x230] ;  /* 0x00008c00ff3d7b82 */ /* 0x000ea20000000800 */
[----:B------:R-:W-:Y:S01]  /*fc10*/  ISETP.GE.U32.AND P3, PT, R59, 0x7ffffef2, PT ;  /* 0x7ffffef23b00780c */ /* 0x000fe20003f66070 */
[----:B---3--:R-:W-:Y:S01]  /*fc20*/  IMAD.WIDE R178, R181, 0x4, R116 ;  /* 0x00000004b5b27825 */ /* 0x008fe200078e0274 */
[----:B------:R-:W-:-:S03]  /*fc30*/  ISETP.GE.U32.AND P4, PT, R58, 0x7ffffe98, PT ;  /* 0x7ffffe983a00780c */ /* 0x000fc60003f86070 */
[----:B------:R-:W-:Y:S02]  /*fc40*/  VIADD R59, R65, 0xffffff16 ;  /* 0xffffff16413b7836 */ /* 0x000fe40000000000 */
[----:B------:R-:W-:Y:S01]  /*fc50*/  VIADD R58, R66, 0xffffff15 ;  /* 0xffffff15423a7836 */ /* 0x000fe20000000000 */
[----:B------:R3:W-:Y:S01]  /*fc60*/  LDGSTS.E [R247+0x18008], desc[UR60][R178.64], !P0 ;  /* 0x18008000b2f77fae */ /* 0x0007e2000c12187c */
[----:B------:R-:W2:Y:S01]  /*fc70*/  LDC R64, c[0x0][0x230] ;  /* 0x00008c00ff407b82 */ /* 0x000ea20000000800 */
[----:B----4-:R-:W-:Y:S01]  /*fc80*/  IMAD.WIDE R2, R181, 0x4, R114 ;  /* 0x00000004b5027825 */ /* 0x010fe200078e0272 */
[----:B------:R-:W-:-:S04]  /*fc90*/  ISETP.GE.U32.AND P0, PT, R59, 0x7ffffe97, PT ;  /* 0x7ffffe973b00780c */ /* 0x000fc80003f06070 */
[----:B------:R4:W-:Y:S01]  /*fca0*/  LDGSTS.E [R247+0x1800c], desc[UR60][R2.64], !P2 ;  /* 0x1800c00002f77fae */ /* 0x0009e2000d12187c */
[----:B------:R-:W-:Y:S01]  /*fcb0*/  ISETP.GE.U32.AND P2, PT, R58, 0x7ffffe96, PT ;  /* 0x7ffffe963a00780c */ /* 0x000fe20003f46070 */
[----:B------:R-:W2:Y:S02]  /*fcc0*/  LDC R63, c[0x0][0x230] ;  /* 0x00008c00ff3f7b82 */ /* 0x000ea40000000800 */
[----:B------:R3:W-:Y:S01]  /*fcd0*/  STL.64 [R1+0x5c0], R178 ;  /* 0x0005c0b201007387 */ /* 0x0007e20000100a00 */
[----:B------:R-:W-:-:S03]  /*fce0*/  IMAD.WIDE R182, R181, 0x4, R54 ;  /* 0x00000004b5b67825 */ /* 0x000fc600078e0236 */
[----:B------:R4:W-:Y:S02]  /*fcf0*/  STL.64 [R1+0x5c8], R2 ;  /* 0x0005c80201007387 */ /* 0x0009e40000100a00 */
[----:B------:R-:W2:Y:S01]  /*fd00*/  LDC R58, c[0x0][0x230] ;  /* 0x00008c00ff3a7b82 */ /* 0x000ea20000000800 */
[----:B---3--:R-:W-:-:S07]  /*fd10*/  IMAD.WIDE R178, R181, 0x4, R52 ;  /* 0x00000004b5b27825 */ /* 0x008fce00078e0234 */
[----:B------:R-:W3:Y:S01]  /*fd20*/  LDC R59, c[0x0][0x230] ;  /* 0x00008c00ff3b7b82 */ /* 0x000ee20000000800 */
[----:B----4-:R-:W-:-:S04]  /*fd30*/  IMAD.WIDE R2, R181, 0x4, R56 ;  /* 0x00000004b5027825 */ /* 0x010fc800078e0238 */
[----:B-1----:R-:W-:Y:S01]  /*fd40*/  VIADD R52, R62, 0xffffff6f ;  /* 0xffffff6f3e347836 */ /* 0x002fe20000000000 */
[----:B------:R-:W-:Y:S01]  /*fd50*/  LDGSTS.E [R247+0x1c000], desc[UR60][R2.64], !P4 ;  /* 0x1c00000002f77fae */ /* 0x000fe2000e12187c */
[----:B--2---:R-:W-:Y:S01]  /*fd60*/  VIADD R56, R61, 0xffffff14 ;  /* 0xffffff143d387836 */ /* 0x004fe20000000000 */
[----:B------:R-:W1:Y:S02]  /*fd70*/  LDC R53, c[0x0][0x230] ;  /* 0x00008c00ff357b82 */ /* 0x000e640000000800 */
[----:B------:R-:W-:Y:S04]  /*fd80*/  LDGSTS.E [R247+0x1c004], desc[UR60][R182.64], !P0 ;  /* 0x1c004000b6f77fae */ /* 0x000fe8000c12187c */
[----:B------:R2:W-:Y:S01]  /*fd90*/  LDGSTS.E [R247+0x1c008], desc[UR60][R178.64], !P2 ;  /* 0x1c008000b2f77fae */ /* 0x0005e2000d12187c */
[----:B------:R-:W-:Y:S01]  /*fda0*/  ISETP.GE.U32.AND P2, PT, R52, 0x7ffffef0, PT ;  /* 0x7ffffef03400780c */ /* 0x000fe20003f46070 */
[----:B------:R-:W4:Y:S01]  /*fdb0*/  LDC R54, c[0x0][0x230] ;  /* 0x00008c00ff367b82 */ /* 0x000f220000000800 */
[----:B------:R-:W-:Y:S01]  /*fdc0*/  ISETP.GE.U32.AND P4, PT, R56, 0x7ffffe95, PT ;  /* 0x7ffffe953800780c */ /* 0x000fe20003f86070 */
[----:B------:R2:W-:Y:S06]  /*fdd0*/  STL.64 [R1+0x710], R2 ;  /* 0x0007100201007387 */ /* 0x0005ec0000100a00 */
[----:B------:R-:W1:Y:S01]  /*fde0*/  LDC R52, c[0x0][0x230] ;  /* 0x00008c00ff347b82 */ /* 0x000e620000000800 */
[----:B------:R-:W-:Y:S01]  /*fdf0*/  VIADD R57, R60, 0xffffff70 ;  /* 0xffffff703c397836 */ /* 0x000fe20000000000 */
[----:B--2---:R-:W5:Y:S06]  /*fe00*/  LDL.LU.64 R2, [R1+0xbf0] ;  /* 0x000bf00001027983 */ /* 0x004f6c0000300a00 */
[----:B------:R-:W2:Y:S01]  /*fe10*/  LDC R56, c[0x0][0x230] ;  /* 0x00008c00ff387b82 */ /* 0x000ea20000000800 */
[----:B------:R-:W-:Y:S04]  /*fe20*/  STL.64 [R1+0x718], R182 ;  /* 0x000718b601007387 */ /* 0x000fe80000100a00 */
[----:B------:R3:W-:Y:S01]  /*fe30*/  STL.64 [R1+0x760], R178 ;  /* 0x000760b201007387 */ /* 0x0007e20000100a00 */
[----:B------:R-:W-:-:S02]  /*fe40*/  ISETP.GE.U32.AND P0, PT, R57, 0x7ffffef1, PT ;  /* 0x7ffffef13900780c */ /* 0x000fc40003f06070 */
[----:B------:R-:W2:Y:S01]  /*fe50*/  LDC R55, c[0x0][0x230] ;  /* 0x00008c00ff377b82 */ /* 0x000ea20000000800 */
[----:B------:R-:W-:-:S07]  /*fe60*/  IMAD.WIDE R238, R181, 0x4, R238 ;  /* 0x00000004b5ee7825 */ /* 0x000fce00078e02ee */
[----:B------:R-:W2:Y:S01]  /*fe70*/  LDC R57, c[0x0][0x230] ;  /* 0x00008c00ff397b82 */ /* 0x000ea20000000800 */
[----:B---3--:R-:W-:-:S04]  /*fe80*/  IMAD.WIDE R178, R181, 0x4, R50 ;  /* 0x00000004b5b27825 */ /* 0x008fc800078e0232 */
[----:B------:R-:W-:Y:S01]  /*fe90*/  VIADD R51, R64, 0xffffff6e ;  /* 0xffffff6e40337836 */ /* 0x000fe20000000000 */
[----:B------:R3:W-:Y:S01]  /*fea0*/  STL.64 [R1+0x768], R178 ;  /* 0x000768b201007387 */ /* 0x0007e20000100a00 */
[----:B------:R-:W-:-:S03]  /*feb0*/  VIADD R50, R63, 0xffffff53 ;  /* 0xffffff533f327836 */ /* 0x000fc60000000000 */
[----:B------:R3:W-:Y:S01]  /*fec0*/  LDGSTS.E [R247+0x1c00c], desc[UR60][R178.64], !P4 ;  /* 0x1c00c000b2f77fae */ /* 0x0007e2000e12187c */
[----:B------:R-:W-:Y:S01]  /*fed0*/  ISETP.GE.U32.AND P4, PT, R51, 0x7ffffeef, PT ;  /* 0x7ffffeef3300780c */ /* 0x000fe20003f86070 */
[----:B------:R-:W-:Y:S02]  /*fee0*/  VIADD R51, R58, 0xffffff52 ;  /* 0xffffff523a337836 */ /* 0x000fe40000000000 */
[C---:B------:R-:W-:Y:S01]  /*fef0*/  IMAD.WIDE R236, R181.reuse, 0x4, R236 ;  /* 0x00000004b5ec7825 */ /* 0x040fe200078e02ec */
[----:B------:R-:W2:Y:S03]  /*ff00*/  LDC R58, c[0x0][0x230] ;  /* 0x00008c00ff3a7b82 */ /* 0x000ea60000000800 */
[----:B------:R-:W-:-:S04]  /*ff10*/  IMAD.WIDE R176, R181, 0x4, R176 ;  /* 0x00000004b5b07825 */ /* 0x000fc800078e02b0 */
[C---:B------:R-:W-:Y:S01]  /*ff20*/  IMAD.WIDE R174, R181.reuse, 0x4, R174 ;  /* 0x00000004b5ae7825 */ /* 0x040fe200078e02ae */
[----:B------:R-:W-:Y:S03]  /*ff30*/  STL.64 [R1+0x490], R176 ;  /* 0x000490b001007387 */ /* 0x000fe60000100a00 */
[C---:B------:R-:W-:Y:S01]  /*ff40*/  IMAD.WIDE R172, R181.reuse, 0x4, R172 ;  /* 0x00000004b5ac7825 */ /* 0x040fe200078e02ac */
[----:B------:R-:W-:Y:S03]  /*ff50*/  STL.64 [R1+0x498], R174 ;  /* 0x000498ae01007387 */ /* 0x000fe60000100a00 */
[C---:B------:R-:W-:Y:S01]  /*ff60*/  IMAD.WIDE R170, R181.reuse, 0x4, R170 ;  /* 0x00000004b5aa7825 */ /* 0x040fe200078e02aa */
[----:B------:R2:W-:Y:S04]  /*ff70*/  STL.64 [R1+0x4a0], R172 ;  /* 0x0004a0ac01007387 */ /* 0x0005e80000100a00 */
[----:B------:R2:W-:Y:S01]  /*ff80*/  STL.64 [R1+0x4a8], R170 ;  /* 0x0004a8aa01007387 */ /* 0x0005e20000100a00 */
[----:B------:R-:W-:-:S04]  /*ff90*/  IMAD.WIDE R234, R181, 0x4, R234 ;  /* 0x00000004b5ea7825 */ /* 0x000fc800078e02ea */
[----:B------:R-:W-:-:S04]  /*ffa0*/  IMAD.WIDE R232, R181, 0x4, R232 ;  /* 0x00000004b5e87825 */ /* 0x000fc800078e02e8 */
[----:B------:R-:W-:-:S04]  /*ffb0*/  IMAD.WIDE R230, R181, 0x4, R230 ;  /* 0x00000004b5e67825 */ /* 0x000fc800078e02e6 */
[----:B------:R-:W-:-:S04]  /*ffc0*/  IMAD.WIDE R228, R181, 0x4, R228 ;  /* 0x00000004b5e47825 */ /* 0x000fc800078e02e4 */
[----:B---3--:R-:W-:-:S04]  /*ffd0*/  IMAD.WIDE R246, R181, 0x4, R168 ;  /* 0x00000004b5f67825 */ /* 0x008fc800078e02a8 */
[----:B------:R-:W-:-:S04]  /*ffe0*/  IMAD.WIDE R166, R181, 0x4, R166 ;  /* 0x00000004b5a67825 */ /* 0x000fc800078e02a6 */
[----:B------:R-:W-:-:S04]  /*fff0*/  IMAD.WIDE R164, R181, 0x4, R164 ;  /* 0x00000004b5a47825 */ /* 0x000fc800078e02a4 */
[----:B------:R-:W-:-:S04]  /*10000*/  IMAD.WIDE R162, R181, 0x4, R162 ;  /* 0x00000004b5a27825 */ /* 0x000fc800078e02a2 */
[----:B------:R-:W-:-:S04]  /*10010*/  IMAD.WIDE R184, R181, 0x4, R184 ;  /* 0x00000004b5b87825 */ /* 0x000fc800078e02b8 */
[----:B------:R-:W-:Y:S01]  /*10020*/  IMAD.WIDE R178, R181, 0x4, R186 ;  /* 0x00000004b5b27825 */ /* 0x000fe200078e02ba */
[----:B------:R-:W-:Y:S01]  /*10030*/  LDGSTS.E [R248+0x10000], desc[UR60][R184.64], !P6 ;  /* 0x10000000b8f87fae */ /* 0x000fe2000f12187c */
[----:B------:R-:W-:Y:S02]  /*10040*/  ISETP.GE.U32.AND P6, PT, R50, 0x7ffffed4, PT ;  /* 0x7ffffed43200780c */ /* 0x000fe40003fc6070 */
[----:B------:R-:W-:Y:S01]  /*10050*/  IADD3 R50, R59, -0xaf, RZ ;  /* 0xffffff513b327810 */ /* 0x000fe20007ffe0ff */
[----:B------:R-:W-:Y:S01]  /*10060*/  LDGSTS.E [R248+0x10004], desc[UR60][R178.64], !P5 ;  /* 0x10004000b2f87fae */ /* 0x000fe2000e92187c */
[----:B------:R-:W3:Y:S01]  /*10070*/  LDC R59, c[0x0][0x230] ;  /* 0x00008c00ff3b7b82 */ /* 0x000ee20000000800 */
[----:B------:R-:W-:Y:S02]  /*10080*/  ISETP.GE.U32.AND P5, PT, R51, 0x7ffffed3, PT ;  /* 0x7ffffed33300780c */ /* 0x000fe40003fa6070 */
[----:B------:R-:W-:Y:S01]  /*10090*/  LDGSTS.E [R248+0x10008], desc[UR60][R238.64], !P3 ;  /* 0x10008000eef87fae */ /* 0x000fe2000d92187c */
[----:B------:R-:W-:Y:S01]  /*100a0*/  ISETP.GE.U32.AND P3, PT, R50, 0x7ffffed2, PT ;  /* 0x7ffffed23200780c */ /* 0x000fe20003f66070 */
[----:B-1----:R-:W-:-:S02]  /*100b0*/  VIADD R50, R52, 0xffffff50 ;  /* 0xffffff5034327836 */ /* 0x002fc40000000000 */
[----:B------:R-:W-:Y:S01]  /*100c0*/  LDGSTS.E [R248+0x1000c], desc[UR60][R236.64], !P0 ;  /* 0x1000c000ecf87fae */ /* 0x000fe2000c12187c */
[----:B------:R-:W-:Y:S01]  /*100d0*/  VIADD R51, R53, 0xffffff33 ;  /* 0xffffff3335337836 */ /* 0x000fe20000000000 */
[----:B------:R-:W1:Y:S01]  /*100e0*/  LDC R52, c[0x0][0x230] ;  /* 0x00008c00ff347b82 */ /* 0x000e620000000800 */
[----:B------:R-:W-:Y:S01]  /*100f0*/  ISETP.GE.U32.AND P0, PT, R50, 0x7ffffed1, PT ;  /* 0x7ffffed13200780c */ /* 0x000fe20003f06070 */
[----:B----4-:R-:W-:Y:S01]  /*10100*/  VIADD R50, R54, 0xffffff32 ;  /* 0xffffff3236327836 */ /* 0x010fe20000000000 */
[----:B------:R-:W-:Y:S01]  /*10110*/  LDGSTS.E [R248+0x14000], desc[UR60][R176.64], !P6 ;  /* 0x14000000b0f87fae */ /* 0x000fe2000f12187c */
[----:B------:R-:W-:-:S03]  /*10120*/  ISETP.GE.U32.AND P6, PT, R51, 0x7ffffeb4, PT ;  /* 0x7ffffeb43300780c */ /* 0x000fc60003fc6070 */
[----:B------:R-:W-:Y:S01]  /*10130*/  LDGSTS.E [R248+0x14004], desc[UR60][R174.64], !P5 ;  /* 0x14004000aef87fae */ /* 0x000fe2000e92187c */
[----:B------:R-:W4:Y:S01]  /*10140*/  LDC R54, c[0x0][0x230] ;  /* 0x00008c00ff367b82 */ /* 0x000f220000000800 */
[----:B------:R-:W-:Y:S01]  /*10150*/  ISETP.GE.U32.AND P5, PT, R50, 0x7ffffeb3, PT ;  /* 0x7ffffeb33200780c */ /* 0x000fe20003fa6070 */
[----:B--2---:R-:W-:Y:S01]  /*10160*/  VIADD R51, R56, 0xffffff6d ;  /* 0xffffff6d38337836 */ /* 0x004fe20000000000 */
[----:B------:R2:W-:Y:S01]  /*10170*/  LDGSTS.E [R248+0x14008], desc[UR60][R172.64], !P3 ;  /* 0x14008000acf87fae */ /* 0x0005e2000d92187c */
[----:B------:R-:W-:-:S03]  /*10180*/  VIADD R50, R55, 0xffffff31 ;  /* 0xffffff3137327836 */ /* 0x000fc60000000000 */
[----:B------:R-:W-:Y:S01]  /*10190*/  ISETP.GE.U32.AND P3, PT, R51, 0x7ffffeee, PT ;  /* 0x7ffffeee3300780c */ /* 0x000fe20003f66070 */
[----:B------:R-:W4:Y:S01]  /*101a0*/  LDC R53, c[0x0][0x230] ;  /* 0x00008c00ff357b82 */ /* 0x000f220000000800 */
[----:B------:R2:W-:Y:S01]  /*101b0*/  LDGSTS.E [R248+0x1400c], desc[UR60][R170.64], !P0 ;  /* 0x1400c000aaf87fae */ /* 0x0005e2000c12187c */
[----:B------:R-:W-:Y:S01]  /*101c0*/  ISETP.GE.U32.AND P0, PT, R50, 0x7ffffeb2, PT ;  /* 0x7ffffeb23200780c */ /* 0x000fe20003f06070 */
[----:B------:R-:W-:Y:S02]  /*101d0*/  VIADD R51, R57, 0xffffff30 ;  /* 0xffffff3039337836 */ /* 0x000fe40000000000 */
[----:B---3--:R-:W-:Y:S02]  /*101e0*/  VIADD R50, R59, 0xffffff13 ;  /* 0xffffff133b327836 */ /* 0x008fe40000000000 */
[C---:B--2---:R-:W-:Y:S01]  /*101f0*/  IMAD.WIDE R172, R181.reuse, 0x4, R112 ;  /* 0x00000004b5ac7825 */ /* 0x044fe200078e0270 */
[----:B------:R-:W2:Y:S04]  /*10200*/  LDC R57, c[0x0][0x230] ;  /* 0x00008c00ff397b82 */ /* 0x000ea80000000800 */
[----:B------:R3:W-:Y:S01]  /*10210*/  LDGSTS.E [R248+0x18000], desc[UR60][R172.64], !P6 ;  /* 0x18000000acf87fae */ /* 0x0007e2000f12187c */
[----:B------:R-:W-:Y:S01]  /*10220*/  IMAD.WIDE R170, R181, 0x4, R110 ;  /* 0x00000004b5aa7825 */ /* 0x000fe200078e026e */
[----:B------:R-:W-:-:S02]  /*10230*/  ISETP.GE.U32.AND P6, PT, R51, 0x7ffffeb1, PT ;  /* 0x7ffffeb13300780c */ /* 0x000fc40003fc6070 */
[----:B------:R-:W2:Y:S02]  /*10240*/  LDC R55, c[0x0][0x230] ;  /* 0x00008c00ff377b82 */ /* 0x000ea40000000800 */
[----:B------:R4:W-:Y:S01]  /*10250*/  LDGSTS.E [R248+0x18004], desc[UR60][R170.64], !P5 ;  /* 0x18004000aaf87fae */ /* 0x0009e2000e92187c */
[----:B------:R-:W-:Y:S01]  /*10260*/  ISETP.GE.U32.AND P5, PT, R50, 0x7ffffe94, PT ;  /* 0x7ffffe943200780c */ /* 0x000fe20003fa6070 */
[C---:B------:R-:W-:Y:S02]  /*10270*/  IMAD.WIDE R174, R181.reuse, 0x4, R108 ;  /* 0x00000004b5ae7825 */ /* 0x040fe400078e026c */
[----:B------:R3:W-:Y:S02]  /*10280*/  STL.64 [R1+0x590], R172 ;  /* 0x000590ac01007387 */ /* 0x0007e40000100a00 */
[----:B-1----:R-:W-:Y:S01]  /*10290*/  VIADD R50, R52, 0xffffff12 ;  /* 0xffffff1234327836 */ /* 0x002fe20000000000 */
[----:B------:R-:W1:Y:S01]  /*102a0*/  LDC R56, c[0x0][0x230] ;  /* 0x00008c00ff387b82 */ /* 0x000e620000000800 */
[----:B------:R4:W-:Y:S04]  /*102b0*/  STL.64 [R1+0x598], R170 ;  /* 0x000598aa01007387 */ /* 0x0009e80000100a00 */
[----:B------:R-:W-:Y:S01]  /*102c0*/  LDGSTS.E [R248+0x18008], desc[UR60][R174.64], !P0 ;  /* 0x18008000aef87fae */ /* 0x000fe2000c12187c */
[----:B---3--:R-:W-:-:S02]  /*102d0*/  IMAD.WIDE R172, R181, 0x4, R106 ;  /* 0x00000004b5ac7825 */ /* 0x008fc400078e026a */
[----:B------:R-:W3:Y:S02]  /*102e0*/  LDC R52, c[0x0][0x230] ;  /* 0x00008c00ff347b82 */ /* 0x000ee40000000800 */
[----:B----4-:R-:W-:Y:S01]  /*102f0*/  IMAD.WIDE R170, R181, 0x4, R48 ;  /* 0x00000004b5aa7825 */ /* 0x010fe200078e0230 */
[----:B------:R-:W-:Y:S01]  /*10300*/  ISETP.GE.U32.AND P0, PT, R50, 0x7ffffe93, PT ;  /* 0x7ffffe933200780c */ /* 0x000fe20003f06070 */
[----:B------:R4:W-:Y:S02]  /*10310*/  LDGSTS.E [R248+0x1800c], desc[UR60][R172.64], !P6 ;  /* 0x1800c000acf87fae */ /* 0x0009e4000f12187c */
[----:B------:R-:W-:Y:S02]  /*10320*/  VIADD R48, R54, 0xffffff10 ;  /* 0xffffff1036307836 */ /* 0x000fe40000000000 */
[----:B------:R-:W3:Y:S01]  /*10330*/  LDC R49, c[0x0][0x230] ;  /* 0x00008c00ff317b82 */ /* 0x000ee20000000800 */
[----:B------:R2:W-:Y:S02]  /*10340*/  LDGSTS.E [R248+0x1c000], desc[UR60][R170.64], !P5 ;  /* 0x1c000000aaf87fae */ /* 0x0005e4000e92187c */
[----:B------:R-:W-:Y:S01]  /*10350*/  ISETP.GE.U32.AND P5, PT, R48, 0x7ffffe91, PT ;  /* 0x7ffffe913000780c */ /* 0x000fe20003fa6070 */
[----:B------:R-:W-:Y:S01]  /*10360*/  VIADD R51, R53, 0xffffff11 ;  /* 0xffffff1135337836 */ /* 0x000fe20000000000 */
[----:B------:R-:W-:Y:S03]  /*10370*/  STL.64 [R1+0x5a0], R174 ;  /* 0x0005a0ae01007387 */ /* 0x000fe60000100a00 */
[----:B------:R-:W3:Y:S01]  /*10380*/  LDC R48, c[0x0][0x230] ;  /* 0x00008c00ff307b82 */ /* 0x000ee20000000800 */
[----:B------:R4:W-:Y:S01]  /*10390*/  STL.64 [R1+0x5a8], R172 ;  /* 0x0005a8ac01007387 */ /* 0x0009e20000100a00 */
[----:B------:R-:W-:-:S03]  /*103a0*/  ISETP.GE.U32.AND P6, PT, R51, 0x7ffffe92, PT ;  /* 0x7ffffe923300780c */ /* 0x000fc60003fc6070 */
[----:B------:R2:W-:Y:S03]  /*103b0*/  STL.64 [R1+0x6f0], R170 ;  /* 0x0006f0aa01007387 */ /* 0x0005e60000100a00 */
[----:B------:R-:W3:Y:S01]  /*103c0*/  LDC R50, c[0x0][0x230] ;  /* 0x00008c00ff327b82 */ /* 0x000ee20000000800 */
[----:B----4-:R-:W-:-:S07]  /*103d0*/  IMAD.WIDE R172, R181, 0x4, R44 ;  /* 0x00000004b5ac7825 */ /* 0x010fce00078e022c */
[----:B------:R-:W4:Y:S01]  /*103e0*/  LDC R51, c[0x0][0x230] ;  /* 0x00008c00ff337b82 */ /* 0x000f220000000800 */
[----:B--2---:R-:W-:-:S04]  /*103f0*/  IMAD.WIDE R170, R181, 0x4, R46 ;  /* 0x00000004b5aa7825 */ /* 0x004fc800078e022e */
[----:B------:R-:W-:Y:S01]  /*10400*/  VIADD R46, R58, 0xffffff6c ;  /* 0xffffff6c3a2e7836 */ /* 0x000fe20000000000 */
[----:B------:R2:W-:Y:S02]  /*10410*/  LDGSTS.E [R248+0x1c004], desc[UR60][R170.64], !P0 ;  /* 0x1c004000aaf87fae */ /* 0x0005e4000c12187c */
[----:B------:R-:W4:Y:S02]  /*10420*/  LDC R47, c[0x0][0x230] ;  /* 0x00008c00ff2f7b82 */ /* 0x000f240000000800 */
[----:B------:R-:W-:Y:S01]  /*10430*/  ISETP.GE.U32.AND P0, PT, R46, 0x7ffffeed, PT ;  /* 0x7ffffeed2e00780c */ /* 0x000fe20003f06070 */
[----:B------:R2:W-:Y:S05]  /*10440*/  STL.64 [R1+0x6f8], R170 ;  /* 0x0006f8aa01007387 */ /* 0x0005ea0000100a00 */
[----:B------:R-:W4:Y:S01]  /*10450*/  LDC R46, c[0x0][0x230] ;  /* 0x00008c00ff2e7b82 */ /* 0x000f220000000800 */
[----:B------:R-:W-:Y:S01]  /*10460*/  VIADD R44, R55, 0xffffff6b ;  /* 0xffffff6b372c7836 */ /* 0x000fe20000000000 */
[----:B------:R-:W-:Y:S01]  /*10470*/  LDGSTS.E [R248+0x1c008], desc[UR60][R172.64], !P6 ;  /* 0x1c008000acf87fae */ /* 0x000fe2000f12187c */
[----:B--2---:R-:W-:-:S05]  /*10480*/  IMAD.WIDE R170, R181, 0x4, R42 ;  /* 0x00000004b5aa7825 */ /* 0x004fca00078e022a */
[----:B------:R-:W2:Y:S01]  /*10490*/  LDC R45, c[0x0][0x230] ;  /* 0x00008c00ff2d7b82 */ /* 0x000ea20000000800 */
[----:B------:R-:W-:Y:S01]  /*104a0*/  VIADD R42, R57, 0xffffff4f ;  /* 0xffffff4f392a7836 */ /* 0x000fe20000000000 */
[----:B------:R-:W-:Y:S01]  /*104b0*/  LDGSTS.E [R248+0x1c00c], desc[UR60][R170.64], !P5 ;  /* 0x1c00c000aaf87fae */ /* 0x000fe2000e92187c */
[----:B-1----:R-:W-:-:S03]  /*104c0*/  IADD3 R43, R56, -0x96, RZ ;  /* 0xffffff6a382b7810 */ /* 0x002fc60007ffe0ff */
[----:B------:R-:W-:Y:S01]  /*104d0*/  LDGSTS.E [R249+0x10000], desc[UR60][R234.64], !P2 ;  /* 0x10000000eaf97fae */ /* 0x000fe2000d12187c */
[----:B------:R-:W-:Y:S01]  /*104e0*/  ISETP.GE.U32.AND P2, PT, R42, 0x7ffffed0, PT ;  /* 0x7ffffed02a00780c */ /* 0x000fe20003f46070 */
[----:B---3--:R-:W-:Y:S01]  /*104f0*/  VIADD R42, R48, 0xffffff4e ;  /* 0xffffff4e302a7836 */ /* 0x008fe20000000000 */
[----:B------:R-:W-:Y:S01]  /*10500*/  ISETP.GE.U32.AND P6, PT, R44, 0x7ffffeec, PT ;  /* 0x7ffffeec2c00780c */ /* 0x000fe20003fc6070 */
[----:B------:R-:W-:Y:S01]  /*10510*/  LDGSTS.E [R249+0x10004], desc[UR60][R232.64], !P4 ;  /* 0x10004000e8f97fae */ /* 0x000fe2000e12187c */
[----:B------:R-:W1:Y:S01]  /*10520*/  LDC R44, c[0x0][0x230] ;  /* 0x00008c00ff2c7b82 */ /* 0x000e620000000800 */
[----:B------:R-:W-:Y:S01]  /*10530*/  ISETP.GE.U32.AND P5, PT, R43, 0x7ffffeeb, PT ;  /* 0x7ffffeeb2b00780c */ /* 0x000fe20003fa6070 */
[----:B------:R-:W-:Y:S01]  /*10540*/  VIADD R43, R49, 0xffffff4d ;  /* 0xffffff4d312b7836 */ /* 0x000fe20000000000 */
[----:B------:R-:W-:Y:S01]  /*10550*/  ISETP.GE.U32.AND P4, PT, R42, 0x7ffffecf, PT ;  /* 0x7ffffecf2a00780c */ /* 0x000fe20003f86070 */
[----:B------:R-:W-:Y:S01]  /*10560*/  VIADD R42, R50, 0xffffff4c ;  /* 0xffffff4c322a7836 */ /* 0x000fe20000000000 */
[----:B------:R-:W-:Y:S02]  /*10570*/  LDGSTS.E [R249+0x10008], desc[UR60][R230.64], !P3 ;  /* 0x10008000e6f97fae */ /* 0x000fe4000d92187c */
[----:B------:R-:W-:Y:S01]  /*10580*/  ISETP.GE.U32.AND P3, PT, R43, 0x7ffffece, PT ;  /* 0x7ffffece2b00780c */ /* 0x000fe20003f66070 */
[----:B------:R-:W3:Y:S01]  /*10590*/  LDC R48, c[0x0][0x230] ;  /* 0x00008c00ff307b82 */ /* 0x000ee20000000800 */
[----:B------:R-:W-:Y:S01]  /*105a0*/  LDGSTS.E [R249+0x1000c], desc[UR60][R228.64], !P0 ;  /* 0x1000c000e4f97fae */ /* 0x000fe2000c12187c */
[----:B------:R-:W-:Y:S01]  /*105b0*/  ISETP.GE.U32.AND P0, PT, R42, 0x7ffffecd, PT ;  /* 0x7ffffecd2a00780c */ /* 0x000fe20003f06070 */
[----:B----4-:R-:W-:-:S02]  /*105c0*/  VIADD R43, R46, 0xffffff2f ;  /* 0xffffff2f2e2b7836 */ /* 0x010fc40000000000 */
[----:B------:R-:W-:Y:S01]  /*105d0*/  VIADD R42, R47, 0xffffff2e ;  /* 0xffffff2e2f2a7836 */ /* 0x000fe20000000000 */
[----:B------:R-:W-:Y:S02]  /*105e0*/  LDGSTS.E [R249+0x14000], desc[UR60][R246.64], !P2 ;  /* 0x14000000f6f97fae */ /* 0x000fe4000d12187c */
[----:B------:R-:W4:Y:S01]  /*105f0*/  LDC R46, c[0x0][0x230] ;  /* 0x00008c00ff2e7b82 */ /* 0x000f220000000800 */
[----:B------:R-:W-:Y:S01]  /*10600*/  ISETP.GE.U32.AND P2, PT, R43, 0x7ffffeb0, PT ;  /* 0x7ffffeb02b00780c */ /* 0x000fe20003f46070 */
[----:B------:R2:W-:Y:S01]  /*10610*/  LDGSTS.E [R249+0x14004], desc[UR60][R166.64], !P4 ;  /* 0x14004000a6f97fae */ /* 0x0005e2000e12187c */
[----:B------:R-:W-:Y:S01]  /*10620*/  ISETP.GE.U32.AND P4, PT, R42, 0x7ffffeaf, PT ;  /* 0x7ffffeaf2a00780c */ /* 0x000fe20003f86070 */
[----:B------:R-:W-:Y:S02]  /*10630*/  VIADD R43, R51, 0xffffff2d ;  /* 0xffffff2d332b7836 */ /* 0x000fe40000000000 */
[----:B------:R-:W-:Y:S01]  /*10640*/  VIADD R42, R52, 0xffffff2c ;  /* 0xffffff2c342a7836 */ /* 0x000fe20000000000 */
[----:B------:R-:W-:Y:S01]  /*10650*/  STL.64 [R1+0x700], R172 ;  /* 0x000700ac01007387 */ /* 0x000fe20000100a00 */
[----:B------:R-:W3:Y:S03]  /*10660*/  LDC R47, c[0x0][0x230] ;  /* 0x00008c00ff2f7b82 */ /* 0x000ee60000000800 */
[----:B------:R-:W-:Y:S04]  /*10670*/  STL.64 [R1+0x708], R170 ;  /* 0x000708aa01007387 */ /* 0x000fe80000100a00 */
[----:B------:R2:W-:Y:S01]  /*10680*/  LDGSTS.E [R249+0x14008], desc[UR60][R164.64], !P3 ;  /* 0x14008000a4f97fae */ /* 0x0005e2000d92187c */
[----:B------:R-:W-:Y:S01]  /*10690*/  ISETP.GE.U32.AND P3, PT, R43, 0x7ffffeae, PT ;  /* 0x7ffffeae2b00780c */ /* 0x000fe20003f66070 */
[----:B------:R-:W3:Y:S02]  /*106a0*/  LDC R50, c[0x0][0x230] ;  /* 0x00008c00ff327b82 */ /* 0x000ee40000000800 */
[----:B------:R2:W-:Y:S04]  /*106b0*/  STL.64 [R1+0x478], R166 ;  /* 0x000478a601007387 */ /* 0x0005e80000100a00 */
[----:B------:R4:W-:Y:S01]  /*106c0*/  LDGSTS.E [R249+0x1400c], desc[UR60][R162.64], !P0 ;  /* 0x1400c000a2f97fae */ /* 0x0009e2000c12187c */
[----:B------:R-:W-:Y:S01]  /*106d0*/  ISETP.GE.U32.AND P0, PT, R42, 0x7ffffead, PT ;  /* 0x7ffffead2a00780c */ /* 0x000fe20003f06070 */
[----:B-1----:R-:W-:Y:S01]  /*106e0*/  VIADD R42, R44, 0xffffff0f ;  /* 0xffffff0f2c2a7836 */ /* 0x002fe20000000000 */
[----:B------:R-:W1:Y:S01]  /*106f0*/  LDC R49, c[0x0][0x230] ;  /* 0x00008c00ff317b82 */ /* 0x000e620000000800 */
[----:B------:R4:W-:Y:S01]  /*10700*/  STL.64 [R1+0x480], R164 ;  /* 0x000480a401007387 */ /* 0x0009e20000100a00 */
[----:B--2---:R-:W-:-:S02]  /*10710*/  VIADD R43, R45, 0xffffff0e ;  /* 0xffffff0e2d2b7836 */ /* 0x004fc40000000000 */
[C---:B------:R-:W-:Y:S01]  /*10720*/  IMAD.WIDE R166, R181.reuse, 0x4, R104 ;  /* 0x00000004b5a67825 */ /* 0x040fe200078e0268 */
[----:B------:R2:W-:Y:S03]  /*10730*/  STL.64 [R1+0x488], R162 ;  /* 0x000488a201007387 */ /* 0x0005e60000100a00 */
[----:B------:R-:W1:Y:S01]  /*10740*/  LDC R44, c[0x0][0x230] ;  /* 0x00008c00ff2c7b82 */ /* 0x000e620000000800 */
[----:B------:R-:W-:Y:S01]  /*10750*/  LDGSTS.E [R249+0x18000], desc[UR60][R166.64], !P2 ;  /* 0x18000000a6f97fae */ /* 0x000fe2000d12187c */
[----:B----4-:R-:W-:Y:S01]  /*10760*/  IMAD.WIDE R164, R181, 0x4, R102 ;  /* 0x00000004b5a47825 */ /* 0x010fe200078e0266 */
[----:B------:R-:W-:-:S05]  /*10770*/  ISETP.GE.U32.AND P2, PT, R42, 0x7ffffe90, PT ;  /* 0x7ffffe902a00780c */ /* 0x000fca0003f46070 */
[----:B------:R-:W4:Y:S01]  /*10780*/  LDC R45, c[0x0][0x230] ;  /* 0x00008c00ff2d7b82 */ /* 0x000f220000000800 */
[----:B------:R3:W-:Y:S01]  /*10790*/  LDGSTS.E [R249+0x18004], desc[UR60][R164.64], !P4 ;  /* 0x18004000a4f97fae */ /* 0x0007e2000e12187c */
[----:B--2---:R-:W-:Y:S01]  /*107a0*/  IMAD.WIDE R162, R181, 0x4, R100 ;  /* 0x00000004b5a27825 */ /* 0x004fe200078e0264 */
[----:B------:R-:W-:Y:S02]  /*107b0*/  ISETP.GE.U32.AND P4, PT, R43, 0x7ffffe8f, PT ;  /* 0x7ffffe8f2b00780c */ /* 0x000fe40003f86070 */
[----:B------:R-:W-:Y:S03]  /*107c0*/  STL.64 [R1+0x570], R166 ;  /* 0x000570a601007387 */ /* 0x000fe60000100a00 */
[----:B------:R-:W2:Y:S01]  /*107d0*/  LDC R43, c[0x0][0x230] ;  /* 0x00008c00ff2b7b82 */ /* 0x000ea20000000800 */
[----:B------:R-:W-:Y:S01]  /*107e0*/  VIADD R42, R46, 0xffffff0d ;  /* 0xffffff0d2e2a7836 */ /* 0x000fe20000000000 */
[----:B------:R3:W-:Y:S04]  /*107f0*/  STL.64 [R1+0x578], R164 ;  /* 0x000578a401007387 */ /* 0x0007e80000100a00 */
[----:B------:R3:W-:Y:S04]  /*10800*/  STL.64 [R1+0x580], R162 ;  /* 0x000580a201007387 */ /* 0x0007e80000100a00 */
[----:B------:R1:W-:Y:S01]  /*10810*/  LDGSTS.E [R249+0x18008], desc[UR60][R162.64], !P3 ;  /* 0x18008000a2f97fae */ /* 0x0003e2000d92187c */
[----:B---3--:R-:W-:Y:S01]  /*10820*/  IMAD.WIDE R164, R181, 0x4, R98 ;  /* 0x00000004b5a47825 */ /* 0x008fe200078e0262 */
[----:B------:R-:W-:-:S03]  /*10830*/  ISETP.GE.U32.AND P3, PT, R42, 0x7ffffe8e, PT ;  /* 0x7ffffe8e2a00780c */ /* 0x000fc60003f66070 */
[----:B-1----:R-:W-:Y:S01]  /*10840*/  IMAD.WIDE R162, R181, 0x4, R40 ;  /* 0x00000004b5a27825 */ /* 0x002fe200078e0228 */
[----:B------:R-:W-:Y:S01]  /*10850*/  IADD3 R40, R48, -0x97, RZ ;  /* 0xffffff6930287810 */ /* 0x000fe20007ffe0ff */
[----:B------:R-:W1:Y:S01]  /*10860*/  LDC R41, c[0x0][0x230] ;  /* 0x00008c00ff297b82 */ /* 0x000e620000000800 */
[----:B------:R3:W-:Y:S01]  /*10870*/  LDGSTS.E [R249+0x1800c], desc[UR60][R164.64], !P0 ;  /* 0x1800c000a4f97fae */ /* 0x0007e2000c12187c */
[----:B------:R-:W-:-:S03]  /*10880*/  VIADD R42, R47, 0xffffff0c ;  /* 0xffffff0c2f2a7836 */ /* 0x000fc60000000000 */
[----:B------:R4:W-:Y:S01]  /*10890*/  LDGSTS.E [R249+0x1c000], desc[UR60][R162.64], !P2 ;  /* 0x1c000000a2f97fae */ /* 0x0009e2000d12187c */
[----:B------:R-:W-:Y:S02]  /*108a0*/  ISETP.GE.U32.AND P2, PT, R40, 0x7ffffeea, PT ;  /* 0x7ffffeea2800780c */ /* 0x000fe40003f46070 */
[----:B------:R-:W1:Y:S01]  /*108b0*/  LDC R40, c[0x0][0x230] ;  /* 0x00008c00ff287b82 */ /* 0x000e620000000800 */
[----:B------:R-:W-:Y:S01]  /*108c0*/  ISETP.GE.U32.AND P0, PT, R42, 0x7ffffe8d, PT ;  /* 0x7ffffe8d2a00780c */ /* 0x000fe20003f06070 */
[----:B------:R-:W-:Y:S01]  /*108d0*/  IMAD.WIDE R166, R181, 0x4, R38 ;  /* 0x00000004b5a67825 */ /* 0x000fe200078e0226 */
[----:B------:R3:W-:Y:S05]  /*108e0*/  STL.64 [R1+0x588], R164 ;  /* 0x000588a401007387 */ /* 0x0007ea0000100a00 */
[----:B------:R-:W1:Y:S01]  /*108f0*/  LDC R39, c[0x0][0x230] ;  /* 0x00008c00ff277b82 */ /* 0x000e620000000800 */
[----:B------:R4:W-:Y:S01]  /*10900*/  STL.64 [R1+0x698], R162 ;  /* 0x000698a201007387 */ /* 0x0009e20000100a00 */
[----:B------:R-:W-:-:S03]  /*10910*/  VIADD R38, R49, 0xffffff68 ;  /* 0xffffff6831267836 */ /* 0x000fc60000000000 */
[----:B------:R-:W-:Y:S01]  /*10920*/  LDGSTS.E [R249+0x1c004], desc[UR60][R166.64], !P4 ;  /* 0x1c004000a6f97fae */ /* 0x000fe2000e12187c */
[C---:B---3--:R-:W-:Y:S02]  /*10930*/  IMAD.WIDE R164, R181.reuse, 0x4, R36 ;  /* 0x00000004b5a47825 */ /* 0x048fe400078e0224 */
[----:B------:R-:W3:Y:S02]  /*10940*/  LDC R42, c[0x0][0x230] ;  /* 0x00008c00ff2a7b82 */ /* 0x000ee40000000800 */
[----:B------:R-:W-:Y:S01]  /*10950*/  VIADD R36, R50, 0xffffff67 ;  /* 0xffffff6732247836 */ /* 0x000fe20000000000 */
[----:B------:R-:W-:Y:S01]  /*10960*/  LDGSTS.E [R249+0x1c008], desc[UR60][R164.64], !P3 ;  /* 0x1c008000a4f97fae */ /* 0x000fe2000d92187c */
[----:B----4-:R-:W-:-:S03]  /*10970*/  IMAD.WIDE R162, R181, 0x4, R34 ;  /* 0x00000004b5a27825 */ /* 0x010fc600078e0222 */
[----:B------:R-:W-:Y:S01]  /*10980*/  ISETP.GE.U32.AND P3, PT, R36, 0x7ffffee8, PT ;  /* 0x7ffffee82400780c */ /* 0x000fe20003f66070 */
[----:B--2---:R-:W-:Y:S01]  /*10990*/  VIADD R34, R43, 0xffffff66 ;  /* 0xffffff662b227836 */ /* 0x004fe20000000000 */
[----:B------:R-:W2:Y:S01]  /*109a0*/  LDC R36, c[0x0][0x230] ;  /* 0x00008c00ff247b82 */ /* 0x000ea20000000800 */
[C---:B------:R-:W-:Y:S01]  /*109b0*/  IMAD.WIDE R226, R181.reuse, 0x4, R226 ;  /* 0x00000004b5e27825 */ /* 0x040fe200078e02e2 */
[----:B------:R-:W-:Y:S01]  /*109c0*/  LDGSTS.E [R249+0x1c00c], desc[UR60][R162.64], !P0 ;  /* 0x1c00c000a2f97fae */ /* 0x000fe2000c12187c */
[----:B------:R-:W-:Y:S02]  /*109d0*/  ISETP.GE.U32.AND P4, PT, R38, 0x7ffffee9, PT ;  /* 0x7ffffee92600780c */ /* 0x000fe40003f86070 */
[----:B------:R-:W-:Y:S01]  /*109e0*/  VIADD R35, R44, 0xffffff4b ;  /* 0xffffff4b2c237836 */ /* 0x000fe20000000000 */
[----:B------:R-:W-:Y:S01]  /*109f0*/  ISETP.GE.U32.AND P0, PT, R34, 0x7ffffee7, PT ;  /* 0x7ffffee72200780c */ /* 0x000fe20003f06070 */
[----:B------:R-:W-:Y:S01]  /*10a00*/  IMAD.WIDE R224, R181, 0x4, R224 ;  /* 0x00000004b5e07825 */ /* 0x000fe200078e02e0 */
[----:B------:R-:W4:Y:S01]  /*10a10*/  LDC R37, c[0x0][0x230] ;  /* 0x00008c00ff257b82 */ /* 0x000f220000000800 */
[----:B------:R-:W-:Y:S02]  /*10a20*/  LDGSTS.E [R250+0x10000], desc[UR60][R226.64], !P6 ;  /* 0x10000000e2fa7fae */ /* 0x000fe4000f12187c */
[----:B-1----:R-:W-:Y:S01]  /*10a30*/  VIADD R34, R41, 0xffffff4a ;  /* 0xffffff4a29227836 */ /* 0x002fe20000000000 */
[----:B------:R-:W-:Y:S01]  /*10a40*/  ISETP.GE.U32.AND P6, PT, R35, 0x7ffffecc, PT ;  /* 0x7ffffecc2300780c */ /* 0x000fe20003fc6070 */
[----:B------:R-:W-:Y:S03]  /*10a50*/  LDGSTS.E [R250+0x10004], desc[UR60][R224.64], !P5 ;  /* 0x10004000e0fa7fae */ /* 0x000fe6000e92187c */
[----:B------:R-:W1:Y:S01]  /*10a60*/  LDC R38, c[0x0][0x230] ;  /* 0x00008c00ff267b82 */ /* 0x000e620000000800 */
[----:B------:R-:W-:Y:S01]  /*10a70*/  ISETP.GE.U32.AND P5, PT, R34, 0x7ffffecb, PT ;  /* 0x7ffffecb2200780c */ /* 0x000fe20003fa6070 */
[----:B------:R-:W-:-:S04]  /*10a80*/  IMAD.WIDE R222, R181, 0x4, R222 ;  /* 0x00000004b5de7825 */ /* 0x000fc800078e02de */
[----:B------:R-:W-:Y:S01]  /*10a90*/  VIADD R35, R40, 0xffffff49 ;  /* 0xffffff4928237836 */ /* 0x000fe20000000000 */
[----:B------:R-:W-:Y:S01]  /*10aa0*/  LDGSTS.E [R250+0x10008], desc[UR60][R222.64], !P2 ;  /* 0x10008000defa7fae */ /* 0x000fe2000d12187c */
[----:B------:R-:W-:Y:S01]  /*10ab0*/  IMAD.WIDE R220, R181, 0x4, R220 ;  /* 0x00000004b5dc7825 */ /* 0x000fe200078e02dc */
[----:B------:R-:W1:Y:S03]  /*10ac0*/  LDC R40, c[0x0][0x230] ;  /* 0x00008c00ff287b82 */ /* 0x000e660000000800 */
[----:B------:R-:W-:Y:S01]  /*10ad0*/  VIADD R34, R45, 0xffffff48 ;  /* 0xffffff482d227836 */ /* 0x000fe20000000000 */
[----:B------:R-:W-:Y:S01]  /*10ae0*/  ISETP.GE.U32.AND P2, PT, R35, 0x7ffffeca, PT ;  /* 0x7ffffeca2300780c */ /* 0x000fe20003f46070 */
[----:B------:R-:W-:Y:S01]  /*10af0*/  IMAD.WIDE R160, R181, 0x4, R160 ;  /* 0x00000004b5a07825 */ /* 0x000fe200078e02a0 */
[----:B------:R-:W-:Y:S02]  /*10b00*/  LDGSTS.E [R250+0x1000c], desc[UR60][R220.64], !P4 ;  /* 0x1000c000dcfa7fae */ /* 0x000fe4000e12187c */
[----:B------:R-:W-:Y:S01]  /*10b10*/  ISETP.GE.U32.AND P4, PT, R34, 0x7ffffec9, PT ;  /* 0x7ffffec92200780c */ /* 0x000fe20003f86070 */
[----:B------:R-:W-:Y:S01]  /*10b20*/  VIADD R35, R39, 0xffffff2b ;  /* 0xffffff2b27237836 */ /* 0x000fe20000000000 */
[----:B------:R-:W-:Y:S01]  /*10b30*/  LDGSTS.E [R250+0x14000], desc[UR60][R160.64], !P6 ;  /* 0x14000000a0fa7fae */ /* 0x000fe2000f12187c */
[----:B------:R-:W-:Y:S01]  /*10b40*/  IMAD.WIDE R158, R181, 0x4, R158 ;  /* 0x00000004b59e7825 */ /* 0x000fe200078e029e */
[----:B------:R-:W1:Y:S03]  /*10b50*/  LDC R39, c[0x0][0x230] ;  /* 0x00008c00ff277b82 */ /* 0x000e660000000800 */
[----:B---3--:R-:W-:Y:S01]  /*10b60*/  VIADD R34, R42, 0xffffff2a ;  /* 0xffffff2a2a227836 */ /* 0x008fe20000000000 */
[----:B------:R-:W-:Y:S01]  /*10b70*/  ISETP.GE.U32.AND P6, PT, R35, 0x7ffffeac, PT ;  /* 0x7ffffeac2300780c */ /* 0x000fe20003fc6070 */
[----:B------:R3:W-:Y:S03]  /*10b80*/  LDGSTS.E [R250+0x14004], desc[UR60][R158.64], !P5 ;  /* 0x140040009efa7fae */ /* 0x0007e6000e92187c */
[----:B------:R-:W3:Y:S01]  /*10b90*/  LDC R42, c[0x0][0x230] ;  /* 0x00008c00ff2a7b82 */ /* 0x000ee20000000800 */
[----:B------:R-:W-:Y:S01]  /*10ba0*/  ISETP.GE.U32.AND P5, PT, R34, 0x7ffffeab, PT ;  /* 0x7ffffeab2200780c */ /* 0x000fe20003fa6070 */
[C---:B------:R-:W-:Y:S01]  /*10bb0*/  IMAD.WIDE R156, R181.reuse, 0x4, R156 ;  /* 0x00000004b59c7825 */ /* 0x040fe200078e029c */
[----:B------:R-:W-:Y:S03]  /*10bc0*/  STL.64 [R1+0x6a0], R166 ;  /* 0x0006a0a601007387 */ /* 0x000fe60000100a00 */
[----:B--2---:R-:W-:Y:S01]  /*10bd0*/  VIADD R34, R36, 0xffffff29 ;  /* 0xffffff2924227836 */ /* 0x004fe20000000000 */
[----:B------:R-:W-:Y:S01]  /*10be0*/  STL.64 [R1+0x6a8], R164 ;  /* 0x0006a8a401007387 */ /* 0x000fe20000100a00 */
[----:B------:R-:W2:Y:S01]  /*10bf0*/  LDC R41, c[0x0][0x230] ;  /* 0x00008c00ff297b82 */ /* 0x000ea20000000800 */
[----:B------:R-:W-:-:S02]  /*10c00*/  IMAD.WIDE R154, R181, 0x4, R154 ;  /* 0x00000004b59a7825 */ /* 0x000fc400078e029a */
[----:B------:R-:W-:Y:S02]  /*10c10*/  STL.64 [R1+0x6b0], R162 ;  /* 0x0006b0a201007387 */ /* 0x000fe40000100a00 */
[----:B----4-:R-:W-:Y:S02]  /*10c20*/  VIADD R35, R37, 0xffffff28 ;  /* 0xffffff2825237836 */ /* 0x010fe40000000000 */
[----:B------:R-:W-:Y:S01]  /*10c30*/  STL.64 [R1], R160 ;  /* 0x000000a001007387 */ /* 0x000fe20000100a00 */
[----:B------:R-:W4:Y:S03]  /*10c40*/  LDC R36, c[0x0][0x230] ;  /* 0x00008c00ff247b82 */ /* 0x000f260000000800 */
[----:B------:R3:W-:Y:S04]  /*10c50*/  STL.64 [R1+0x8], R158 ;  /* 0x0000089e01007387 */ /* 0x0007e80000100a00 */
[----:B------:R3:W-:Y:S01]  /*10c60*/  LDGSTS.E [R250+0x14008], desc[UR60][R156.64], !P2 ;  /* 0x140080009cfa7fae */ /* 0x0007e2000d12187c */
[----:B------:R-:W-:Y:S01]  /*10c70*/  ISETP.GE.U32.AND P2, PT, R34, 0x7ffffeaa, PT ;  /* 0x7ffffeaa2200780c */ /* 0x000fe20003f46070 */
[----:B-1----:R-:W-:Y:S01]  /*10c80*/  VIADD R34, R38, 0xffffff0b ;  /* 0xffffff0b26227836 */ /* 0x002fe20000000000 */
[----:B------:R-:W1:Y:S01]  /*10c90*/  LDC R37, c[0x0][0x230] ;  /* 0x00008c00ff257b82 */ /* 0x000e620000000800 */
[----:B------:R2:W-:Y:S01]  /*10ca0*/  LDGSTS.E [R250+0x1400c], desc[UR60][R154.64], !P4 ;  /* 0x1400c0009afa7fae */ /* 0x0005e2000e12187c */
[----:B---3--:R-:W-:Y:S01]  /*10cb0*/  IMAD.WIDE R158, R181, 0x4, R96 ;  /* 0x00000004b59e7825 */ /* 0x008fe200078e0260 */
[----:B------:R-:W-:-:S02]  /*10cc0*/  ISETP.GE.U32.AND P4, PT, R35, 0x7ffffea9, PT ;  /* 0x7ffffea92300780c */ /* 0x000fc40003f86070 */
[----:B------:R3:W-:Y:S03]  /*10cd0*/  STL.64 [R1+0x10], R156 ;  /* 0x0000109c01007387 */ /* 0x0007e60000100a00 */
[----:B------:R-:W1:Y:S01]  /*10ce0*/  LDC R38, c[0x0][0x230] ;  /* 0x00008c00ff267b82 */ /* 0x000e620000000800 */
[----:B------:R-:W-:Y:S01]  /*10cf0*/  LDGSTS.E [R250+0x18000], desc[UR60][R158.64], !P6 ;  /* 0x180000009efa7fae */ /* 0x000fe2000f12187c */
[----:B------:R-:W-:-:S03]  /*10d00*/  ISETP.GE.U32.AND P6, PT, R34, 0x7ffffe8c, PT ;  /* 0x7ffffe8c2200780c */ /* 0x000fc60003fc6070 */
[----:B------:R2:W-:Y:S01]  /*10d10*/  STL.64 [R1+0x470], R154 ;  /* 0x0004709a01007387 */ /* 0x0005e20000100a00 */
[----:B------:R-:W-:Y:S01]  /*10d20*/  IADD3 R35, R40, -0x9b, RZ ;  /* 0xffffff6528237810 */ /* 0x000fe20007ffe0ff */
[C---:B---3--:R-:W-:Y:S02]  /*10d30*/  IMAD.WIDE R156, R181.reuse, 0x4, R94 ;  /* 0x00000004b59c7825 */ /* 0x048fe400078e025e */
[----:B------:R-:W-:Y:S02]  /*10d40*/  STL.64 [R1+0x550], R158 ;  /* 0x0005509e01007387 */ /* 0x000fe40000100a00 */
[----:B--2---:R-:W-:Y:S02]  /*10d50*/  IMAD.WIDE R154, R181, 0x4, R92 ;  /* 0x00000004b59a7825 */ /* 0x004fe400078e025c */
[----:B------:R2:W-:Y:S04]  /*10d60*/  STL.64 [R1+0x558], R156 ;  /* 0x0005589c01007387 */ /* 0x0005e80000100a00 */
[----:B------:R2:W-:Y:S01]  /*10d70*/  LDGSTS.E [R250+0x18004], desc[UR60][R156.64], !P5 ;  /* 0x180040009cfa7fae */ /* 0x0005e2000e92187c */
[----:B------:R-:W-:Y:S01]  /*10d80*/  VIADD R34, R39, 0xffffff0a ;  /* 0xffffff0a27227836 */ /* 0x000fe20000000000 */
[----:B------:R-:W-:-:S02]  /*10d90*/  ISETP.GE.U32.AND P5, PT, R35, 0x7ffffee6, PT ;  /* 0x7ffffee62300780c */ /* 0x000fc40003fa6070 */
[----:B------:R3:W-:Y:S01]  /*10da0*/  STL.64 [R1+0x560], R154 ;  /* 0x0005609a01007387 */ /* 0x0007e20000100a00 */
[----:B------:R-:W1:Y:S03]  /*10db0*/  LDC R35, c[0x0][0x230] ;  /* 0x00008c00ff237b82 */ /* 0x000e660000000800 */
[----:B------:R3:W-:Y:S01]  /*10dc0*/  LDGSTS.E [R250+0x18008], desc[UR60][R154.64], !P2 ;  /* 0x180080009afa7fae */ /* 0x0007e2000d12187c */
[----:B--2---:R-:W-:Y:S01]  /*10dd0*/  IMAD.WIDE R156, R181, 0x4, R90 ;  /* 0x00000004b59c7825 */ /* 0x004fe200078e025a */
[----:B------:R-:W-:-:S04]  /*10de0*/  ISETP.GE.U32.AND P2, PT, R34, 0x7ffffe8b, PT ;  /* 0x7ffffe8b2200780c */ /* 0x000fc80003f46070 */
[----:B------:R2:W-:Y:S01]  /*10df0*/  LDGSTS.E [R250+0x1800c], desc[UR60][R156.64], !P4 ;  /* 0x1800c0009cfa7fae */ /* 0x0005e2000e12187c */
[----:B---3--:R-:W-:Y:S02]  /*10e00*/  IMAD.WIDE R154, R181, 0x4, R32 ;  /* 0x00000004b59a7825 */ /* 0x008fe400078e0220 */
[----:B------:R-:W3:Y:S02]  /*10e10*/  LDC R33, c[0x0][0x230] ;  /* 0x00008c00ff217b82 */ /* 0x000ee40000000800 */
[----:B------:R-:W-:Y:S01]  /*10e20*/  VIADD R32, R42, 0xffffff08 ;  /* 0xffffff082a207836 */ /* 0x000fe20000000000 */
[----:B------:R2:W-:Y:S01]  /*10e30*/  LDGSTS.E [R250+0x1c000], desc[UR60][R154.64], !P6 ;  /* 0x1c0000009afa7fae */ /* 0x0005e2000f12187c */
[----:B------:R-:W-:-:S03]  /*10e40*/  VIADD R34, R41, 0xffffff09 ;  /* 0xffffff0929227836 */ /* 0x000fc60000000000 */
[----:B------:R-:W-:Y:S02]  /*10e50*/  ISETP.GE.U32.AND P6, PT, R32, 0x7ffffe89, PT ;  /* 0x7ffffe892000780c */ /* 0x000fe40003fc6070 */
[----:B------:R-:W3:Y:S01]  /*10e60*/  LDC R32, c[0x0][0x230] ;  /* 0x00008c00ff207b82 */ /* 0x000ee20000000800 */
[----:B------:R-:W-:Y:S01]  /*10e70*/  ISETP.GE.U32.AND P4, PT, R34, 0x7ffffe8a, PT ;  /* 0x7ffffe8a2200780c */ /* 0x000fe20003f86070 */
[C---:B------:R-:W-:Y:S01]  /*10e80*/  IMAD.WIDE R158, R181.reuse, 0x4, R30 ;  /* 0x00000004b59e7825 */ /* 0x040fe200078e021e */
[----:B------:R2:W-:Y:S03]  /*10e90*/  STL.64 [R1+0x568], R156 ;  /* 0x0005689c01007387 */ /* 0x0005e60000100a00 */
[----:B----4-:R-:W-:Y:S01]  /*10ea0*/  VIADD R30, R36, 0xffffff64 ;  /* 0xffffff64241e7836 */ /* 0x010fe20000000000 */
[----:B------:R-:W-:Y:S01]  /*10eb0*/  LDGSTS.E [R250+0x1c004], desc[UR60][R158.64], !P2 ;  /* 0x1c0040009efa7fae */ /* 0x000fe2000d12187c */
[----:B------:R-:W4:Y:S03]  /*10ec0*/  LDC R34, c[0x0][0x230] ;  /* 0x00008c00ff227b82 */ /* 0x000f260000000800 */
[----:B------:R1:W-:Y:S01]  /*10ed0*/  STL.64 [R1+0x678], R154 ;  /* 0x0006789a01007387 */ /* 0x0003e20000100a00 */
[----:B------:R-:W-:Y:S01]  /*10ee0*/  ISETP.GE.U32.AND P2, PT, R30, 0x7ffffee5, PT ;  /* 0x7ffffee51e00780c */ /* 0x000fe20003f46070 */
[----:B--2---:R-:W-:-:S03]  /*10ef0*/  IMAD.WIDE R156, R181, 0x4, R28 ;  /* 0x00000004b59c7825 */ /* 0x004fc600078e021c */
[----:B------:R-:W2:Y:S01]  /*10f00*/  LDC R30, c[0x0][0x230] ;  /* 0x00008c00ff1e7b82 */ /* 0x000ea20000000800 */
[C---:B------:R-:W-:Y:S01]  /*10f10*/  IMAD.WIDE R218, R181.reuse, 0x4, R218 ;  /* 0x00000004b5da7825 */ /* 0x040fe200078e02da */
[----:B------:R-:W-:Y:S03]  /*10f20*/  LDGSTS.E [R250+0x1c008], desc[UR60][R156.64], !P4 ;  /* 0x1c0080009cfa7fae */ /* 0x000fe6000e12187c */
[----:B-1----:R-:W-:-:S03]  /*10f30*/  IMAD.WIDE R154, R181, 0x4, R26 ;  /* 0x00000004b59a7825 */ /* 0x002fc600078e021a */
[----:B------:R-:W1:Y:S01]  /*10f40*/  LDC R28, c[0x0][0x230] ;  /* 0x00008c00ff1c7b82 */ /* 0x000e620000000800 */
[----:B------:R-:W-:Y:S01]  /*10f50*/  VIADD R26, R38, 0xffffff62 ;  /* 0xffffff62261a7836 */ /* 0x000fe20000000000 */
[----:B------:R2:W-:Y:S01]  /*10f60*/  LDGSTS.E [R250+0x1c00c], desc[UR60][R154.64], !P6 ;  /* 0x1c00c0009afa7fae */ /* 0x0005e2000f12187c */
[----:B------:R-:W-:-:S03]  /*10f70*/  VIADD R27, R35, 0xffffff47 ;  /* 0xffffff47231b7836 */ /* 0x000fc60000000000 */
[----:B------:R-:W-:Y:S02]  /*10f80*/  ISETP.GE.U32.AND P6, PT, R26, 0x7ffffee3, PT ;  /* 0x7ffffee31a00780c */ /* 0x000fe40003fc6070 */
[----:B------:R-:W2:Y:S01]  /*10f90*/  LDC R29, c[0x0][0x230] ;  /* 0x00008c00ff1d7b82 */ /* 0x000ea20000000800 */
[----:B---3--:R-:W-:Y:S01]  /*10fa0*/  VIADD R26, R33, 0xffffff46 ;  /* 0xffffff46211a7836 */ /* 0x008fe20000000000 */
[----:B------:R-:W-:Y:S01]  /*10fb0*/  LDGSTS.E [R251+0x10000], desc[UR60][R218.64], !P3 ;  /* 0x10000000dafb7fae */ /* 0x000fe2000d92187c */
[----:B------:R-:W-:Y:S01]  /*10fc0*/  VIADD R31, R37, 0xffffff63 ;  /* 0xffffff63251f7836 */ /* 0x000fe20000000000 */
[----:B------:R-:W-:Y:S01]  /*10fd0*/  ISETP.GE.U32.AND P3, PT, R27, 0x7ffffec8, PT ;  /* 0x7ffffec81b00780c */ /* 0x000fe20003f66070 */
[----:B------:R-:W-:-:S03]  /*10fe0*/  IMAD.WIDE R216, R181, 0x4, R216 ;  /* 0x00000004b5d87825 */ /* 0x000fc600078e02d8 */
[----:B------:R-:W3:Y:S01]  /*10ff0*/  LDC R33, c[0x0][0x230] ;  /* 0x00008c00ff217b82 */ /* 0x000ee20000000800 */
[----:B------:R-:W-:Y:S01]  /*11000*/  VIADD R27, R32, 0xffffff45 ;  /* 0xffffff45201b7836 */ /* 0x000fe20000000000 */
[----:B------:R-:W-:Y:S01]  /*11010*/  ISETP.GE.U32.AND P4, PT, R31, 0x7ffffee4, PT ;  /* 0x7ffffee41f00780c */ /* 0x000fe20003f86070 */
[----:B------:R-:W-:Y:S01]  /*11020*/  LDGSTS.E [R251+0x10004], desc[UR60][R216.64], !P0 ;  /* 0x10004000d8fb7fae */ /* 0x000fe2000c12187c */
[----:B------:R-:W-:Y:S01]  /*11030*/  IMAD.WIDE R214, R181, 0x4, R214 ;  /* 0x00000004b5d67825 */ /* 0x000fe200078e02d6 */
[----:B------:R-:W-:-:S03]  /*11040*/  ISETP.GE.U32.AND P0, PT, R26, 0x7ffffec7, PT ;  /* 0x7ffffec71a00780c */ /* 0x000fc60003f06070 */
[----:B------:R-:W3:Y:S01]  /*11050*/  LDC R32, c[0x0][0x230] ;  /* 0x00008c00ff207b82 */ /* 0x000ee20000000800 */
[----:B------:R-:W-:Y:S01]  /*11060*/  IMAD.WIDE R212, R181, 0x4, R212 ;  /* 0x00000004b5d47825 */ /* 0x000fe200078e02d4 */
[----:B------:R-:W-:Y:S03]  /*11070*/  LDGSTS.E [R251+0x10008], desc[UR60][R214.64], !P5 ;  /* 0x10008000d6fb7fae */ /* 0x000fe6000e92187c */
[----:B----4-:R-:W-:-:S03]  /*11080*/  VIADD R26, R34, 0xffffff44 ;  /* 0xffffff44221a7836 */ /* 0x010fc60000000000 */
[----:B------:R-:W4:Y:S01]  /*11090*/  LDC R31, c[0x0][0x230] ;  /* 0x00008c00ff1f7b82 */ /* 0x000f220000000800 */
[----:B------:R-:W-:Y:S01]  /*110a0*/  STL.64 [R1+0x680], R158 ;  /* 0x0006809e01007387 */ /* 0x000fe20000100a00 */
[----:B------:R-:W-:Y:S01]  /*110b0*/  ISETP.GE.U32.AND P5, PT, R27, 0x7ffffec6, PT ;  /* 0x7ffffec61b00780c */ /* 0x000fe20003fa6070 */
[----:B------:R-:W-:Y:S02]  /*110c0*/  IMAD.WIDE R152, R181, 0x4, R152 ;  /* 0x00000004b5987825 */ /* 0x000fe400078e0298 */
[----:B------:R-:W-:Y:S03]  /*110d0*/  STL.64 [R1+0x688], R156 ;  /* 0x0006889c01007387 */ /* 0x000fe60000100a00 */
[----:B------:R-:W4:Y:S01]  /*110e0*/  LDC R34, c[0x0][0x230] ;  /* 0x00008c00ff227b82 */ /* 0x000f220000000800 */
[----:B------:R-:W-:Y:S01]  /*110f0*/  LDGSTS.E [R251+0x1000c], desc[UR60][R212.64], !P2 ;  /* 0x1000c000d4fb7fae */ /* 0x000fe2000d12187c */
[----:B------:R-:W-:Y:S01]  /*11100*/  ISETP.GE.U32.AND P2, PT, R26, 0x7ffffec5, PT ;  /* 0x7ffffec51a00780c */ /* 0x000fe20003f46070 */
[----:B-1----:R-:W-:-:S02]  /*11110*/  VIADD R26, R28, 0xffffff27 ;  /* 0xffffff271c1a7836 */ /* 0x002fc40000000000 */
[----:B------:R1:W-:Y:S01]  /*11120*/  STL.64 [R1+0x690], R154 ;  /* 0x0006909a01007387 */ /* 0x0003e20000100a00 */
[----:B--2---:R-:W-:Y:S02]  /*11130*/  VIADD R27, R30, 0xffffff26 ;  /* 0xffffff261e1b7836 */ /* 0x004fe40000000000 */
[----:B------:R-:W2:Y:S01]  /*11140*/  LDC R28, c[0x0][0x230] ;  /* 0x00008c00ff1c7b82 */ /* 0x000ea20000000800 */
[----:B------:R1:W-:Y:S04]  /*11150*/  STL.64 [R1+0x18], R152 ;  /* 0x0000189801007387 */ /* 0x0003e80000100a00 */
[----:B------:R3:W-:Y:S01]  /*11160*/  LDGSTS.E [R251+0x14000], desc[UR60][R152.64], !P3 ;  /* 0x1400000098fb7fae */ /* 0x0007e2000d92187c */
[----:B-1----:R-:W-:Y:S01]  /*11170*/  IMAD.WIDE R154, R181, 0x4, R150 ;  /* 0x00000004b59a7825 */ /* 0x002fe200078e0296 */
[----:B------:R-:W-:Y:S01]  /*11180*/  ISETP.GE.U32.AND P3, PT, R26, 0x7ffffea8, PT ;  /* 0x7ffffea81a00780c */ /* 0x000fe20003f66070 */
[----:B------:R-:W1:Y:S01]  /*11190*/  LDC R30, c[0x0][0x230] ;  /* 0x00008c00ff1e7b82 */ /* 0x000e620000000800 */
[----:B------:R-:W-:-:S02]  /*111a0*/  IADD3 R26, R29, -0xdb, RZ ;  /* 0xffffff251d1a7810 */ /* 0x000fc40007ffe0ff */
[----:B------:R3:W-:Y:S01]  /*111b0*/  LDGSTS.E [R251+0x14004], desc[UR60][R154.64], !P0 ;  /* 0x140040009afb7fae */ /* 0x0007e2000c12187c */
[----:B------:R-:W-:Y:S01]  /*111c0*/  ISETP.GE.U32.AND P0, PT, R27, 0x7ffffea7, PT ;  /* 0x7ffffea71b00780c */ /* 0x000fe20003f06070 */
[----:B---3--:R-:W-:Y:S02]  /*111d0*/  IMAD.WIDE R152, R181, 0x4, R148 ;  /* 0x00000004b5987825 */ /* 0x008fe400078e0294 */
[----:B------:R3:W-:Y:S01]  /*111e0*/  STL.64 [R1+0x20], R154 ;  /* 0x0000209a01007387 */ /* 0x0007e20000100a00 */
[----:B------:R-:W1:Y:S01]  /*111f0*/  LDC R29, c[0x0][0x230] ;  /* 0x00008c00ff1d7b82 */ /* 0x000e620000000800 */
[----:B------:R-:W-:Y:S02]  /*11200*/  VIADD R27, R33, 0xffffff24 ;  /* 0xffffff24211b7836 */ /* 0x000fe40000000000 */
[----:B------:R4:W-:Y:S01]  /*11210*/  LDGSTS.E [R251+0x14008], desc[UR60][R152.64], !P5 ;  /* 0x1400800098fb7fae */ /* 0x0009e2000e92187c */
[----:B------:R-:W-:Y:S01]  /*11220*/  ISETP.GE.U32.AND P5, PT, R26, 0x7ffffea6, PT ;  /* 0x7ffffea61a00780c */ /* 0x000fe20003fa6070 */
[----:B------:R-:W-:-:S02]  /*11230*/  VIADD R26, R32, 0xffffff07 ;  /* 0xffffff07201a7836 */ /* 0x000fc40000000000 */
[----:B------:R4:W-:Y:S01]  /*11240*/  STL.64 [R1+0x28], R152 ;  /* 0x0000289801007387 */ /* 0x0009e20000100a00 */
[----:B------:R-:W1:Y:S01]  /*11250*/  LDC R32, c[0x0][0x230] ;  /* 0x00008c00ff207b82 */ /* 0x000e620000000800 */
[----:B---3--:R-:W-:-:S05]  /*11260*/  IMAD.WIDE R154, R181, 0x4, R146 ;  /* 0x00000004b59a7825 */ /* 0x008fca00078e0292 */
[----:B------:R3:W-:Y:S01]  /*11270*/  STL.64 [R1+0x30], R154 ;  /* 0x0000309a01007387 */ /* 0x0007e20000100a00 */
[----:B----4-:R-:W-:-:S03]  /*11280*/  IMAD.WIDE R152, R181, 0x4, R88 ;  /* 0x00000004b5987825 */ /* 0x010fc600078e0258 */
[----:B------:R3:W-:Y:S01]  /*11290*/  LDGSTS.E [R251+0x1400c], desc[UR60][R154.64], !P2 ;  /* 0x1400c0009afb7fae */ /* 0x0007e2000d12187c */
[----:B------:R-:W-:Y:S01]  /*112a0*/  ISETP.GE.U32.AND P2, PT, R27, 0x7ffffea5, PT ;  /* 0x7ffffea51b00780c */ /* 0x000fe20003f46070 */
[----:B------:R-:W-:Y:S02]  /*112b0*/  VIADD R27, R31, 0xffffff06 ;  /* 0xffffff061f1b7836 */ /* 0x000fe40000000000 */
[----:B------:R4:W-:Y:S01]  /*112c0*/  STL.64 [R1+0x530], R152 ;  /* 0x0005309801007387 */ /* 0x0009e20000100a00 */
[----:B------:R-:W1:Y:S03]  /*112d0*/  LDC R31, c[0x0][0x230] ;  /* 0x00008c00ff1f7b82 */ /* 0x000e660000000800 */
[----:B------:R4:W-:Y:S01]  /*112e0*/  LDGSTS.E [R251+0x18000], desc[UR60][R152.64], !P3 ;  /* 0x1800000098fb7fae */ /* 0x0009e2000d92187c */
[----:B---3--:R-:W-:Y:S01]  /*112f0*/  IMAD.WIDE R154, R181, 0x4, R86 ;  /* 0x00000004b59a7825 */ /* 0x008fe200078e0256 */
[----:B------:R-:W-:-:S03]  /*11300*/  ISETP.GE.U32.AND P3, PT, R26, 0x7ffffe88, PT ;  /* 0x7ffffe881a00780c */ /* 0x000fc60003f66070 */
[----:B------:R-:W-:Y:S01]  /*11310*/  VIADD R26, R34, 0xffffff05 ;  /* 0xffffff05221a7836 */ /* 0x000fe20000000000 */
[----:B------:R3:W-:Y:S01]  /*11320*/  LDGSTS.E [R251+0x18004], desc[UR60][R154.64], !P0 ;  /* 0x180040009afb7fae */ /* 0x0007e2000c12187c */
[----:B------:R-:W-:Y:S01]  /*11330*/  ISETP.GE.U32.AND P0, PT, R27, 0x7ffffe87, PT ;  /* 0x7ffffe871b00780c */ /* 0x000fe20003f06070 */
[----:B----4-:R-:W-:Y:S01]  /*11340*/  IMAD.WIDE R152, R181, 0x4, R84 ;  /* 0x00000004b5987825 */ /* 0x010fe200078e0254 */
[----:B------:R-:W4:Y:S01]  /*11350*/  LDC R27, c[0x0][0x230] ;  /* 0x00008c00ff1b7b82 */ /* 0x000f220000000800 */
[----:B------:R3:W-:Y:S04]  /*11360*/  STL.64 [R1+0x538], R154 ;  /* 0x0005389a01007387 */ /* 0x0007e80000100a00 */
[----:B------:R3:W-:Y:S04]  /*11370*/  STL.64 [R1+0x540], R152 ;  /* 0x0005409801007387 */ /* 0x0007e80000100a00 */
[----:B------:R3:W-:Y:S01]  /*11380*/  LDGSTS.E [R251+0x18008], desc[UR60][R152.64], !P5 ;  /* 0x1800800098fb7fae */ /* 0x0007e2000e92187c */
[----:B------:R-:W-:Y:S01]  /*11390*/  ISETP.GE.U32.AND P5, PT, R26, 0x7ffffe86, PT ;  /* 0x7ffffe861a00780c */ /* 0x000fe20003fa6070 */
[----:B--2---:R-:W-:-:S02]  /*113a0*/  VIADD R26, R28, 0xffffff04 ;  /* 0xffffff041c1a7836 */ /* 0x004fc40000000000 */
[C---:B---3--:R-:W-:Y:S01]  /*113b0*/  IMAD.WIDE R154, R181.reuse, 0x4, R82 ;  /* 0x00000004b59a7825 */ /* 0x048fe200078e0252 */
[----:B------:R-:W2:Y:S03]  /*113c0*/  LDC R28, c[0x0][0x230] ;  /* 0x00008c00ff1c7b82 */ /* 0x000ea60000000800 */
[C---:B------:R-:W-:Y:S01]  /*113d0*/  IMAD.WIDE R152, R181.reuse, 0x4, R24 ;  /* 0x00000004b5987825 */ /* 0x040fe200078e0218 */
[----:B------:R3:W-:Y:S04]  /*113e0*/  LDGSTS.E [R251+0x1800c], desc[UR60][R154.64], !P2 ;  /* 0x1800c0009afb7fae */ /* 0x0007e8000d12187c */
[----:B------:R-:W2:Y:S01]  /*113f0*/  LDC R25, c[0x0][0x230] ;  /* 0x00008c00ff197b82 */ /* 0x000ea20000000800 */
[----:B------:R3:W-:Y:S01]  /*11400*/  STL.64 [R1+0x548], R154 ;  /* 0x0005489a01007387 */ /* 0x0007e20000100a00 */
[----:B------:R-:W-:Y:S01]  /*11410*/  ISETP.GE.U32.AND P2, PT, R26, 0x7ffffe85, PT ;  /* 0x7ffffe851a00780c */ /* 0x000fe20003f46070 */
[----:B------:R-:W-:-:S02]  /*11420*/  IMAD.WIDE R156, R181, 0x4, R22 ;  /* 0x00000004b59c7825 */ /* 0x000fc400078e0216 */
[----:B------:R4:W-:Y:S03]  /*11430*/  STL.64 [R1+0x630], R152 ;  /* 0x0006309801007387 */ /* 0x0009e60000100a00 */
[----:B------:R-:W2:Y:S01]  /*11440*/  LDC R23, c[0x0][0x230] ;  /* 0x00008c00ff177b82 */ /* 0x000ea20000000800 */
[----:B-1----:R-:W-:Y:S01]  /*11450*/  VIADD R22, R29, 0xffffff60 ;  /* 0xffffff601d167836 */ /* 0x002fe20000000000 */
[----:B------:R4:W-:Y:S01]  /*11460*/  LDGSTS.E [R251+0x1c000], desc[UR60][R152.64], !P3 ;  /* 0x1c00000098fb7fae */ /* 0x0009e2000d92187c */
[----:B---3--:R-:W-:-:S03]  /*11470*/  IMAD.WIDE R154, R181, 0x4, R20 ;  /* 0x00000004b59a7825 */ /* 0x008fc600078e0214 */
[----:B------:R1:W-:Y:S02]  /*11480*/  LDGSTS.E [R251+0x1c004], desc[UR60][R156.64], !P0 ;  /* 0x1c0040009cfb7fae */ /* 0x0003e4000c12187c */
[----:B------:R-:W3:Y:S01]  /*11490*/  LDC R20, c[0x0][0x230] ;  /* 0x00008c00ff147b82 */ /* 0x000ee20000000800 */
[----:B------:R-:W-:Y:S01]  /*114a0*/  VIADD R24, R30, 0xffffff61 ;  /* 0xffffff611e187836 */ /* 0x000fe20000000000 */
[----:B------:R1:W-:Y:S01]  /*114b0*/  LDGSTS.E [R251+0x1c008], desc[UR60][R154.64], !P5 ;  /* 0x1c0080009afb7fae */ /* 0x0003e2000e92187c */
[----:B----4-:R-:W-:-:S05]  /*114c0*/  IMAD.WIDE R152, R181, 0x4, R18 ;  /* 0x00000004b5987825 */ /* 0x010fca00078e0212 */
[----:B------:R-:W4:Y:S01]  /*114d0*/  LDC R21, c[0x0][0x230] ;  /* 0x00008c00ff157b82 */ /* 0x000f220000000800 */
[----:B------:R-:W-:Y:S01]  /*114e0*/  VIADD R19, R32, 0xffffff43 ;  /* 0xffffff4320137836 */ /* 0x000fe20000000000 */
[----:B------:R-:W-:Y:S01]  /*114f0*/  ISETP.GE.U32.AND P0, PT, R22, 0x7ffffee1, PT ;  /* 0x7ffffee11600780c */ /* 0x000fe20003f06070 */
[----:B------:R-:W-:Y:S01]  /*11500*/  IMAD.WIDE R210, R181, 0x4, R210 ;  /* 0x00000004b5d27825 */ /* 0x000fe200078e02d2 */
[----:B------:R-:W-:Y:S01]  /*11510*/  ISETP.GE.U32.AND P3, PT, R24, 0x7ffffee2, PT ;  /* 0x7ffffee21800780c */ /* 0x000fe20003f66070 */
[----:B------:R4:W-:Y:S01]  /*11520*/  LDGSTS.E [R251+0x1c00c], desc[UR60][R152.64], !P2 ;  /* 0x1c00c00098fb7fae */ /* 0x0009e2000d12187c */
[----:B------:R-:W-:Y:S01]  /*11530*/  ISETP.GE.U32.AND P5, PT, R19, 0x7ffffec4, PT ;  /* 0x7ffffec41300780c */ /* 0x000fe20003fa6070 */
[----:B------:R-:W-:Y:S01]  /*11540*/  VIADD R19, R31, 0xffffff41 ;  /* 0xffffff411f137836 */ /* 0x000fe20000000000 */
[----:B------:R-:W4:Y:S01]  /*11550*/  LDC R22, c[0x0][0x230] ;  /* 0x00008c00ff167b82 */ /* 0x000f220000000800 */
[----:B------:R-:W-:Y:S01]  /*11560*/  VIADD R18, R27, 0xffffff42 ;  /* 0xffffff421b127836 */ /* 0x000fe20000000000 */
[----:B------:R-:W-:Y:S01]  /*11570*/  LDGSTS.E [R252+0x10000], desc[UR60][R210.64], !P4 ;  /* 0x10000000d2fc7fae */ /* 0x000fe2000e12187c */
[----:B------:R-:W-:Y:S01]  /*11580*/  IMAD.WIDE R208, R181, 0x4, R208 ;  /* 0x00000004b5d07825 */ /* 0x000fe200078e02d0 */
[----:B------:R-:W-:-:S02]  /*11590*/  ISETP.GE.U32.AND P4, PT, R19, 0x7ffffec2, PT ;  /* 0x7ffffec21300780c */ /* 0x000fc40003f86070 */
[----:B------:R-:W-:Y:S01]  /*115a0*/  ISETP.GE.U32.AND P2, PT, R18, 0x7ffffec3, PT ;  /* 0x7ffffec31200780c */ /* 0x000fe20003f46070 */
[----:B--2---:R-:W-:Y:S01]  /*115b0*/  VIADD R19, R25, 0xffffff23 ;  /* 0xffffff2319137836 */ /* 0x004fe20000000000 */
[----:B------:R-:W2:Y:S01]  /*115c0*/  LDC R24, c[0x0][0x230] ;  /* 0x00008c00ff187b82 */ /* 0x000ea20000000800 */
[----:B------:R-:W-:Y:S01]  /*115d0*/  VIADD R18, R28, 0xffffff40 ;  /* 0xffffff401c127836 */ /* 0x000fe20000000000 */
[----:B------:R-:W-:Y:S01]  /*115e0*/  LDGSTS.E [R252+0x10004], desc[UR60][R208.64], !P6 ;  /* 0x10004000d0fc7fae */ /* 0x000fe2000f12187c */
[----:B------:R-:W-:-:S05]  /*115f0*/  IMAD.WIDE R206, R181, 0x4, R206 ;  /* 0x00000004b5ce7825 */ /* 0x000fca00078e02ce */
[----:B------:R-:W2:Y:S01]  /*11600*/  LDC R25, c[0x0][0x230] ;  /* 0x00008c00ff197b82 */ /* 0x000ea20000000800 */
[----:B------:R-:W-:Y:S01]  /*11610*/  IMAD.WIDE R182, R181, 0x4, R204 ;  /* 0x00000004b5b67825 */ /* 0x000fe200078e02cc */
[----:B------:R-:W-:-:S06]  /*11620*/  ISETP.GE.U32.AND P6, PT, R18, 0x7ffffec1, PT ;  /* 0x7ffffec11200780c */ /* 0x000fcc0003fc6070 */
[----:B------:R-:W2:Y:S01]  /*11630*/  LDC R26, c[0x0][0x230] ;  /* 0x00008c00ff1a7b82 */ /* 0x000ea20000000800 */
[----:B---3--:R-:W-:Y:S01]  /*11640*/  IADD3 R18, R20, -0xde, RZ ;  /* 0xffffff2214127810 */ /* 0x008fe20007ffe0ff */
[----:B------:R1:W-:Y:S04]  /*11650*/  STL.64 [R1+0x638], R156 ;  /* 0x0006389c01007387 */ /* 0x0003e80000100a00 */
[----:B------:R-:W-:Y:S01]  /*11660*/  LDGSTS.E [R252+0x10008], desc[UR60][R206.64], !P3 ;  /* 0x10008000cefc7fae */ /* 0x000fe2000d92187c */
[----:B------:R-:W-:-:S03]  /*11670*/  ISETP.GE.U32.AND P3, PT, R19, 0x7ffffea4, PT ;  /* 0x7ffffea41300780c */ /* 0x000fc60003f66070 */
[----:B------:R3:W-:Y:S04]  /*11680*/  STL.64 [R1+0x640], R154 ;  /* 0x0006409a01007387 */ /* 0x0007e80000100a00 */
[----:B------:R-:W-:Y:S01]  /*11690*/  LDGSTS.E [R252+0x1000c], desc[UR60][R182.64], !P0 ;  /* 0x1000c000b6fc7fae */ /* 0x000fe2000c12187c */
[----:B-1----:R-:W-:Y:S01]  /*116a0*/  IMAD.WIDE R156, R181, 0x4, R144 ;  /* 0x00000004b59c7825 */ /* 0x002fe200078e0290 */
[----:B------:R-:W-:Y:S02]  /*116b0*/  ISETP.GE.U32.AND P0, PT, R18, 0x7ffffea3, PT ;  /* 0x7ffffea31200780c */ /* 0x000fe40003f06070 */
[----:B------:R1:W-:Y:S01]  /*116c0*/  STL.64 [R1+0x648], R152 ;  /* 0x0006489801007387 */ /* 0x0003e20000100a00 */
[----:B----4-:R-:W-:Y:S02]  /*116d0*/  VIADD R18, R21, 0xffffff21 ;  /* 0xffffff2115127836 */ /* 0x010fe40000000000 */
[C---:B---3--:R-:W-:Y:S01]  /*116e0*/  IMAD.WIDE R154, R181.reuse, 0x4, R142 ;  /* 0x00000004b59a7825 */ /* 0x048fe200078e028e */
[----:B------:R-:W-:Y:S04]  /*116f0*/  STL.64 [R1+0x38], R156 ;  /* 0x0000389c01007387 */ /* 0x000fe80000100a00 */
[----:B------:R-:W-:Y:S01]  /*11700*/  LDGSTS.E [R252+0x14000], desc[UR60][R156.64], !P5 ;  /* 0x140000009cfc7fae */ /* 0x000fe2000e92187c */
[----:B-1----:R-:W-:-:S03]  /*11710*/  IMAD.WIDE R152, R181, 0x4, R140 ;  /* 0x00000004b5987825 */ /* 0x002fc600078e028c */
[----:B------:R-:W-:Y:S01]  /*11720*/  STL.64 [R1+0x40], R154 ;  /* 0x0000409a01007387 */ /* 0x000fe20000100a00 */
[----:B------:R-:W-:Y:S01]  /*11730*/  ISETP.GE.U32.AND P5, PT, R18, 0x7ffffea2, PT ;  /* 0x7ffffea21200780c */ /* 0x000fe20003fa6070 */
[----:B------:R-:W-:Y:S02]  /*11740*/  IMAD.WIDE R20, R181, 0x4, R138 ;  /* 0x00000004b5147825 */ /* 0x000fe400078e028a */
[----:B------:R-:W-:Y:S02]  /*11750*/  LDGSTS.E [R252+0x14004], desc[UR60][R154.64], !P2 ;  /* 0x140040009afc7fae */ /* 0x000fe4000d12187c */
[----:B------:R-:W-:Y:S02]  /*11760*/  VIADD R19, R23, 0xffffff20 ;  /* 0xffffff2017137836 */ /* 0x000fe40000000000 */
[----:B------:R1:W-:Y:S01]  /*11770*/  STL.64 [R1+0x48], R152 ;  /* 0x0000489801007387 */ /* 0x0003e20000100a00 */
[----:B------:R-:W-:-:S03]  /*11780*/  VIADD R18, R22, 0xffffff03 ;  /* 0xffffff0316127836 */ /* 0x000fc60000000000 */
[----:B------:R1:W-:Y:S01]  /*11790*/  LDGSTS.E [R252+0x14008], desc[UR60][R152.64], !P4 ;  /* 0x1400800098fc7fae */ /* 0x0003e2000e12187c */
[----:B------:R-:W-:-:S03]  /*117a0*/  IMAD.WIDE R22, R181, 0x4, R78 ;  /* 0x00000004b5167825 */ /* 0x000fc600078e024e */
[----:B------:R3:W-:Y:S01]  /*117b0*/  STL.64 [R1+0x50], R20 ;  /* 0x0000501401007387 */ /* 0x0007e20000100a00 */
[----:B------:R-:W-:-:S03]  /*117c0*/  ISETP.GE.U32.AND P2, PT, R19, 0x7ffffea1, PT ;  /* 0x7ffffea11300780c */ /* 0x000fc60003f46070 */
[----:B------:R3:W-:Y:S01]  /*117d0*/  LDGSTS.E [R252+0x1400c], desc[UR60][R20.64], !P6 ;  /* 0x1400c00014fc7fae */ /* 0x0007e2000f12187c */
[----:B-1----:R-:W-:Y:S01]  /*117e0*/  IMAD.WIDE R152, R181, 0x4, R80 ;  /* 0x00000004b5987825 */ /* 0x002fe200078e0250 */
[----:B------:R-:W-:-:S04]  /*117f0*/  ISETP.GE.U32.AND P4, PT, R18, 0x7ffffe84, PT ;  /* 0x7ffffe841200780c */ /* 0x000fc80003f86070 */
[----:B------:R1:W-:Y:S01]  /*11800*/  STL.64 [R1+0x4f0], R152 ;  /* 0x0004f09801007387 */ /* 0x0003e20000100a00 */
[----:B--2---:R-:W-:Y:S02]  /*11810*/  VIADD R18, R24, 0xffffff02 ;  /* 0xffffff0218127836 */ /* 0x004fe40000000000 */
[----:B---3--:R-:W-:Y:S01]  /*11820*/  VIADD R20, R25, 0xffffff00 ;  /* 0xffffff0019147836 */ /* 0x008fe20000000000 */
[----:B------:R2:W-:Y:S01]  /*11830*/  STL.64 [R1+0x500], R22 ;  /* 0x0005001601007387 */ /* 0x0005e20000100a00 */
[----:B------:R-:W-:-:S03]  /*11840*/  VIADD R19, R26, 0xffffff01 ;  /* 0xffffff011a137836 */ /* 0x000fc60000000000 */
[----:B------:R3:W-:Y:S01]  /*11850*/  LDGSTS.E [R252+0x18000], desc[UR60][R152.64], !P3 ;  /* 0x1800000098fc7fae */ /* 0x0007e2000d92187c */
[----:B------:R-:W-:-:S03]  /*11860*/  ISETP.GE.U32.AND P6, PT, R18, 0x7ffffe83, PT ;  /* 0x7ffffe831200780c */ /* 0x000fc60003fc6070 */
[----:B------:R2:W-:Y:S01]  /*11870*/  LDGSTS.E [R252+0x18004], desc[UR60][R22.64], !P0 ;  /* 0x1800400016fc7fae */ /* 0x0005e2000c12187c */
[----:B------:R-:W-:Y:S01]  /*11880*/  ISETP.GE.U32.AND P0, PT, R20, 0x7ffffe81, PT ;  /* 0x7ffffe811400780c */ /* 0x000fe20003f06070 */
[----:B------:R-:W-:Y:S02]  /*11890*/  IMAD.WIDE R20, R181, 0x4, R76 ;  /* 0x00000004b5147825 */ /* 0x000fe400078e024c */
[----:B-1----:R-:W3:Y:S04]  /*118a0*/  LDL.LU.64 R152, [R1+0x460] ;  /* 0x0004600001987983 */ /* 0x002ee80000300a00 */
[----:B------:R-:W4:Y:S04]  /*118b0*/  LDL.LU.64 R160, [R1+0x420] ;  /* 0x0004200001a07983 */ /* 0x000f280000300a00 */
[----:B------:R-:W2:Y:S01]  /*118c0*/  LDL.LU.64 R162, [R1+0x3e0] ;  /* 0x0003e00001a27983 */ /* 0x000ea20000300a00 */
[----:B------:R-:W-:-:S03]  /*118d0*/  ISETP.GE.U32.AND P3, PT, R19, 0x7ffffe82, PT ;  /* 0x7ffffe821300780c */ /* 0x000fc60003f66070 */
[----:B------:R-:W2:Y:S01]  /*118e0*/  LDL.LU.64 R172, [R1+0x3a0] ;  /* 0x0003a00001ac7983 */ /* 0x000ea20000300a00 */
[----:B------:R-:W-:-:S03]  /*118f0*/  IMAD.WIDE R18, R181, 0x4, R74 ;  /* 0x00000004b5127825 */ /* 0x000fc600078e024a */
[----:B------:R-:W2:Y:S01]  /*11900*/  LDL.LU.64 R158, [R1+0x360] ;  /* 0x00036000019e7983 */ /* 0x000ea20000300a00 */
[----:B------:R-:W-:-:S03]  /*11910*/  IMAD.WIDE R16, R181, 0x4, R16 ;  /* 0x00000004b5107825 */ /* 0x000fc600078e0210 */
[----:B------:R-:W2:Y:S01]  /*11920*/  LDL.LU.64 R154, [R1+0x320] ;  /* 0x00032000019a7983 */ /* 0x000ea20000300a00 */
[----:B------:R-:W-:-:S03]  /*11930*/  IMAD.WIDE R14, R181, 0x4, R14 ;  /* 0x00000004b50e7825 */ /* 0x000fc600078e020e */
[----:B------:R-:W2:Y:S04]  /*11940*/  LDL.LU.64 R170, [R1+0x2e0] ;  /* 0x0002e00001aa7983 */ /* 0x000ea80000300a00 */
[----:B------:R-:W2:Y:S01]  /*11950*/  LDL.LU.64 R168, [R1+0x2a0] ;  /* 0x0002a00001a87983 */ /* 0x000ea20000300a00 */
[----:B------:R-:W-:-:S03]  /*11960*/  IMAD.WIDE R12, R181, 0x4, R12 ;  /* 0x00000004b50c7825 */ /* 0x000fc600078e020c */
[----:B------:R-:W2:Y:S01]  /*11970*/  LDL.LU.64 R156, [R1+0x260] ;  /* 0x00026000019c7983 */ /* 0x000ea20000300a00 */
[----:B------:R-:W-:-:S03]  /*11980*/  IMAD.WIDE R10, R181, 0x4, R10 ;  /* 0x00000004b50a7825 */ /* 0x000fc600078e020a */
[----:B------:R-:W2:Y:S04]  /*11990*/  LDL.LU.64 R204, [R1+0x220] ;  /* 0x0002200001cc7983 */ /* 0x000ea80000300a00 */
[----:B------:R-:W2:Y:S04]  /*119a0*/  LDL.LU.64 R250, [R1+0x1e0] ;  /* 0x0001e00001fa7983 */ /* 0x000ea80000300a00 */
[----:B------:R1:W-:Y:S04]  /*119b0*/  STL.64 [R1+0x4f8], R20 ;  /* 0x0004f81401007387 */ /* 0x0003e80000100a00 */
[----:B------:R1:W-:Y:S04]  /*119c0*/  STL.64 [R1+0x508], R18 ;  /* 0x0005081201007387 */ /* 0x0003e80000100a00 */
[----:B------:R1:W-:Y:S04]  /*119d0*/  STL.64 [R1+0x5f0], R16 ;  /* 0x0005f01001007387 */ /* 0x0003e80000100a00 */
[----:B------:R1:W-:Y:S04]  /*119e0*/  STL.64 [R1+0x5f8], R14 ;  /* 0x0005f80e01007387 */ /* 0x0003e80000100a00 */
[----:B------:R-:W2:Y:S04]  /*119f0*/  LDL.LU.64 R248, [R1+0x1a0] ;  /* 0x0001a00001f87983 */ /* 0x000ea80000300a00 */
[----:B------:R1:W-:Y:S04]  /*11a00*/  STL.64 [R1+0x600], R12 ;  /* 0x0006000c01007387 */ /* 0x0003e80000100a00 */
[----:B------:R1:W-:Y:S04]  /*11a10*/  STL.64 [R1+0x608], R10 ;  /* 0x0006080a01007387 */ /* 0x0003e80000100a00 */
[----:B------:R-:W2:Y:S04]  /*11a20*/  LDL.LU.64 R164, [R1+0x160] ;  /* 0x0001600001a47983 */ /* 0x000ea80000300a00 */
[----:B------:R-:W2:Y:S04]  /*11a30*/  LDL.LU.64 R166, [R1+0x120] ;  /* 0x0001200001a67983 */ /* 0x000ea80000300a00 */
[----:B------:R-:W2:Y:S04]  /*11a40*/  LDL.LU.64 R176, [R1+0xe0] ;  /* 0x0000e00001b07983 */ /* 0x000ea80000300a00 */
[----:B------:R-:W2:Y:S01]  /*11a50*/  LDL.LU.64 R186, [R1+0xa0] ;  /* 0x0000a00001ba7983 */ /* 0x000ea20000300a00 */
[----:B------:R-:W-:-:S03]  /*11a60*/  IMAD.SHL.U32 R175, R241, 0x80, RZ ;  /* 0x00000080f1af7824 */ /* 0x000fc600078e00ff */
[----:B------:R1:W-:Y:S04]  /*11a70*/  LDGSTS.E [R252+0x18008], desc[UR60][R20.64], !P5 ;  /* 0x1800800014fc7fae */ /* 0x0003e8000e92187c */
[----:B------:R1:W-:Y:S04]  /*11a80*/  LDGSTS.E [R252+0x1800c], desc[UR60][R18.64], !P2 ;  /* 0x1800c00012fc7fae */ /* 0x0003e8000d12187c */
[----:B------:R1:W-:Y:S04]  /*11a90*/  LDGSTS.E [R252+0x1c000], desc[UR60][R16.64], !P4 ;  /* 0x1c00000010fc7fae */ /* 0x0003e8000e12187c */
[----:B------:R1:W-:Y:S04]  /*11aa0*/  LDGSTS.E [R252+0x1c004], desc[UR60][R14.64], !P6 ;  /* 0x1c0040000efc7fae */ /* 0x0003e8000f12187c */
[----:B------:R1:W-:Y:S04]  /*11ab0*/  LDGSTS.E [R252+0x1c008], desc[UR60][R12.64], !P3 ;  /* 0x1c0080000cfc7fae */ /* 0x0003e8000d92187c */
[----:B------:R1:W-:Y:S04]  /*11ac0*/  LDGSTS.E [R252+0x1c00c], desc[UR60][R10.64], !P0 ;  /* 0x1c00c0000afc7fae */ /* 0x0003e8000c12187c */
[----:B------:R-:W0:Y:S01]  /*11ad0*/  LDGDEPBAR ;  /* 0x00000000000079af */ /* 0x000e220000000000 */
[----:B---3--:R-:W-:-:S04]  /*11ae0*/  IMAD.WIDE R152, R175, 0x4, R152 ;  /* 0x00000004af987825 */ /* 0x008fc800078e0298 */
[C---:B----4-:R-:W-:Y:S01]  /*11af0*/  IMAD.WIDE R160, R175.reuse, 0x4, R160 ;  /* 0x00000004afa07825 */ /* 0x050fe200078e02a0 */
[----:B------:R3:W-:Y:S03]  /*11b00*/  STL.64 [R1+0x460], R152 ;  /* 0x0004609801007387 */ /* 0x0007e60000100a00 */
[C---:B--2---:R-:W-:Y:S01]  /*11b10*/  IMAD.WIDE R162, R175.reuse, 0x4, R162 ;  /* 0x00000004afa27825 */ /* 0x044fe200078e02a2 */
[----:B------:R2:W-:Y:S03]  /*11b20*/  STL.64 [R1+0x670], R160 ;  /* 0x000670a001007387 */ /* 0x0005e60000100a00 */
[C---:B------:R-:W-:Y:S01]  /*11b30*/  IMAD.WIDE R172, R175.reuse, 0x4, R172 ;  /* 0x00000004afac7825 */ /* 0x040fe200078e02ac */
        /* <DEDUP_REMOVED lines=8> */
[----:B------:R-:W-:Y:S03]  /*11bc0*/  STL.64 [R1+0x868], R170 ;  /* 0x000868aa01007387 */ /* 0x000fe60000100a00 */
[C---:B------:R-:W-:Y:S01]  /*11bd0*/  IMAD.WIDE R156, R175.reuse, 0x4, R156 ;  /* 0x00000004af9c7825 */ /* 0x040fe200078e029c */
[----:B------:R-:W-:Y:S03]  /*11be0*/  STL.64 [R1+0x8a8], R168 ;  /* 0x0008a8a801007387 */ /* 0x000fe60000100a00 */
[C---:B------:R-:W-:Y:S01]  /*11bf0*/  IMAD.WIDE R22, R175.reuse, 0x4, R204 ;  /* 0x00000004af167825 */ /* 0x040fe200078e02cc */
[----:B------:R4:W-:Y:S03]  /*11c00*/  STL.64 [R1+0x8e8], R156 ;  /* 0x0008e89c01007387 */ /* 0x0009e60000100a00 */
[C---:B-1----:R-:W-:Y:S01]  /*11c10*/  IMAD.WIDE R20, R175.reuse, 0x4, R250 ;  /* 0x00000004af147825 */ /* 0x042fe200078e02fa */
[----:B------:R1:W-:Y:S04]  /*11c20*/  STL.64 [R1+0x920], R22 ;  /* 0x0009201601007387 */ /* 0x0003e80000100a00 */
[----:B------:R1:W-:Y:S04]  /*11c30*/  STL.64 [R1+0x950], R20 ;  /* 0x0009501401007387 */ /* 0x0003e80000100a00 */
[----:B------:R1:W-:Y:S04]  /*11c40*/  LDGSTS.E [R5+0x40000], desc[UR60][R152.64], P1 ;  /* 0x4000000098057fae */ /* 0x0003e8000892187c */
[----:B------:R1:W-:Y:S04]  /*11c50*/  LDGSTS.E [R5+0x40400], desc[UR60][R160.64], P1 ;  /* 0x40400000a0057fae */ /* 0x0003e8000892187c */
[----:B------:R1:W-:Y:S01]  /*11c60*/  LDGSTS.E [R5+0x40800], desc[UR60][R162.64], P1 ;  /* 0x40800000a2057fae */ /* 0x0003e2000892187c */
[----:B------:R-:W-:-:S03]  /*11c70*/  IMAD.WIDE R18, R175, 0x4, R248 ;  /* 0x00000004af127825 */ /* 0x000fc600078e02f8 */
[----:B------:R1:W-:Y:S04]  /*11c80*/  LDGSTS.E [R5+0x40c00], desc[UR60][R172.64], P1 ;  /* 0x40c00000ac057fae */ /* 0x0003e8000892187c */
[----:B------:R1:W-:Y:S04]  /*11c90*/  STL.64 [R1+0x978], R18 ;  /* 0x0009781201007387 */ /* 0x0003e80000100a00 */
[----:B------:R1:W-:Y:S01]  /*11ca0*/  LDGSTS.E [R5+0x41000], desc[UR60][R158.64], P1 ;  /* 0x410000009e057fae */ /* 0x0003e2000892187c */
[----:B------:R-:W-:-:S03]  /*11cb0*/  IMAD.WIDE R16, R175, 0x4, R164 ;  /* 0x00000004af107825 */ /* 0x000fc600078e02a4 */
[----:B------:R1:W-:Y:S01]  /*11cc0*/  LDGSTS.E [R5+0x41400], desc[UR60][R154.64], P1 ;  /* 0x414000009a057fae */ /* 0x0003e2000892187c */
[----:B------:R-:W-:-:S03]  /*11cd0*/  IMAD.WIDE R14, R175, 0x4, R166 ;  /* 0x00000004af0e7825 */ /* 0x000fc600078e02a6 */
[----:B------:R1:W-:Y:S01]  /*11ce0*/  STL.64 [R1+0x9b0], R16 ;  /* 0x0009b01001007387 */ /* 0x0003e20000100a00 */
[----:B------:R-:W-:-:S03]  /*11cf0*/  IMAD.WIDE R12, R175, 0x4, R176 ;  /* 0x00000004af0c7825 */ /* 0x000fc600078e02b0 */
[----:B------:R1:W-:Y:S01]  /*11d00*/  STL.64 [R1+0x9c8], R14 ;  /* 0x0009c80e01007387 */ /* 0x0003e20000100a00 */
[----:B------:R-:W-:-:S03]  /*11d10*/  IMAD.WIDE R10, R175, 0x4, R186 ;  /* 0x00000004af0a7825 */ /* 0x000fc600078e02ba */
[----:B------:R1:W-:Y:S04]  /*11d20*/  STL.64 [R1+0x9d8], R12 ;  /* 0x0009d80c01007387 */ /* 0x0003e80000100a00 */
[----:B---3--:R-:W1:Y:S04]  /*11d30*/  LDL.LU.64 R152, [R1+0x458] ;  /* 0x0004580001987983 */ /* 0x008e680000300a00 */
[----:B------:R3:W-:Y:S04]  /*11d40*/  STL.64 [R1+0x9e0], R10 ;  /* 0x0009e00a01007387 */ /* 0x0007e80000100a00 */
[----:B------:R-:W3:Y:S04]  /*11d50*/  LDL.LU.64 R166, [R1+0x418] ;  /* 0x0004180001a67983 */ /* 0x000ee80000300a00 */
[----:B------:R-:W3:Y:S04]  /*11d60*/  LDL.LU.64 R176, [R1+0x3d8] ;  /* 0x0003d80001b07983 */ /* 0x000ee80000300a00 */
[----:B------:R-:W3:Y:S04]  /*11d70*/  LDL.LU.64 R164, [R1+0x398] ;  /* 0x0003980001a47983 */ /* 0x000ee80000300a00 */
[----:B--2---:R-:W2:Y:S04]  /*11d80*/  LDL.LU.64 R160, [R1+0x358] ;  /* 0x0003580001a07983 */ /* 0x004ea80000300a00 */
[----:B----4-:R-:W4:Y:S04]  /*11d90*/  LDL.LU.64 R162, [R1+0x318] ;  /* 0x0003180001a27983 */ /* 0x010f280000300a00 */
[----:B------:R-:W4:Y:S04]  /*11da0*/  LDL.LU.64 R172, [R1+0x2d8] ;  /* 0x0002d80001ac7983 */ /* 0x000f280000300a00 */
[----:B------:R-:W4:Y:S04]  /*11db0*/  LDL.LU.64 R158, [R1+0x298] ;  /* 0x00029800019e7983 */ /* 0x000f280000300a00 */
[----:B------:R-:W4:Y:S04]  /*11dc0*/  LDL.LU.64 R154, [R1+0x258] ;  /* 0x00025800019a7983 */ /* 0x000f280000300a00 */
[----:B------:R-:W-:Y:S04]  /*11dd0*/  LDGSTS.E [R5+0x41800], desc[UR60][R170.64], P1 ;  /* 0x41800000aa057fae */ /* 0x000fe8000892187c */
[----:B------:R-:W4:Y:S04]  /*11de0*/  LDL.LU.64 R204, [R1+0x218] ;  /* 0x0002180001cc7983 */ /* 0x000f280000300a00 */
[----:B------:R-:W-:Y:S04]  /*11df0*/  LDGSTS.E [R5+0x41c00], desc[UR60][R168.64], P1 ;  /* 0x41c00000a8057fae */ /* 0x000fe8000892187c */
[----:B------:R-:W4:Y:S04]  /*11e00*/  LDL.LU.64 R250, [R1+0x1d8] ;  /* 0x0001d80001fa7983 */ /* 0x000f280000300a00 */
[----:B------:R-:W-:Y:S04]  /*11e10*/  LDGSTS.E [R5+0x42000], desc[UR60][R156.64], P1 ;  /* 0x420000009c057fae */ /* 0x000fe8000892187c */
[----:B------:R4:W-:Y:S04]  /*11e20*/  LDGSTS.E [R5+0x42400], desc[UR60][R22.64], P1 ;  /* 0x4240000016057fae */ /* 0x0009e8000892187c */
[----:B------:R4:W-:Y:S04]  /*11e30*/  LDGSTS.E [R5+0x42800], desc[UR60][R20.64], P1 ;  /* 0x4280000014057fae */ /* 0x0009e8000892187c */
[----:B------:R-:W4:Y:S04]  /*11e40*/  LDL.LU.64 R156, [R1+0x198] ;  /* 0x00019800019c7983 */ /* 0x000f280000300a00 */
[----:B------:R-:W4:Y:S04]  /*11e50*/  LDL.LU.64 R248, [R1+0x158] ;  /* 0x0001580001f87983 */ /* 0x000f280000300a00 */
[----:B------:R-:W4:Y:S04]  /*11e60*/  LDL.LU.64 R168, [R1+0x118] ;  /* 0x0001180001a87983 */ /* 0x000f280000300a00 */
[----:B------:R-:W4:Y:S04]  /*11e70*/  LDL.LU.64 R170, [R1+0xd8] ;  /* 0x0000d80001aa7983 */ /* 0x000f280000300a00 */
[----:B------:R-:W4:Y:S04]  /*11e80*/  LDL.LU.64 R186, [R1+0x98] ;  /* 0x0000980001ba7983 */ /* 0x000f280000300a00 */
[----:B------:R4:W-:Y:S04]  /*11e90*/  LDGSTS.E [R5+0x42c00], desc[UR60][R18.64], P1 ;  /* 0x42c0000012057fae */ /* 0x0009e8000892187c */
[----:B------:R4:W-:Y:S04]  /*11ea0*/  LDGSTS.E [R5+0x43000], desc[UR60][R16.64], P1 ;  /* 0x4300000010057fae */ /* 0x0009e8000892187c */
[----:B------:R4:W-:Y:S04]  /*11eb0*/  LDGSTS.E [R5+0x43400], desc[UR60][R14.64], P1 ;  /* 0x434000000e057fae */ /* 0x0009e8000892187c */
[----:B------:R4:W-:Y:S04]  /*11ec0*/  LDGSTS.E [R5+0x43800], desc[UR60][R12.64], P1 ;  /* 0x438000000c057fae */ /* 0x0009e8000892187c */
[----:B------:R4:W-:Y:S01]  /*11ed0*/  LDGSTS.E [R5+0x43c00], desc[UR60][R10.64], P1 ;  /* 0x43c000000a057fae */ /* 0x0009e2000892187c */
[----:B-1----:R-:W-:-:S04]  /*11ee0*/  IMAD.WIDE R152, R175, 0x4, R152 ;  /* 0x00000004af987825 */ /* 0x002fc800078e0298 */
[C---:B---3--:R-:W-:Y:S01]  /*11ef0*/  IMAD.WIDE R166, R175.reuse, 0x4, R166 ;  /* 0x00000004afa67825 */ /* 0x048fe200078e02a6 */
[----:B------:R1:W-:Y:S03]  /*11f00*/  STL.64 [R1+0x260], R152 ;  /* 0x0002609801007387 */ /* 0x0003e60000100a00 */
[C---:B------:R-:W-:Y:S01]  /*11f10*/  IMAD.WIDE R176, R175.reuse, 0x4, R176 ;  /* 0x00000004afb07825 */ /* 0x040fe200078e02b0 */
[----:B------:R3:W-:Y:S03]  /*11f20*/  STL.64 [R1+0x418], R166 ;  /* 0x000418a601007387 */ /* 0x0007e60000100a00 */
[C---:B------:R-:W-:Y:S01]  /*11f30*/  IMAD.WIDE R164, R175.reuse, 0x4, R164 ;  /* 0x00000004afa47825 */ /* 0x040fe200078e02a4 */
[----:B------:R3:W-:Y:S03]  /*11f40*/  STL.64 [R1+0x668], R176 ;  /* 0x000668b001007387 */ /* 0x0007e60000100a00 */
[C---:B--2---:R-:W-:Y:S01]  /*11f50*/  IMAD.WIDE R160, R175.reuse, 0x4, R160 ;  /* 0x00000004afa07825 */ /* 0x044fe200078e02a0 */
[----:B------:R2:W-:Y:S03]  /*11f60*/  STL.64 [R1+0x6e0], R164 ;  /* 0x0006e0a401007387 */ /* 0x0005e60000100a00 */
[C---:B----4-:R-:W-:Y:S01]  /*11f70*/  IMAD.WIDE R162, R175.reuse, 0x4, R162 ;  /* 0x00000004afa27825 */ /* 0x050fe200078e02a2 */
        /* <DEDUP_REMOVED lines=9> */
[C---:B------:R-:W-:Y:S01]  /*12010*/  IMAD.WIDE R20, R175.reuse, 0x4, R250 ;  /* 0x00000004af147825 */ /* 0x040fe200078e02fa */
[----:B------:R4:W-:Y:S04]  /*12020*/  STL.64 [R1+0x8e0], R22 ;  /* 0x0008e01601007387 */ /* 0x0009e80000100a00 */
[----:B------:R4:W-:Y:S04]  /*12030*/  STL.64 [R1+0x918], R20 ;  /* 0x0009181401007387 */ /* 0x0009e80000100a00 */
[----:B------:R4:W-:Y:S04]  /*12040*/  LDGSTS.E [R6+0x40080], desc[UR60][R152.64], P1 ;  /* 0x4008000098067fae */ /* 0x0009e8000892187c */
        /* <DEDUP_REMOVED lines=8> */
[----:B------:R4:W-:Y:S01]  /*120d0*/  STL.64 [R1+0x9a8], R14 ;  /* 0x0009a80e01007387 */ /* 0x0009e20000100a00 */
[----:B------:R-:W-:-:S03]  /*120e0*/  IMAD.WIDE R10, R175, 0x4, R186 ;  /* 0x00000004af0a7825 */ /* 0x000fc600078e02ba */
[----:B-1----:R-:W4:Y:S04]  /*120f0*/  LDL.LU.64 R152, [R1+0x450] ;  /* 0x0004500001987983 */ /* 0x002f280000300a00 */
[----:B------:R1:W-:Y:S04]  /*12100*/  STL.64 [R1+0x9c0], R12 ;  /* 0x0009c00c01007387 */ /* 0x0003e80000100a00 */
[----:B------:R-:W4:Y:S04]  /*12110*/  LDL.LU.64 R156, [R1+0x410] ;  /* 0x00041000019c7983 */ /* 0x000f280000300a00 */
[----:B------:R1:W-:Y:S04]  /*12120*/  STL.64 [R1+0x9d0], R10 ;  /* 0x0009d00a01007387 */ /* 0x0003e80000100a00 */
[----:B------:R-:W4:Y:S04]  /*12130*/  LDL.LU.64 R170, [R1+0x3d0] ;  /* 0x0003d00001aa7983 */ /* 0x000f280000300a00 */
[----:B------:R-:W4:Y:S04]  /*12140*/  LDL.LU.64 R168, [R1+0x390] ;  /* 0x0003900001a87983 */ /* 0x000f280000300a00 */
[----:B---3--:R-:W3:Y:S04]  /*12150*/  LDL.LU.64 R166, [R1+0x350] ;  /* 0x0003500001a67983 */ /* 0x008ee80000300a00 */
[----:B------:R-:W3:Y:S04]  /*12160*/  LDL.LU.64 R176, [R1+0x310] ;  /* 0x0003100001b07983 */ /* 0x000ee80000300a00 */
[----:B------:R1:W-:Y:S04]  /*12170*/  LDGSTS.E [R6+0x40c80], desc[UR60][R164.64], P1 ;  /* 0x40c80000a4067fae */ /* 0x0003e8000892187c */
[----:B------:R1:W-:Y:S04]  /*12180*/  LDGSTS.E [R6+0x41080], desc[UR60][R160.64], P1 ;  /* 0x41080000a0067fae */ /* 0x0003e8000892187c */
[----:B------:R1:W-:Y:S04]  /*12190*/  LDGSTS.E [R6+0x41480], desc[UR60][R162.64], P1 ;  /* 0x41480000a2067fae */ /* 0x0003e8000892187c */
[----:B--2---:R-:W1:Y:S04]  /*121a0*/  LDL.LU.64 R164, [R1+0x2d0] ;  /* 0x0002d00001a47983 */ /* 0x004e680000300a00 */
[----:B----4-:R-:W2:Y:S04]  /*121b0*/  LDL.LU.64 R160, [R1+0x290] ;  /* 0x0002900001a07983 */ /* 0x010ea80000300a00 */
        /* <DEDUP_REMOVED lines=18> */
[----:B------:R-:W-:-:S04]  /*122e0*/  IMAD.WIDE R152, R175, 0x4, R152 ;  /* 0x00000004af987825 */ /* 0x000fc800078e0298 */
[C---:B------:R-:W-:Y:S01]  /*122f0*/  IMAD.WIDE R156, R175.reuse, 0x4, R156 ;  /* 0x00000004af9c7825 */ /* 0x040fe200078e029c */
[----:B------:R4:W-:Y:S03]  /*12300*/  STL.64 [R1+0x320], R152 ;  /* 0x0003209801007387 */ /* 0x0009e60000100a00 */
[C---:B------:R-:W-:Y:S01]  /*12310*/  IMAD.WIDE R170, R175.reuse, 0x4, R170 ;  /* 0x00000004afaa7825 */ /* 0x040fe200078e02aa */
[----:B------:R4:W-:Y:S03]  /*12320*/  STL.64 [R1+0x398], R156 ;  /* 0x0003989c01007387 */ /* 0x0009e60000100a00 */
[C---:B------:R-:W-:Y:S01]  /*12330*/  IMAD.WIDE R168, R175.reuse, 0x4, R168 ;  /* 0x00000004afa87825 */ /* 0x040fe200078e02a8 */
[----:B------:R4:W-:Y:S03]  /*12340*/  STL.64 [R1+0x3e0], R170 ;  /* 0x0003e0aa01007387 */ /* 0x0009e60000100a00 */
[C---:B---3--:R-:W-:Y:S01]  /*12350*/  IMAD.WIDE R166, R175.reuse, 0x4, R166 ;  /* 0x00000004afa67825 */ /* 0x048fe200078e02a6 */
[----:B------:R3:W-:Y:S03]  /*12360*/  STL.64 [R1+0x660], R168 ;  /* 0x000660a801007387 */ /* 0x0007e60000100a00 */
[C---:B------:R-:W-:Y:S01]  /*12370*/  IMAD.WIDE R176, R175.reuse, 0x4, R176 ;  /* 0x00000004afb07825 */ /* 0x040fe200078e02b0 */
[----:B------:R3:W-:Y:S04]  /*12380*/  STL.64 [R1+0x6d8], R166 ;  /* 0x0006d8a601007387 */ /* 0x0007e80000100a00 */
[----:B------:R-:W-:Y:S04]  /*12390*/  STL.64 [R1+0x748], R176 ;  /* 0x000748b001007387 */ /* 0x000fe80000100a00 */
[----:B------:R3:W-:Y:S04]  /*123a0*/  LDGSTS.E [R7+0x40100], desc[UR60][R152.64], P1 ;  /* 0x4010000098077fae */ /* 0x0007e8000892187c */
[----:B------:R3:W-:Y:S01]  /*123b0*/  LDGSTS.E [R7+0x40500], desc[UR60][R156.64], P1 ;  /* 0x405000009c077fae */ /* 0x0007e2000892187c */
[----:B-1----:R-:W-:-:S03]  /*123c0*/  IMAD.WIDE R164, R175, 0x4, R164 ;  /* 0x00000004afa47825 */ /* 0x002fc600078e02a4 */
[----:B------:R1:W-:Y:S01]  /*123d0*/  LDGSTS.E [R7+0x40900], desc[UR60][R170.64], P1 ;  /* 0x40900000aa077fae */ /* 0x0003e2000892187c */
[----:B--2---:R-:W-:-:S03]  /*123e0*/  IMAD.WIDE R160, R175, 0x4, R160 ;  /* 0x00000004afa07825 */ /* 0x004fc600078e02a0 */
[----:B------:R-:W-:Y:S01]  /*123f0*/  STL.64 [R1+0x7b8], R164 ;  /* 0x0007b8a401007387 */ /* 0x000fe20000100a00 */
[----:B----4-:R-:W-:-:S03]  /*12400*/  IMAD.WIDE R162, R175, 0x4, R162 ;  /* 0x00000004afa27825 */ /* 0x010fc600078e02a2 */
[----:B------:R2:W-:Y:S01]  /*12410*/  STL.64 [R1+0x818], R160 ;  /* 0x000818a001007387 */ /* 0x0005e20000100a00 */
[----:B------:R-:W-:-:S03]  /*12420*/  IMAD.WIDE R22, R175, 0x4, R204 ;  /* 0x00000004af167825 */ /* 0x000fc600078e02cc */
[----:B------:R4:W-:Y:S01]  /*12430*/  STL.64 [R1+0x858], R162 ;  /* 0x000858a201007387 */ /* 0x0009e20000100a00 */
[----:B------:R-:W-:-:S03]  /*12440*/  IMAD.WIDE R20, R175, 0x4, R250 ;  /* 0x00000004af147825 */ /* 0x000fc600078e02fa */
[----:B------:R1:W-:Y:S04]  /*12450*/  STL.64 [R1+0x898], R22 ;  /* 0x0008981601007387 */ /* 0x0003e80000100a00 */
[----:B------:R1:W-:Y:S04]  /*12460*/  STL.64 [R1+0x8d8], R20 ;  /* 0x0008d81401007387 */ /* 0x0003e80000100a00 */
[----:B------:R1:W-:Y:S04]  /*12470*/  LDGSTS.E [R7+0x40d00], desc[UR60][R168.64], P1 ;  /* 0x40d00000a8077fae */ /* 0x0003e8000892187c */
[----:B------:R1:W-:Y:S01]  /*12480*/  LDGSTS.E [R7+0x41100], desc[UR60][R166.64], P1 ;  /* 0x41100000a6077fae */ /* 0x0003e2000892187c */
[----:B------:R-:W-:-:S03]  /*12490*/  IMAD.WIDE R18, R175, 0x4, R154 ;  /* 0x00000004af127825 */ /* 0x000fc600078e029a */
[----:B------:R-:W-:Y:S01]  /*124a0*/  LDGSTS.E [R7+0x41500], desc[UR60][R176.64], P1 ;  /* 0x41500000b0077fae */ /* 0x000fe2000892187c */
[----:B------:R-:W-:-:S03]  /*124b0*/  IMAD.WIDE R16, R175, 0x4, R158 ;  /* 0x00000004af107825 */ /* 0x000fc600078e029e */
[----:B------:R1:W-:Y:S01]  /*124c0*/  STL.64 [R1+0x910], R18 ;  /* 0x0009101201007387 */ /* 0x0003e20000100a00 */
[----:B------:R-:W-:-:S03]  /*124d0*/  IMAD.WIDE R14, R175, 0x4, R248 ;  /* 0x00000004af0e7825 */ /* 0x000fc600078e02f8 */
[----:B------:R1:W-:Y:S01]  /*124e0*/  STL.64 [R1+0x940], R16 ;  /* 0x0009401001007387 */ /* 0x0003e20000100a00 */
[----:B------:R-:W-:-:S03]  /*124f0*/  IMAD.WIDE R12, R175, 0x4, R172 ;  /* 0x00000004af0c7825 */ /* 0x000fc600078e02ac */
[----:B------:R1:W-:Y:S01]  /*12500*/  STL.64 [R1+0x968], R14 ;  /* 0x0009680e01007387 */ /* 0x0003e20000100a00 */
[----:B------:R-:W-:-:S03]  /*12510*/  IMAD.WIDE R10, R175, 0x4, R186 ;  /* 0x00000004af0a7825 */ /* 0x000fc600078e02ba */
[----:B------:R-:W4:Y:S04]  /*12520*/  LDL.LU.64 R152, [R1+0x448] ;  /* 0x0004480001987983 */ /* 0x000f280000300a00 */
[----:B------:R1:W-:Y:S04]  /*12530*/  STL.64 [R1+0x9a0], R12 ;  /* 0x0009a00c01007387 */ /* 0x0003e80000100a00 */
[----:B------:R-:W4:Y:S04]  /*12540*/  LDL.LU.64 R172, [R1+0x408] ;  /* 0x0004080001ac7983 */ /* 0x000f280000300a00 */
[----:B------:R1:W-:Y:S04]  /*12550*/  STL.64 [R1+0x9b8], R10 ;  /* 0x0009b80a01007387 */ /* 0x0003e80000100a00 */
[----:B------:R-:W4:Y:S04]  /*12560*/  LDL.LU.64 R158, [R1+0x3c8] ;  /* 0x0003c800019e7983 */ /* 0x000f280000300a00 */
[----:B------:R-:W4:Y:S04]  /*12570*/  LDL.LU.64 R154, [R1+0x388] ;  /* 0x00038800019a7983 */ /* 0x000f280000300a00 */
[----:B------:R-:W4:Y:S04]  /*12580*/  LDL.LU.64 R156, [R1+0x348] ;  /* 0x00034800019c7983 */ /* 0x000f280000300a00 */
[----:B------:R-:W1:Y:S04]  /*12590*/  LDL.LU.64 R170, [R1+0x308] ;  /* 0x0003080001aa7983 */ /* 0x000e680000300a00 */
[----:B---3--:R-:W3:Y:S04]  /*125a0*/  LDL.LU.64 R168, [R1+0x2c8] ;  /* 0x0002c80001a87983 */ /* 0x008ee80000300a00 */
[----:B------:R-:W3:Y:S04]  /*125b0*/  LDL.LU.64 R166, [R1+0x288] ;  /* 0x0002880001a67983 */ /* 0x000ee80000300a00 */
[----:B------:R-:W3:Y:S04]  /*125c0*/  LDL.LU.64 R204, [R1+0x248] ;  /* 0x0002480001cc7983 */ /* 0x000ee80000300a00 */
[----:B------:R-:W-:Y:S04]  /*125d0*/  LDGSTS.E [R7+0x41900], desc[UR60][R164.64], P1 ;  /* 0x41900000a4077fae */ /* 0x000fe8000892187c */
[----:B------:R-:W3:Y:S04]  /*125e0*/  LDL.LU.64 R250, [R1+0x208] ;  /* 0x0002080001fa7983 */ /* 0x000ee80000300a00 */
[----:B------:R-:W-:Y:S04]  /*125f0*/  LDGSTS.E [R7+0x41d00], desc[UR60][R160.64], P1 ;  /* 0x41d00000a0077fae */ /* 0x000fe8000892187c */
[----:B------:R-:W-:Y:S04]  /*12600*/  LDGSTS.E [R7+0x42100], desc[UR60][R162.64], P1 ;  /* 0x42100000a2077fae */ /* 0x000fe8000892187c */
[----:B------:R3:W-:Y:S04]  /*12610*/  LDGSTS.E [R7+0x42500], desc[UR60][R22.64], P1 ;  /* 0x4250000016077fae */ /* 0x0007e8000892187c */
[----:B--2---:R-:W2:Y:S04]  /*12620*/  LDL.LU.64 R160, [R1+0x1c8] ;  /* 0x0001c80001a07983 */ /* 0x004ea80000300a00 */
[----:B------:R-:W2:Y:S04]  /*12630*/  LDL.LU.64 R248, [R1+0x188] ;  /* 0x0001880001f87983 */ /* 0x000ea80000300a00 */
[----:B----4-:R-:W4:Y:S04]  /*12640*/  LDL.LU.64 R162, [R1+0x148] ;  /* 0x0001480001a27983 */ /* 0x010f280000300a00 */
[----:B------:R-:W4:Y:S04]  /*12650*/  LDL.LU.64 R164, [R1+0x108] ;  /* 0x0001080001a47983 */ /* 0x000f280000300a00 */
[----:B------:R-:W4:Y:S04]  /*12660*/  LDL.LU.64 R176, [R1+0xc8] ;  /* 0x0000c80001b07983 */ /* 0x000f280000300a00 */
[----:B------:R-:W4:Y:S04]  /*12670*/  LDL.LU.64 R186, [R1+0x88] ;  /* 0x0000880001ba7983 */ /* 0x000f280000300a00 */
[----:B------:R3:W-:Y:S04]  /*12680*/  LDGSTS.E [R7+0x42900], desc[UR60][R20.64], P1 ;  /* 0x4290000014077fae */ /* 0x0007e8000892187c */
        /* <DEDUP_REMOVED lines=14> */
[C---:B-1----:R-:W-:Y:S01]  /*12770*/  IMAD.WIDE R170, R175.reuse, 0x4, R170 ;  /* 0x00000004afaa7825 */ /* 0x042fe200078e02aa */
[----:B------:R1:W-:Y:S03]  /*12780*/  STL.64 [R1+0x458], R156 ;  /* 0x0004589c01007387 */ /* 0x0003e60000100a00 */
[C---:B---3--:R-:W-:Y:S01]  /*12790*/  IMAD.WIDE R168, R175.reuse, 0x4, R168 ;  /* 0x00000004afa87825 */ /* 0x048fe200078e02a8 */
        /* <DEDUP_REMOVED lines=10> */
[----:B--2---:R-:W-:-:S03]  /*12840*/  IMAD.WIDE R18, R175, 0x4, R160 ;  /* 0x00000004af127825 */ /* 0x004fc600078e02a0 */
[----:B------:R2:W-:Y:S01]  /*12850*/  LDGSTS.E [R8+0x40980], desc[UR60][R158.64], P1 ;  /* 0x409800009e087fae */ /* 0x0005e2000892187c */
[----:B------:R-:W-:-:S03]  /*12860*/  IMAD.WIDE R16, R175, 0x4, R248 ;  /* 0x00000004af107825 */ /* 0x000fc600078e02f8 */
[----:B------:R2:W-:Y:S01]  /*12870*/  STL.64 [R1+0x890], R18 ;  /* 0x0008901201007387 */ /* 0x0005e20000100a00 */
[----:B----4-:R-:W-:-:S03]  /*12880*/  IMAD.WIDE R14, R175, 0x4, R162 ;  /* 0x00000004af0e7825 */ /* 0x010fc600078e02a2 */
[----:B------:R4:W-:Y:S01]  /*12890*/  STL.64 [R1+0x8d0], R16 ;  /* 0x0008d01001007387 */ /* 0x0009e20000100a00 */
[----:B------:R-:W-:-:S03]  /*128a0*/  IMAD.WIDE R12, R175, 0x4, R164 ;  /* 0x00000004af0c7825 */ /* 0x000fc600078e02a4 */
[----:B------:R4:W-:Y:S01]  /*128b0*/  STL.64 [R1+0x908], R14 ;  /* 0x0009080e01007387 */ /* 0x0009e20000100a00 */
[----:B------:R-:W-:-:S03]  /*128c0*/  IMAD.WIDE R10, R175, 0x4, R176 ;  /* 0x00000004af0a7825 */ /* 0x000fc600078e02b0 */
[----:B------:R4:W-:Y:S01]  /*128d0*/  STL.64 [R1+0x938], R12 ;  /* 0x0009380c01007387 */ /* 0x0009e20000100a00 */
[----:B------:R-:W-:-:S03]  /*128e0*/  IMAD.WIDE R6, R175, 0x4, R186 ;  /* 0x00000004af067825 */ /* 0x000fc600078e02ba */
[----:B------:R-:W2:Y:S04]  /*128f0*/  LDL.LU.64 R152, [R1+0x440] ;  /* 0x0004400001987983 */ /* 0x000ea80000300a00 */
[----:B------:R4:W-:Y:S04]  /*12900*/  STL.64 [R1+0x960], R10 ;  /* 0x0009600a01007387 */ /* 0x0009e80000100a00 */
[----:B------:R-:W4:Y:S04]  /*12910*/  LDL.LU.64 R164, [R1+0x400] ;  /* 0x0004000001a47983 */ /* 0x000f280000300a00 */
[----:B------:R4:W-:Y:S04]  /*12920*/  STL.64 [R1+0x998], R6 ;  /* 0x0009980601007387 */ /* 0x0009e80000100a00 */
[----:B------:R-:W4:Y:S04]  /*12930*/  LDL.LU.64 R162, [R1+0x3c0] ;  /* 0x0003c00001a27983 */ /* 0x000f280000300a00 */
[----:B------:R-:W4:Y:S04]  /*12940*/  LDL.LU.64 R160, [R1+0x380] ;  /* 0x0003800001a07983 */ /* 0x000f280000300a00 */
[----:B------:R-:W4:Y:S04]  /*12950*/  LDL.LU.64 R172, [R1+0x340] ;  /* 0x0003400001ac7983 */ /* 0x000f280000300a00 */
[----:B------:R-:W4:Y:S04]  /*12960*/  LDL.LU.64 R158, [R1+0x300] ;  /* 0x00030000019e7983 */ /* 0x000f280000300a00 */
[----:B------:R4:W-:Y:S04]  /*12970*/  LDGSTS.E [R8+0x40d80], desc[UR60][R154.64], P1 ;  /* 0x40d800009a087fae */ /* 0x0009e8000892187c */
[----:B------:R4:W-:Y:S04]  /*12980*/  LDGSTS.E [R8+0x41180], desc[UR60][R156.64], P1 ;  /* 0x411800009c087fae */ /* 0x0009e8000892187c */
[----:B------:R-:W-:Y:S04]  /*12990*/  LDGSTS.E [R8+0x41580], desc[UR60][R170.64], P1 ;  /* 0x41580000aa087fae */ /* 0x000fe8000892187c */
[----:B------:R-:W4:Y:S04]  /*129a0*/  LDL.LU.64 R154, [R1+0x2c0] ;  /* 0x0002c000019a7983 */ /* 0x000f280000300a00 */
[----:B-1----:R-:W4:Y:S04]  /*129b0*/  LDL.LU.64 R156, [R1+0x280] ;  /* 0x00028000019c7983 */ /* 0x002f280000300a00 */
[----:B------:R-:W4:Y:S04]  /*129c0*/  LDL.LU.64 R204, [R1+0x240] ;  /* 0x0002400001cc7983 */ /* 0x000f280000300a00 */
[----:B------:R-:W-:Y:S04]  /*129d0*/  LDGSTS.E [R8+0x41980], desc[UR60][R168.64], P1 ;  /* 0x41980000a8087fae */ /* 0x000fe8000892187c */
[----:B------:R-:W4:Y:S04]  /*129e0*/  LDL.LU.64 R250, [R1+0x200] ;  /* 0x0002000001fa7983 */ /* 0x000f280000300a00 */
[----:B------:R-:W-:Y:S04]  /*129f0*/  LDGSTS.E [R8+0x41d80], desc[UR60][R166.64], P1 ;  /* 0x41d80000a6087fae */ /* 0x000fe8000892187c */
[----:B------:R-:W4:Y:S04]  /*12a00*/  LDL.LU.64 R248, [R1+0x1c0] ;  /* 0x0001c00001f87983 */ /* 0x000f280000300a00 */
[----:B------:R1:W-:Y:S04]  /*12a10*/  LDGSTS.E [R8+0x42180], desc[UR60][R22.64], P1 ;  /* 0x4218000016087fae */ /* 0x0003e8000892187c */
[----:B---3--:R-:W3:Y:S04]  /*12a20*/  LDL.LU.64 R166, [R1+0x180] ;  /* 0x0001800001a67983 */ /* 0x008ee80000300a00 */
[----:B------:R-:W3:Y:S04]  /*12a30*/  LDL.LU.64 R168, [R1+0x140] ;  /* 0x0001400001a87983 */ /* 0x000ee80000300a00 */
[----:B------:R-:W3:Y:S04]  /*12a40*/  LDL.LU.64 R170, [R1+0x100] ;  /* 0x0001000001aa7983 */ /* 0x000ee80000300a00 */
[----:B------:R-:W3:Y:S04]  /*12a50*/  LDL.LU.64 R176, [R1+0xc0] ;  /* 0x0000c00001b07983 */ /* 0x000ee80000300a00 */
[----:B------:R-:W3:Y:S04]  /*12a60*/  LDL.LU.64 R186, [R1+0x80] ;  /* 0x0000800001ba7983 */ /* 0x000ee80000300a00 */
[----:B------:R1:W-:Y:S04]  /*12a70*/  LDGSTS.E [R8+0x42580], desc[UR60][R20.64], P1 ;  /* 0x4258000014087fae */ /* 0x0003e8000892187c */
[----:B------:R1:W-:Y:S04]  /*12a80*/  LDGSTS.E [R8+0x42980], desc[UR60][R18.64], P1 ;  /* 0x4298000012087fae */ /* 0x0003e8000892187c */
[----:B------:R3:W-:Y:S04]  /*12a90*/  LDGSTS.E [R8+0x42d80], desc[UR60][R16.64], P1 ;  /* 0x42d8000010087fae */ /* 0x0007e8000892187c */
[----:B------:R3:W-:Y:S04]  /*12aa0*/  LDGSTS.E [R8+0x43180], desc[UR60][R14.64], P1 ;  /* 0x431800000e087fae */ /* 0x0007e8000892187c */
[----:B------:R3:W-:Y:S04]  /*12ab0*/  LDGSTS.E [R8+0x43580], desc[UR60][R12.64], P1 ;  /* 0x435800000c087fae */ /* 0x0007e8000892187c */
[----:B------:R3:W-:Y:S04]  /*12ac0*/  LDGSTS.E [R8+0x43980], desc[UR60][R10.64], P1 ;  /* 0x439800000a087fae */ /* 0x0007e8000892187c */
[----:B------:R3:W-:Y:S01]  /*12ad0*/  LDGSTS.E [R8+0x43d80], desc[UR60][R6.64], P1 ;  /* 0x43d8000006087fae */ /* 0x0007e2000892187c */
[----:B--2---:R-:W-:-:S04]  /*12ae0*/  IMAD.WIDE R152, R175, 0x4, R152 ;  /* 0x00000004af987825 */ /* 0x004fc800078e0298 */
[C---:B----4-:R-:W-:Y:S01]  /*12af0*/  IMAD.WIDE R164, R175.reuse, 0x4, R164 ;  /* 0x00000004afa47825 */ /* 0x050fe200078e02a4 */
        /* <DEDUP_REMOVED lines=8> */
[----:B------:R-:W-:Y:S04]  /*12b80*/  STL.64 [R1+0x3a0], R172 ;  /* 0x0003a0ac01007387 */ /* 0x000fe80000100a00 */
[----:B------:R-:W-:Y:S04]  /*12b90*/  STL.64 [R1+0x420], R158 ;  /* 0x0004209e01007387 */ /* 0x000fe80000100a00 */
[----:B------:R4:W-:Y:S04]  /*12ba0*/  LDGSTS.E [R9+0x40200], desc[UR60][R152.64], P1 ;  /* 0x4020000098097fae */ /* 0x0009e8000892187c */
[----:B------:R4:W-:Y:S01]  /*12bb0*/  LDGSTS.E [R9+0x40600], desc[UR60][R164.64], P1 ;  /* 0x40600000a4097fae */ /* 0x0009e2000892187c */
[----:B------:R-:W-:-:S03]  /*12bc0*/  IMAD.WIDE R154, R175, 0x4, R154 ;  /* 0x00000004af9a7825 */ /* 0x000fc600078e029a */
[----:B------:R4:W-:Y:S01]  /*12bd0*/  LDGSTS.E [R9+0x40a00], desc[UR60][R162.64], P1 ;  /* 0x40a00000a2097fae */ /* 0x0009e2000892187c */
[----:B------:R-:W-:-:S03]  /*12be0*/  IMAD.WIDE R156, R175, 0x4, R156 ;  /* 0x00000004af9c7825 */ /* 0x000fc600078e029c */
[----:B------:R4:W-:Y:S01]  /*12bf0*/  STL.64 [R1+0x6c8], R154 ;  /* 0x0006c89a01007387 */ /* 0x0009e20000100a00 */
[----:B-1----:R-:W-:-:S03]  /*12c00*/  IMAD.WIDE R22, R175, 0x4, R204 ;  /* 0x00000004af167825 */ /* 0x002fc600078e02cc */
[----:B------:R1:W-:Y:S01]  /*12c10*/  STL.64 [R1+0x738], R156 ;  /* 0x0007389c01007387 */ /* 0x0003e20000100a00 */
[----:B------:R-:W-:-:S03]  /*12c20*/  IMAD.WIDE R20, R175, 0x4, R250 ;  /* 0x00000004af147825 */ /* 0x000fc600078e02fa */
[----:B------:R1:W-:Y:S01]  /*12c30*/  STL.64 [R1+0x7a8], R22 ;  /* 0x0007a81601007387 */ /* 0x0003e20000100a00 */
[----:B------:R-:W-:-:S03]  /*12c40*/  IMAD.WIDE R18, R175, 0x4, R248 ;  /* 0x00000004af127825 */ /* 0x000fc600078e02f8 */
[----:B------:R1:W-:Y:S01]  /*12c50*/  STL.64 [R1+0x808], R20 ;  /* 0x0008081401007387 */ /* 0x0003e20000100a00 */
[----:B---3--:R-:W-:-:S03]  /*12c60*/  IMAD.WIDE R16, R175, 0x4, R166 ;  /* 0x00000004af107825 */ /* 0x008fc600078e02a6 */
[----:B------:R3:W-:Y:S01]  /*12c70*/  STL.64 [R1+0x848], R18 ;  /* 0x0008481201007387 */ /* 0x0007e20000100a00 */
[----:B------:R-:W-:-:S03]  /*12c80*/  IMAD.WIDE R14, R175, 0x4, R168 ;  /* 0x00000004af0e7825 */ /* 0x000fc600078e02a8 */
[----:B------:R3:W-:Y:S01]  /*12c90*/  STL.64 [R1+0x888], R16 ;  /* 0x0008881001007387 */ /* 0x0007e20000100a00 */
[----:B------:R-:W-:-:S03]  /*12ca0*/  IMAD.WIDE R12, R175, 0x4, R170 ;  /* 0x00000004af0c7825 */ /* 0x000fc600078e02aa */
[----:B------:R3:W-:Y:S01]  /*12cb0*/  STL.64 [R1+0x8c8], R14 ;  /* 0x0008c80e01007387 */ /* 0x0007e20000100a00 */
[----:B------:R-:W-:-:S03]  /*12cc0*/  IMAD.WIDE R10, R175, 0x4, R176 ;  /* 0x00000004af0a7825 */ /* 0x000fc600078e02b0 */
[----:B------:R3:W-:Y:S01]  /*12cd0*/  STL.64 [R1+0x900], R12 ;  /* 0x0009000c01007387 */ /* 0x0007e20000100a00 */
[----:B------:R-:W-:-:S03]  /*12ce0*/  IMAD.WIDE R6, R175, 0x4, R186 ;  /* 0x00000004af067825 */ /* 0x000fc600078e02ba */
[----:B--2---:R-:W2:Y:S04]  /*12cf0*/  LDL.LU.64 R152, [R1+0x438] ;  /* 0x0004380001987983 */ /* 0x004ea80000300a00 */
[----:B------:R3:W-:Y:S04]  /*12d00*/  STL.64 [R1+0x930], R10 ;  /* 0x0009300a01007387 */ /* 0x0007e80000100a00 */
[----:B------:R-:W3:Y:S04]  /*12d10*/  LDL.LU.64 R170, [R1+0x3f8] ;  /* 0x0003f80001aa7983 */ /* 0x000ee80000300a00 */
[----:B------:R3:W-:Y:S04]  /*12d20*/  STL.64 [R1+0x958], R6 ;  /* 0x0009580601007387 */ /* 0x0007e80000100a00 */
[----:B------:R-:W3:Y:S04]  /*12d30*/  LDL.LU.64 R168, [R1+0x3b8] ;  /* 0x0003b80001a87983 */ /* 0x000ee80000300a00 */
[----:B------:R-:W3:Y:S04]  /*12d40*/  LDL.LU.64 R166, [R1+0x378] ;  /* 0x0003780001a67983 */ /* 0x000ee80000300a00 */
[----:B----4-:R-:W4:Y:S04]  /*12d50*/  LDL.LU.64 R164, [R1+0x338] ;  /* 0x0003380001a47983 */ /* 0x010f280000300a00 */
[----:B------:R-:W4:Y:S04]  /*12d60*/  LDL.LU.64 R162, [R1+0x2f8] ;  /* 0x0002f80001a27983 */ /* 0x000f280000300a00 */
[----:B------:R4:W-:Y:S04]  /*12d70*/  LDGSTS.E [R9+0x40e00], desc[UR60][R160.64], P1 ;  /* 0x40e00000a0097fae */ /* 0x0009e8000892187c */
[----:B------:R-:W-:Y:S04]  /*12d80*/  LDGSTS.E [R9+0x41200], desc[UR60][R172.64], P1 ;  /* 0x41200000ac097fae */ /* 0x000fe8000892187c */
[----:B------:R-:W-:Y:S04]  /*12d90*/  LDGSTS.E [R9+0x41600], desc[UR60][R158.64], P1 ;  /* 0x416000009e097fae */ /* 0x000fe8000892187c */
[----:B------:R-:W4:Y:S04]  /*12da0*/  LDL.LU.64 R160, [R1+0x2b8] ;  /* 0x0002b80001a07983 */ /* 0x000f280000300a00 */
[----:B------:R-:W4:Y:S04]  /*12db0*/  LDL.LU.64 R204, [R1+0x278] ;  /* 0x0002780001cc7983 */ /* 0x000f280000300a00 */
[----:B------:R-:W4:Y:S04]  /*12dc0*/  LDL.LU.64 R250, [R1+0x238] ;  /* 0x0002380001fa7983 */ /* 0x000f280000300a00 */
[----:B------:R-:W-:Y:S04]  /*12dd0*/  LDGSTS.E [R9+0x41a00], desc[UR60][R154.64], P1 ;  /* 0x41a000009a097fae */ /* 0x000fe8000892187c */
[----:B------:R-:W-:Y:S04]  /*12de0*/  LDGSTS.E [R9+0x41e00], desc[UR60][R156.64], P1 ;  /* 0x41e000009c097fae */ /* 0x000fe8000892187c */
[----:B------:R4:W-:Y:S04]  /*12df0*/  LDGSTS.E [R9+0x42200], desc[UR60][R22.64], P1 ;  /* 0x4220000016097fae */ /* 0x0009e8000892187c */
[----:B------:R-:W4:Y:S04]  /*12e00*/  LDL.LU.64 R154, [R1+0x1f8] ;  /* 0x0001f800019a7983 */ /* 0x000f280000300a00 */
[----:B-1----:R-:W4:Y:S04]  /*12e10*/  LDL.LU.64 R156, [R1+0x1b8] ;  /* 0x0001b800019c7983 */ /* 0x002f280000300a00 */
        /* <DEDUP_REMOVED lines=13> */
[C---:B---3--:R-:W-:Y:S01]  /*12ef0*/  IMAD.WIDE R170, R175.reuse, 0x4, R170 ;  /* 0x00000004afaa7825 */ /* 0x048fe200078e02aa */
[----:B------:R2:W-:Y:S03]  /*12f00*/  STL.64 [R1+0x280], R152 ;  /* 0x0002809801007387 */ /* 0x0005e60000100a00 */
[C---:B------:R-:W-:Y:S01]  /*12f10*/  IMAD.WIDE R168, R175.reuse, 0x4, R168 ;  /* 0x00000004afa87825 */ /* 0x040fe200078e02a8 */
[----:B------:R3:W-:Y:S03]  /*12f20*/  STL.64 [R1+0x2c0], R170 ;  /* 0x0002c0aa01007387 */ /* 0x0007e60000100a00 */
[C---:B------:R-:W-:Y:S01]  /*12f30*/  IMAD.WIDE R166, R175.reuse, 0x4, R166 ;  /* 0x00000004afa67825 */ /* 0x040fe200078e02a6 */
[----:B------:R3:W-:Y:S03]  /*12f40*/  STL.64 [R1+0x300], R168 ;  /* 0x000300a801007387 */ /* 0x0007e60000100a00 */
[C---:B----4-:R-:W-:Y:S01]  /*12f50*/  IMAD.WIDE R164, R175.reuse, 0x4, R164 ;  /* 0x00000004afa47825 */ /* 0x050fe200078e02a4 */
        /* <DEDUP_REMOVED lines=11> */
[----:B------:R1:W-:Y:S04]  /*13010*/  STL.64 [R1+0x440], R22 ;  /* 0x0004401601007387 */ /* 0x0003e80000100a00 */
[----:B------:R1:W-:Y:S04]  /*13020*/  STL.64 [R1+0x730], R20 ;  /* 0x0007301401007387 */ /* 0x0003e80000100a00 */
[----:B------:R1:W-:Y:S04]  /*13030*/  LDGSTS.E [R180+0x40e80], desc[UR60][R166.64], P1 ;  /* 0x40e80000a6b47fae */ /* 0x0003e8000892187c */
[----:B------:R-:W-:Y:S01]  /*13040*/  LDGSTS.E [R180+0x41280], desc[UR60][R164.64], P1 ;  /* 0x41280000a4b47fae */ /* 0x000fe2000892187c */
        /* <DEDUP_REMOVED lines=18> */
[----:B--2---:R-:W2:Y:S04]  /*13170*/  LDL.LU.64 R152, [R1+0x370] ;  /* 0x0003700001987983 */ /* 0x004ea80000300a00 */
[----:B---3--:R-:W3:Y:S04]  /*13180*/  LDL.LU.64 R170, [R1+0x330] ;  /* 0x0003300001aa7983 */ /* 0x008ee80000300a00 */
[----:B------:R-:W3:Y:S04]  /*13190*/  LDL.LU.64 R168, [R1+0x2f0] ;  /* 0x0002f00001a87983 */ /* 0x000ee80000300a00 */
[----:B----4-:R-:W1:Y:S04]  /*131a0*/  LDL.LU.64 R166, [R1+0x2b0] ;  /* 0x0002b00001a67983 */ /* 0x010e680000300a00 */
[----:B------:R-:W4:Y:S04]  /*131b0*/  LDL.LU.64 R204, [R1+0x270] ;  /* 0x0002700001cc7983 */ /* 0x000f280000300a00 */
        /* <DEDUP_REMOVED lines=23> */
[C---:B--2---:R-:W-:Y:S01]  /*13330*/  IMAD.WIDE R152, R175.reuse, 0x4, R152 ;  /* 0x00000004af987825 */ /* 0x044fe200078e0298 */
[----:B------:R2:W-:Y:S03]  /*13340*/  STL.64 [R1+0x308], R154 ;  /* 0x0003089a01007387 */ /* 0x0005e60000100a00 */
[C---:B---3--:R-:W-:Y:S01]  /*13350*/  IMAD.WIDE R170, R175.reuse, 0x4, R170 ;  /* 0x00000004afaa7825 */ /* 0x048fe200078e02aa */
[----:B------:R3:W-:Y:S03]  /*13360*/  STL.64 [R1+0x348], R152 ;  /* 0x0003489801007387 */ /* 0x0007e60000100a00 */
[C---:B------:R-:W-:Y:S01]  /*13370*/  IMAD.WIDE R168, R175.reuse, 0x4, R168 ;  /* 0x00000004afa87825 */ /* 0x040fe200078e02a8 */
[----:B------:R-:W-:Y:S03]  /*13380*/  STL.64 [R1+0x388], R170 ;  /* 0x000388aa01007387 */ /* 0x000fe60000100a00 */
[C---:B-1----:R-:W-:Y:S01]  /*13390*/  IMAD.WIDE R166, R175.reuse, 0x4, R166 ;  /* 0x00000004afa67825 */ /* 0x042fe200078e02a6 */
[----:B------:R-:W-:Y:S03]  /*133a0*/  STL.64 [R1+0x3c8], R168 ;  /* 0x0003c8a801007387 */ /* 0x000fe60000100a00 */
[C---:B----4-:R-:W-:Y:S01]  /*133b0*/  IMAD.WIDE R22, R175.reuse, 0x4, R204 ;  /* 0x00000004af167825 */ /* 0x050fe200078e02cc */
        /* <DEDUP_REMOVED lines=20> */
[----:B------:R-:W-:Y:S04]  /*13500*/  STL.64 [R1+0x8b8], R8 ;  /* 0x0008b80801007387 */ /* 0x000fe80000100a00 */
[----:B------:R-:W4:Y:S04]  /*13510*/  LDL.LU.64 R162, [R1+0x3e8] ;  /* 0x0003e80001a27983 */ /* 0x000f280000300a00 */
[----:B------:R4:W-:Y:S04]  /*13520*/  STL.64 [R1+0x8f0], R6 ;  /* 0x0008f00601007387 */ /* 0x0009e80000100a00 */
[----:B------:R-:W4:Y:S04]  /*13530*/  LDL.LU.64 R160, [R1+0x3a8] ;  /* 0x0003a80001a07983 */ /* 0x000f280000300a00 */
[----:B------:R-:W4:Y:S04]  /*13540*/  LDL.LU.64 R158, [R1+0x368] ;  /* 0x00036800019e7983 */ /* 0x000f280000300a00 */
[----:B------:R-:W4:Y:S04]  /*13550*/  LDL.LU.64 R156, [R1+0x328] ;  /* 0x00032800019c7983 */ /* 0x000f280000300a00 */
[----:B--2---:R-:W2:Y:S04]  /*13560*/  LDL.LU.64 R154, [R1+0x2e8] ;  /* 0x0002e800019a7983 */ /* 0x004ea80000300a00 */
[----:B------:R2:W-:Y:S04]  /*13570*/  LDGSTS.E [R244+0x40f00], desc[UR60][R152.64], P1 ;  /* 0x40f0000098f47fae */ /* 0x0005e8000892187c */
[----:B------:R-:W-:Y:S04]  /*13580*/  LDGSTS.E [R244+0x41300], desc[UR60][R170.64], P1 ;  /* 0x41300000aaf47fae */ /* 0x000fe8000892187c */
[----:B------:R-:W-:Y:S04]  /*13590*/  LDGSTS.E [R244+0x41700], desc[UR60][R168.64], P1 ;  /* 0x41700000a8f47fae */ /* 0x000fe8000892187c */
[----:B---3--:R-:W3:Y:S04]  /*135a0*/  LDL.LU.64 R152, [R1+0x2a8] ;  /* 0x0002a80001987983 */ /* 0x008ee80000300a00 */
[----:B------:R-:W3:Y:S04]  /*135b0*/  LDL.LU.64 R204, [R1+0x268] ;  /* 0x0002680001cc7983 */ /* 0x000ee80000300a00 */
[----:B------:R-:W3:Y:S04]  /*135c0*/  LDL.LU.64 R250, [R1+0x228] ;  /* 0x0002280001fa7983 */ /* 0x000ee80000300a00 */
[----:B------:R-:W-:Y:S04]  /*135d0*/  LDGSTS.E [R244+0x41b00], desc[UR60][R166.64], P1 ;  /* 0x41b00000a6f47fae */ /* 0x000fe8000892187c */
[----:B------:R-:W3:Y:S04]  /*135e0*/  LDL.LU.64 R248, [R1+0x1e8] ;  /* 0x0001e80001f87983 */ /* 0x000ee80000300a00 */
[----:B------:R3:W-:Y:S04]  /*135f0*/  LDGSTS.E [R244+0x41f00], desc[UR60][R22.64], P1 ;  /* 0x41f0000016f47fae */ /* 0x0007e8000892187c */
[----:B-1----:R-:W3:Y:S04]  /*13600*/  LDL.LU.64 R166, [R1+0x1a8] ;  /* 0x0001a80001a67983 */ /* 0x002ee80000300a00 */
[----:B------:R-:W3:Y:S04]  /*13610*/  LDL.LU.64 R168, [R1+0x168] ;  /* 0x0001680001a87983 */ /* 0x000ee80000300a00 */
        /* <DEDUP_REMOVED lines=10> */
[----:B------:R-:W-:Y:S04]  /*136c0*/  LDGSTS.E [R244+0x43b00], desc[UR60][R8.64], P1 ;  /* 0x43b0000008f47fae */ /* 0x000fe8000892187c */
[----:B------:R1:W-:Y:S01]  /*136d0*/  LDGSTS.E [R244+0x43f00], desc[UR60][R6.64], P1 ;  /* 0x43f0000006f47fae */ /* 0x0003e2000892187c */
[----:B----4-:R-:W-:-:S04]  /*136e0*/  IMAD.WIDE R164, R175, 0x4, R164 ;  /* 0x00000004afa47825 */ /* 0x010fc800078e02a4 */
        /* <DEDUP_REMOVED lines=8> */
[C---:B--2---:R-:W-:Y:S01]  /*13770*/  IMAD.WIDE R154, R175.reuse, 0x4, R154 ;  /* 0x00000004af9a7825 */ /* 0x044fe200078e029a */
[----:B------:R4:W-:Y:S04]  /*13780*/  STL.64 [R1+0x390], R156 ;  /* 0x0003909c01007387 */ /* 0x0009e80000100a00 */
[----:B------:R4:W-:Y:S04]  /*13790*/  STL.64 [R1+0x3d0], R154 ;  /* 0x0003d09a01007387 */ /* 0x0009e80000100a00 */
[----:B------:R4:W-:Y:S04]  /*137a0*/  LDGSTS.E [R245+0x40380], desc[UR60][R164.64], P1 ;  /* 0x40380000a4f57fae */ /* 0x0009e8000892187c */
[----:B------:R4:W-:Y:S01]  /*137b0*/  LDGSTS.E [R245+0x40780], desc[UR60][R162.64], P1 ;  /* 0x40780000a2f57fae */ /* 0x0009e2000892187c */
[----:B---3--:R-:W-:-:S03]  /*137c0*/  IMAD.WIDE R152, R175, 0x4, R152 ;  /* 0x00000004af987825 */ /* 0x008fc600078e0298 */
        /* <DEDUP_REMOVED lines=12> */
[----:B------:R4:W-:Y:S04]  /*13890*/  STL.64 [R1+0x790], R14 ;  /* 0x0007900e01007387 */ /* 0x0009e80000100a00 */
[----:B------:R4:W-:Y:S01]  /*138a0*/  STL.64 [R1+0x7f0], R12 ;  /* 0x0007f00c01007387 */ /* 0x0009e20000100a00 */
[----:B------:R-:W-:-:S03]  /*138b0*/  IMAD.WIDE R10, R175, 0x4, R172 ;  /* 0x00000004af0a7825 */ /* 0x000fc600078e02ac */
[----:B------:R4:W-:Y:S01]  /*138c0*/  LDGSTS.E [R245+0x40f80], desc[UR60][R158.64], P1 ;  /* 0x40f800009ef57fae */ /* 0x0009e2000892187c */
[----:B------:R-:W-:-:S03]  /*138d0*/  IMAD.WIDE R6, R175, 0x4, R186 ;  /* 0x00000004af067825 */ /* 0x000fc600078e02ba */
[----:B------:R4:W-:Y:S04]  /*138e0*/  LDGSTS.E [R245+0x41380], desc[UR60][R156.64], P1 ;  /* 0x413800009cf57fae */ /* 0x0009e8000892187c */
[----:B------:R-:W2:Y:S01]  /*138f0*/  LDL R186, [R1+0x9e8] ;  /* 0x0009e80001ba7983 */ /* 0x000ea20000100800 */
[----:B------:R-:W-:-:S03]  /*13900*/  IMAD.WIDE R8, R175, 0x4, R176 ;  /* 0x00000004af087825 */ /* 0x000fc600078e02b0 */
[----:B------:R4:W-:Y:S04]  /*13910*/  STL.64 [R1+0x830], R10 ;  /* 0x0008300a01007387 */ /* 0x0009e80000100a00 */
[----:B------:R4:W-:Y:S04]  /*13920*/  STL.64 [R1+0x870], R8 ;  /* 0x0008700801007387 */ /* 0x0009e80000100a00 */
[----:B------:R4:W-:Y:S04]  /*13930*/  STL.64 [R1+0x8b0], R6 ;  /* 0x0008b00601007387 */ /* 0x0009e80000100a00 */
[----:B------:R4:W-:Y:S04]  /*13940*/  LDGSTS.E [R245+0x41780], desc[UR60][R154.64], P1 ;  /* 0x417800009af57fae */ /* 0x0009e8000892187c */
        /* <DEDUP_REMOVED lines=9> */
[----:B------:R4:W-:Y:S01]  /*139e0*/  LDGSTS.E [R245+0x43f80], desc[UR60][R6.64], P1 ;  /* 0x43f8000006f57fae */ /* 0x0009e2000892187c */
[----:B------:R-:W-:-:S03]  /*139f0*/  CS2R R88, SRZ ;  /* 0x0000000000587805 */ /* 0x000fc6000001ff00 */
[----:B------:R-:W0:Y:S01]  /*13a00*/  LDGDEPBAR ;  /* 0x00000000000079af */ /* 0x000e220000000000 */
[----:B------:R-:W-:Y:S02]  /*13a10*/  CS2R R90, SRZ ;  /* 0x00000000005a7805 */ /* 0x000fe4000001ff00 */
[----:B------:R-:W-:Y:S02]  /*13a20*/  CS2R R92, SRZ ;  /* 0x00000000005c7805 */ /* 0x000fe4000001ff00 */
[----:B------:R-:W-:Y:S02]  /*13a30*/  CS2R R94, SRZ ;  /* 0x00000000005e7805 */ /* 0x000fe4000001ff00 */
[----:B------:R-:W-:Y:S02]  /*13a40*/  CS2R R96, SRZ ;  /* 0x0000000000607805 */ /* 0x000fe4000001ff00 */
[----:B------:R-:W-:Y:S02]  /*13a50*/  CS2R R98, SRZ ;  /* 0x0000000000627805 */ /* 0x000fe4000001ff00 */
[----:B------:R-:W-:-:S02]  /*13a60*/  CS2R R100, SRZ ;  /* 0x0000000000647805 */ /* 0x000fc4000001ff00 */
        /* <DEDUP_REMOVED lines=57> */
[----:B--2---:R-:W-:-:S13]  /*13e00*/  ISETP.GE.AND P0, PT, R186, 0x80, PT ;  /* 0x00000080ba00780c */ /* 0x004fda0003f06270 */
[----:B----4-:R-:W-:Y:S05]  /*13e10*/  @!P0 BRA `(.L_x_0) ;  /* 0x000000ec00888947 */ /* 0x010fea0003800000 */
[----:B------:R-:W2:Y:S04]  /*13e20*/  LDL.LU.64 R170, [R1+0x60] ;  /* 0x0000600001aa7983 */ /* 0x000ea80000300a00 */
[----:B------:R-:W3:Y:S04]  /*13e30*/  LDL.LU.64 R172, [R1+0x58] ;  /* 0x0000580001ac7983 */ /* 0x000ee80000300a00 */
[----:B------:R-:W4:Y:S01]  /*13e40*/  LDL.LU.64 R176, [R1+0x468] ;  /* 0x0004680001b07983 */ /* 0x000f220000300a00 */
[----:B------:R-:W-:Y:S02]  /*13e50*/  IMAD.MOV.U32 R5, RZ, RZ, R242 ;  /* 0x000000ffff057224 */ /* 0x000fe400078e00f2 */
[----:B------:R-:W-:Y:S01]  /*13e60*/  IMAD.MOV.U32 R6, RZ, RZ, R243 ;  /* 0x000000ffff067224 */ /* 0x000fe200078e00f3 */
[----:B------:R-:W-:Y:S04]  /*13e70*/  STL [R1+0xbf8], R181 ;  /* 0x000bf8b501007387 */ /* 0x000fe80000100800 */
[----:B-----5:R-:W-:Y:S04]  /*13e80*/  STL.64 [R1+0xbf0], R2 ;  /* 0x000bf00201007387 */ /* 0x020fe80000100a00 */
[----:B------:R1:W-:Y:S01]  /*13e90*/  STL.64 [R1+0xc00], R4 ;  /* 0x000c000401007387 */ /* 0x0003e20000100a00 */
[----:B------:R-:W-:-:S02]  /*13ea0*/  IMAD.MOV.U32 R13, RZ, RZ, R196 ;  /* 0x000000ffff0d7224 */ /* 0x000fc400078e00c4 */
[----:B--2---:R-:W-:Y:S02]  /*13eb0*/  IMAD.MOV.U32 R7, RZ, RZ, R170 ;  /* 0x000000ffff077224 */ /* 0x004fe400078e00aa */
[----:B------:R-:W-:Y:S02]  /*13ec0*/  IMAD.MOV.U32 R8, RZ, RZ, R171 ;  /* 0x000000ffff087224 */ /* 0x000fe400078e00ab */
[----:B---3--:R-:W-:Y:S01]  /*13ed0*/  IMAD.MOV.U32 R9, RZ, RZ, R172 ;  /* 0x000000ffff097224 */ /* 0x008fe200078e00ac */
[----:B------:R-:W-:Y:S01]  /*13ee0*/  MOV R10, R173 ;  /* 0x000000ad000a7202 */ /* 0x000fe20000000f00 */
[----:B------:R-:W-:Y:S01]  /*13ef0*/  STL.64 [R1+0xc08], R6 ;  /* 0x000c080601007387 */ /* 0x000fe20000100a00 */
[----:B----4-:R-:W-:-:S03]  /*13f00*/  IMAD.MOV.U32 R11, RZ, RZ, R176 ;  /* 0x000000ffff0b7224 */ /* 0x010fc600078e00b0 */
[----:B------:R-:W-:Y:S01]  /*13f10*/  STL.64 [R1+0xc10], R8 ;  /* 0x000c100801007387 */ /* 0x000fe20000100a00 */
[----:B------:R-:W-:-:S03]  /*13f20*/  IMAD.MOV.U32 R12, RZ, RZ, R177 ;  /* 0x000000ffff0c7224 */ /* 0x000fc600078e00b1 */
[----:B------:R2:W-:Y:S04]  /*13f30*/  STL.64 [R1+0xc18], R10 ;  /* 0x000c180a01007387 */ /* 0x0005e80000100a00 */
[----:B-1----:R-:W3:Y:S04]  /*13f40*/  LDL.LU.64 R4, [R1+0x510] ;  /* 0x0005100001047983 */ /* 0x002ee80000300a00 */
[----:B------:R-:W4:Y:S04]  /*13f50*/  LDL.LU.64 R2, [R1+0x518] ;  /* 0x0005180001027983 */ /* 0x000f280000300a00 */
[----:B------:R-:W4:Y:S04]  /*13f60*/  LDL.LU.64 R240, [R1+0x520] ;  /* 0x0005200001f07983 */ /* 0x000f280000300a00 */
[----:B------:R-:W4:Y:S04]  /*13f70*/  LDL.LU.64 R244, [R1+0x528] ;  /* 0x0005280001f47983 */ /* 0x000f280000300a00 */
[----:B--2---:R-:W2:Y:S04]  /*13f80*/  LDL.LU.64 R10, [R1+0x4d8] ;  /* 0x0004d800010a7983 */ /* 0x004ea80000300a00 */
[----:B------:R-:W2:Y:S04]  /*13f90*/  LDL.LU.64 R180, [R1+0x4e0] ;  /* 0x0004e00001b47983 */ /* 0x000ea80000300a00 */
[----:B------:R-:W2:Y:S04]  /*13fa0*/  LDL.LU.64 R248, [R1+0x4e8] ;  /* 0x0004e80001f87983 */ /* 0x000ea80000300a00 */
[----:B------:R-:W2:Y:S04]  /*13fb0*/  LDL.LU.64 R250, [R1+0x4b0] ;  /* 0x0004b00001fa7983 */ /* 0x000ea80000300a00 */
[----:B------:R-:W2:Y:S04]  /*13fc0*/  LDL.LU.64 R8, [R1+0x4b8] ;  /* 0x0004b80001087983 */ /* 0x000ea80000300a00 */
[----:B------:R-:W2:Y:S04]  /*13fd0*/  LDL.LU.64 R6, [R1+0x4c0] ;  /* 0x0004c00001067983 */ /* 0x000ea80000300a00 */
[----:B------:R-:W2:Y:S04]  /*13fe0*/  LDL.LU.64 R242, [R1+0x4c8] ;  /* 0x0004c80001f27983 */ /* 0x000ea80000300a00 */
[----:B------:R1:W-:Y:S04]  /*13ff0*/  STL.64 [R1+0xc20], R12 ;  /* 0x000c200c01007387 */ /* 0x0003e80000100a00 */
[----:B-1----:R-:W2:Y:S01]  /*14000*/  LDL.LU.64 R12, [R1+0x4d0] ;  /* 0x0004d000010c7983 */ /* 0x002ea20000300a00 */
[----:B------:R-:W-:Y:S01]  /*14010*/  IMAD.MOV.U32 R14, RZ, RZ, R197 ;  /* 0x000000ffff0e7224 */ /* 0x000fe200078e00c5 */
[----:B------:R-:W-:Y:S01]  /*14020*/  MOV R23, R188 ;  /* 0x000000bc00177202 */ /* 0x000fe20000000f00 */
[----:B------:R-:W-:Y:S01]  /*14030*/  IMAD.MOV.U32 R15, RZ, RZ, R198 ;  /* 0x000000ffff0f7224 */ /* 0x000fe200078e00c6 */
[----:B------:R-:W-:Y:S01]  /*14040*/  MOV R172, R222 ;  /* 0x000000de00ac7202 */ /* 0x000fe20000000f00 */
[----:B------:R-:W-:Y:S01]  /*14050*/  IMAD.MOV.U32 R16, RZ, RZ, R199 ;  /* 0x000000ffff107224 */ /* 0x000fe200078e00c7 */
[----:B------:R-:W-:Y:S01]  /*14060*/  MOV R161, R237 ;  /* 0x000000ed00a17202 */ /* 0x000fe20000000f00 */
[----:B------:R-:W-:Y:S01]  /*14070*/  IMAD.MOV.U32 R17, RZ, RZ, R200 ;  /* 0x000000ffff117224 */ /* 0x000fe200078e00c8 */
[----:B------:R-:W-:Y:S01]  /*14080*/  STL.64 [R1+0xc28], R14 ;  /* 0x000c280e01007387 */ /* 0x000fe20000100a00 */
[----:B------:R-:W-:Y:S01]  /*14090*/  IMAD.MOV.U32 R18, RZ, RZ, R201 ;  /* 0x000000ffff127224 */ /* 0x000fe200078e00c9 */
[----:B------:R-:W-:Y:S01]  /*140a0*/  MOV R201, R211 ;  /* 0x000000d300c97202 */ /* 0x000fe20000000f00 */
[----:B------:R-:W-:Y:S01]  /*140b0*/  IMAD.MOV.U32 R19, RZ, RZ, R202 ;  /* 0x000000ffff137224 */ /* 0x000fe200078e00ca */
[----:B------:R-:W-:Y:S01]  /*140c0*/  STL.64 [R1+0xc30], R16 ;  /* 0x000c301001007387 */ /* 0x000fe20000100a00 */
[----:B------:R-:W-:-:S02]  /*140d0*/  IMAD.MOV.U32 R20, RZ, RZ, R203 ;  /* 0x000000ffff147224 */ /* 0x000fc400078e00cb */
[----:B------:R-:W-:Y:S01]  /*140e0*/  IMAD.MOV.U32 R21, RZ, RZ, R190 ;  /* 0x000000ffff157224 */ /* 0x000fe200078e00be */
[----:B------:R-:W-:Y:S01]  /*140f0*/  STL.64 [R1+0xc38], R18 ;  /* 0x000c381201007387 */ /* 0x000fe20000100a00 */
[----:B------:R-:W-:Y:S02]  /*14100*/  IMAD.MOV.U32 R22, RZ, RZ, R191 ;  /* 0x000000ffff167224 */ /* 0x000fe400078e00bf */
[----:B------:R-:W-:Y:S01]  /*14110*/  IMAD.MOV.U32 R188, RZ, RZ, R192 ;  /* 0x000000ffffbc7224 */ /* 0x000fe200078e00c0 */
[----:B------:R1:W-:Y:S01]  /*14120*/  STL.64 [R1+0xc40], R20 ;  /* 0x000c401401007387 */ /* 0x0003e20000100a00 */
[----:B------:R-:W-:Y:S02]  /*14130*/  IMAD.MOV.U32 R202, RZ, RZ, R210 ;  /* 0x000000ffffca7224 */ /* 0x000fe400078e00d2 */
[----:B------:R-:W-:Y:S01]  /*14140*/  IMAD.MOV.U32 R203, RZ, RZ, R209 ;  /* 0x000000ffffcb7224 */ /* 0x000fe200078e00d1 */
[----:B------:R1:W-:Y:S01]  /*14150*/  STL.64 [R1+0xc48], R22 ;  /* 0x000c481601007387 */ /* 0x0003e20000100a00 */
[----:B------:R-:W-:-:S02]  /*14160*/  IMAD.MOV.U32 R200, RZ, RZ, R212 ;  /* 0x000000ffffc87224 */ /* 0x000fc400078e00d4 */
[----:B------:R-:W-:Y:S01]  /*14170*/  IMAD.MOV.U32 R198, RZ, RZ, R214 ;  /* 0x000000ffffc67224 */ /* 0x000fe200078e00d6 */
[----:B------:R-:W-:Y:S01]  /*14180*/  STL [R1+0xc50], R188 ;  /* 0x000c50bc01007387 */ /* 0x000fe20000100800 */
[----:B------:R-:W-:Y:S02]  /*14190*/  IMAD.MOV.U32 R199, RZ, RZ, R213 ;  /* 0x000000ffffc77224 */ /* 0x000fe400078e00d5 */
[----:B------:R-:W-:Y:S02]  /*141a0*/  IMAD.MOV.U32 R196, RZ, RZ, R216 ;  /* 0x000000ffffc47224 */ /* 0x000fe400078e00d8 */
[----:B------:R-:W-:Y:S02]  /*141b0*/  IMAD.MOV.U32 R197, RZ, RZ, R215 ;  /* 0x000000ffffc57224 */ /* 0x000fe400078e00d7 */
[----:B------:R-:W-:Y:S02]  /*141c0*/  IMAD.MOV.U32 R173, RZ, RZ, R221 ;  /* 0x000000ffffad7224 */ /* 0x000fe400078e00dd */
[----:B------:R-:W-:-:S02]  /*141d0*/  IMAD.MOV.U32 R156, RZ, RZ, R178 ;  /* 0x000000ffff9c7224 */ /* 0x000fc400078e00b2 */
[----:B------:R-:W-:Y:S02]  /*141e0*/  IMAD.MOV.U32 R170, RZ, RZ, R224 ;  /* 0x000000ffffaa7224 */ /* 0x000fe400078e00e0 */
        /* <DEDUP_REMOVED lines=30> */
[----:B---3--:R-:W-:Y:S02]  /*143d0*/  IMAD.MOV.U32 R210, RZ, RZ, R4 ;  /* 0x000000ffffd27224 */ /* 0x008fe400078e0004 */
[----:B------:R-:W-:Y:S02]  /*143e0*/  IMAD.MOV.U32 R209, RZ, RZ, R5 ;  /* 0x000000ffffd17224 */ /* 0x000fe400078e0005 */
[----:B------:R-:W3:Y:S01]  /*143f0*/  LDL.LU.64 R4, [R1+0x490] ;  /* 0x0004900001047983 */ /* 0x000ee20000300a00 */
[----:B----4-:R-:W-:Y:S02]  /*14400*/  IMAD.MOV.U32 R212, RZ, RZ, R2 ;  /* 0x000000ffffd47224 */ /* 0x010fe400078e0002 */
[----:B------:R-:W-:Y:S02]  /*14410*/  IMAD.MOV.U32 R211, RZ, RZ, R3 ;  /* 0x000000ffffd37224 */ /* 0x000fe400078e0003 */
[----:B------:R-:W4:Y:S01]  /*14420*/  LDL.LU.64 R2, [R1+0x498] ;  /* 0x0004980001027983 */ /* 0x000f220000300a00 */
[----:B------:R-:W-:-:S02]  /*14430*/  IMAD.MOV.U32 R214, RZ, RZ, R240 ;  /* 0x000000ffffd67224 */ /* 0x000fc400078e00f0 */
[----:B------:R-:W-:Y:S01]  /*14440*/  IMAD.MOV.U32 R213, RZ, RZ, R241 ;  /* 0x000000ffffd57224 */ /* 0x000fe200078e00f1 */
[----:B------:R-:W-:Y:S01]  /*14450*/  MOV R215, R245 ;  /* 0x000000f500d77202 */ /* 0x000fe20000000f00 */
[----:B------:R-:W4:Y:S01]  /*14460*/  LDL.LU.64 R240, [R1+0x4a0] ;  /* 0x0004a00001f07983 */ /* 0x000f220000300a00 */
[----:B------:R-:W-:-:S03]  /*14470*/  IMAD.MOV.U32 R216, RZ, RZ, R244 ;  /* 0x000000ffffd87224 */ /* 0x000fc600078e00f4 */
[----:B------:R-:W4:Y:S01]  /*14480*/  LDL.LU.64 R244, [R1+0x4a8] ;  /* 0x0004a80001f47983 */ /* 0x000f220000300a00 */
[----:B--2---:R-:W-:Y:S02]  /*14490*/  IMAD.MOV.U32 R220, RZ, RZ, R10 ;  /* 0x000000ffffdc7224 */ /* 0x004fe400078e000a */
[----:B------:R-:W-:Y:S02]  /*144a0*/  IMAD.MOV.U32 R222, RZ, RZ, R180 ;  /* 0x000000ffffde7224 */ /* 0x000fe400078e00b4 */
[----:B------:R-:W-:Y:S02]  /*144b0*/  IMAD.MOV.U32 R221, RZ, RZ, R181 ;  /* 0x000000ffffdd7224 */ /* 0x000fe400078e00b5 */
[----:B------:R-:W2:Y:S01]  /*144c0*/  LDL.LU.64 R180, [R1+0x478] ;  /* 0x0004780001b47983 */ /* 0x000ea20000300a00 */
[----:B------:R-:W-:Y:S02]  /*144d0*/  IMAD.MOV.U32 R225, RZ, RZ, R248 ;  /* 0x000000ffffe17224 */ /* 0x000fe400078e00f8 */
[----:B------:R-:W-:-:S02]  /*144e0*/  IMAD.MOV.U32 R224, RZ, RZ, R249 ;  /* 0x000000ffffe07224 */ /* 0x000fc400078e00f9 */
[----:B------:R-:W2:Y:S01]  /*144f0*/  LDL.LU.64 R248, [R1+0x480] ;  /* 0x0004800001f87983 */ /* 0x000ea20000300a00 */
[----:B------:R-:W-:Y:S02]  /*14500*/  IMAD.MOV.U32 R227, RZ, RZ, R250 ;  /* 0x000000ffffe37224 */ /* 0x000fe400078e00fa */
[----:B------:R-:W-:Y:S02]  /*14510*/  IMAD.MOV.U32 R226, RZ, RZ, R251 ;  /* 0x000000ffffe27224 */ /* 0x000fe400078e00fb */
[----:B------:R-:W2:Y:S01]  /*14520*/  LDL.LU.64 R250, [R1+0x488] ;  /* 0x0004880001fa7983 */ /* 0x000ea20000300a00 */
[----:B------:R-:W-:Y:S02]  /*14530*/  IMAD.MOV.U32 R219, RZ, RZ, R11 ;  /* 0x000000ffffdb7224 */ /* 0x000fe400078e000b */
[----:B------:R-:W-:Y:S02]  /*14540*/  IMAD.MOV.U32 R218, RZ, RZ, R12 ;  /* 0x000000ffffda7224 */ /* 0x000fe400078e000c */
[----:B------:R-:W-:-:S02]  /*14550*/  IMAD.MOV.U32 R217, RZ, RZ, R13 ;  /* 0x000000ffffd97224 */ /* 0x000fc400078e000d */
[----:B------:R-:W2:Y:S04]  /*14560*/  LDL.LU.64 R12, [R1] ;  /* 0x00000000010c7983 */ /* 0x000ea80000300a00 */
[----:B------:R-:W2:Y:S04]  /*14570*/  LDL.LU.64 R10, [R1+0x8] ;  /* 0x00000800010a7983 */ /* 0x000ea80000300a00 */
[----:B-1----:R-:W2:Y:S01]  /*14580*/  LDL.LU.64 R20, [R1+0x10] ;  /* 0x0000100001147983 */ /* 0x002ea20000300a00 */
[----:B------:R-:W-:Y:S02]  /*14590*/  IMAD.MOV.U32 R229, RZ, RZ, R8 ;  /* 0x000000ffffe57224 */ /* 0x000fe400078e0008 */
[----:B------:R-:W-:-:S02]  /*145a0*/  IMAD.MOV.U32 R228, RZ, RZ, R9 ;  /* 0x000000ffffe47224 */ /* 0x000fc400078e0009 */
[----:B------:R-:W2:Y:S01]  /*145b0*/  LDL.LU.64 R8, [R1+0x470] ;  /* 0x0004700001087983 */ /* 0x000ea20000300a00 */
[----:B------:R-:W-:Y:S01]  /*145c0*/  MOV R231, R6 ;  /* 0x0000000600e77202 */ /* 0x000fe20000000f00 */
[----:B------:R-:W-:Y:S02]  /*145d0*/  IMAD.MOV.U32 R230, RZ, RZ, R7 ;  /* 0x000000ffffe67224 */ /* 0x000fe400078e0007 */
[----:B------:R-:W2:Y:S04]  /*145e0*/  LDL.LU.64 R6, [R1+0x18] ;  /* 0x0000180001067983 */ /* 0x000ea80000300a00 */
[----:B------:R-:W2:Y:S04]  /*145f0*/  LDL.LU.64 R18, [R1+0x20] ;  /* 0x0000200001127983 */ /* 0x000ea80000300a00 */
[----:B------:R-:W2:Y:S01]  /*14600*/  LDL.LU.64 R16, [R1+0x28] ;  /* 0x0000280001107983 */ /* 0x000ea20000300a00 */
[----:B---3--:R-:W-:-:S02]  /*14610*/  IMAD.MOV.U32 R235, RZ, RZ, R4 ;  /* 0x000000ffffeb7224 */ /* 0x008fc400078e0004 */
[----:B------:R-:W-:Y:S02]  /*14620*/  IMAD.MOV.U32 R234, RZ, RZ, R5 ;  /* 0x000000ffffea7224 */ /* 0x000fe400078e0005 */
[----:B------:R-:W3:Y:S01]  /*14630*/  LDL.LU.64 R4, [R1+0x30] ;  /* 0x0000300001047983 */ /* 0x000ee20000300a00 */
[----:B----4-:R-:W-:Y:S02]  /*14640*/  IMAD.MOV.U32 R237, RZ, RZ, R2 ;  /* 0x000000ffffed7224 */ /* 0x010fe400078e0002 */
[----:B------:R-:W-:Y:S02]  /*14650*/  IMAD.MOV.U32 R236, RZ, RZ, R3 ;  /* 0x000000ffffec7224 */ /* 0x000fe400078e0003 */
[----:B------:R-:W4:Y:S01]  /*14660*/  LDL.LU.64 R2, [R1+0x38] ;  /* 0x0000380001027983 */ /* 0x000f220000300a00 */
[----:B------:R-:W-:Y:S02]  /*14670*/  IMAD.MOV.U32 R239, RZ, RZ, R240 ;  /* 0x000000ffffef7224 */ /* 0x000fe400078e00f0 */
[----:B------:R-:W-:-:S02]  /*14680*/  IMAD.MOV.U32 R238, RZ, RZ, R241 ;  /* 0x000000ffffee7224 */ /* 0x000fc400078e00f1 */
[----:B------:R-:W-:Y:S02]  /*14690*/  IMAD.MOV.U32 R241, RZ, RZ, R244 ;  /* 0x000000fffff17224 */ /* 0x000fe400078e00f4 */
[----:B------:R-:W-:Y:S02]  /*146a0*/  IMAD.MOV.U32 R240, RZ, RZ, R245 ;  /* 0x000000fffff07224 */ /* 0x000fe400078e00f5 */
[----:B--2---:R-:W-:Y:S02]  /*146b0*/  IMAD.MOV.U32 R245, RZ, RZ, R180 ;  /* 0x000000fffff57224 */ /* 0x004fe400078e00b4 */
[----:B------:R-:W-:Y:S02]  /*146c0*/  IMAD.MOV.U32 R244, RZ, RZ, R181 ;  /* 0x000000fffff47224 */ /* 0x000fe400078e00b5 */
[----:B------:R-:W2:Y:S04]  /*146d0*/  LDL.LU.64 R180, [R1+0x40] ;  /* 0x0000400001b47983 */ /* 0x000ea80000300a00 */
[----:B------:R-:W2:Y:S01]  /*146e0*/  LDL.LU.64 R14, [R1+0x48] ;  /* 0x00004800010e7983 */ /* 0x000ea20000300a00 */
[----:B------:R-:W-:Y:S01]  /*146f0*/  IMAD.MOV.U32 R233, RZ, RZ, R242 ;  /* 0x000000ffffe97224 */ /* 0x000fe200078e00f2 */
[----:B------:R-:W-:Y:S01]  /*14700*/  MOV R242, R247 ;  /* 0x000000f700f27202 */ /* 0x000fe20000000f00 */
        /* <DEDUP_REMOVED lines=8> */
[----:B------:R-:W2:Y:S01]  /*14790*/  LDL.LU.64 R12, [R1+0x50] ;  /* 0x00005000010c7983 */ /* 0x000ea20000300a00 */
[----:B------:R-:W-:-:S03]  /*147a0*/  IMAD.MOV.U32 R252, RZ, RZ, R11 ;  /* 0x000000fffffc7224 */ /* 0x000fc600078e000b */
[----:B------:R1:W-:Y:S01]  /*147b0*/  STL [R1], R10 ;  /* 0x0000000a01007387 */ /* 0x0003e20000100800 */
[----:B------:R-:W-:-:S03]  /*147c0*/  IMAD.MOV.U32 R22, RZ, RZ, R21 ;  /* 0x000000ffff167224 */ /* 0x000fc600078e0015 */
[----:B-1----:R-:W2:Y:S04]  /*147d0*/  LDL.LU.64 R10, [R1+0x610] ;  /* 0x00061000010a7983 */ /* 0x002ea80000300a00 */
[----:B------:R1:W-:Y:S04]  /*147e0*/  STL [R1+0x8], R20 ;  /* 0x0000081401007387 */ /* 0x0003e80000100800 */
[----:B-1----:R-:W2:Y:S04]  /*147f0*/  LDL.LU.64 R20, [R1+0x618] ;  /* 0x0006180001147983 */ /* 0x002ea80000300a00 */
[----:B------:R1:W-:Y:S04]  /*14800*/  STL [R1+0x4], R22 ;  /* 0x0000041601007387 */ /* 0x0003e80000100800 */
[----:B------:R1:W-:Y:S02]  /*14810*/  STL [R1+0x10], R8 ;  /* 0x0000100801007387 */ /* 0x0003e40000100800 */
[----:B-1----:R-:W-:-:S02]  /*14820*/  IMAD.MOV.U32 R22, RZ, RZ, R9 ;  /* 0x000000ffff167224 */ /* 0x002fc400078e0009 */
[----:B------:R-:W2:Y:S04]  /*14830*/  LDL.LU.64 R8, [R1+0x620] ;  /* 0x0006200001087983 */ /* 0x000ea80000300a00 */
[----:B------:R1:W-:Y:S04]  /*14840*/  STL [R1+0xc], R22 ;  /* 0x00000c1601007387 */ /* 0x0003e80000100800 */
[----:B------:R1:W-:Y:S02]  /*14850*/  STL [R1+0x18], R6 ;  /* 0x0000180601007387 */ /* 0x0003e40000100800 */
[----:B-1----:R-:W-:-:S02]  /*14860*/  IMAD.MOV.U32 R22, RZ, RZ, R7 ;  /* 0x000000ffff167224 */ /* 0x002fc400078e0007 */
[----:B------:R-:W2:Y:S04]  /*14870*/  LDL.LU.64 R6, [R1+0x628] ;  /* 0x0006280001067983 */ /* 0x000ea80000300a00 */
[----:B------:R1:W-:Y:S04]  /*14880*/  STL [R1+0x14], R22 ;  /* 0x0000141601007387 */ /* 0x0003e80000100800 */
[----:B------:R1:W-:Y:S02]  /*14890*/  STL [R1+0x20], R18 ;  /* 0x0000201201007387 */ /* 0x0003e40000100800 */
[----:B-1----:R-:W-:-:S02]  /*148a0*/  MOV R22, R19 ;  /* 0x0000001300167202 */ /* 0x002fc40000000f00 */
[----:B------:R-:W2:Y:S04]  /*148b0*/  LDL.LU.64 R18, [R1+0x5d0] ;  /* 0x0005d00001127983 */ /* 0x000ea80000300a00 */
[----:B------:R1:W-:Y:S04]  /*148c0*/  STL [R1+0x1c], R22 ;  /* 0x00001c1601007387 */ /* 0x0003e80000100800 */
[----:B------:R1:W-:Y:S02]  /*148d0*/  STL [R1+0x28], R16 ;  /* 0x0000281001007387 */ /* 0x0003e40000100800 */
[----:B-1----:R-:W-:-:S02]  /*148e0*/  IMAD.MOV.U32 R22, RZ, RZ, R17 ;  /* 0x000000ffff167224 */ /* 0x002fc400078e0011 */
[----:B------:R-:W2:Y:S04]  /*148f0*/  LDL.LU.64 R16, [R1+0x5d8] ;  /* 0x0005d80001107983 */ /* 0x000ea80000300a00 */
[----:B------:R1:W-:Y:S04]  /*14900*/  STL [R1+0x24], R22 ;  /* 0x0000241601007387 */ /* 0x0003e80000100800 */
[----:B---3--:R3:W-:Y:S01]  /*14910*/  STL [R1+0x30], R4 ;  /* 0x0000300401007387 */ /* 0x0087e20000100800 */
[----:B-1----:R-:W-:-:S03]  /*14920*/  IMAD.MOV.U32 R22, RZ, RZ, R5 ;  /* 0x000000ffff167224 */ /* 0x002fc600078e0005 */
[----:B---3--:R-:W3:Y:S04]  /*14930*/  LDL.LU.64 R4, [R1+0x5e0] ;  /* 0x0005e00001047983 */ /* 0x008ee80000300a00 */
[----:B------:R1:W-:Y:S04]  /*14940*/  STL [R1+0x2c], R22 ;  /* 0x00002c1601007387 */ /* 0x0003e80000100800 */
[----:B----4-:R4:W-:Y:S01]  /*14950*/  STL [R1+0x38], R2 ;  /* 0x0000380201007387 */ /* 0x0109e20000100800 */
[----:B-1----:R-:W-:-:S03]  /*14960*/  IMAD.MOV.U32 R22, RZ, RZ, R3 ;  /* 0x000000ffff167224 */ /* 0x002fc600078e0003 */
[----:B----4-:R-:W4:Y:S04]  /*14970*/  LDL.LU.64 R2, [R1+0x5e8] ;  /* 0x0005e80001027983 */ /* 0x010f280000300a00 */
[----:B------:R1:W-:Y:S04]  /*14980*/  STL [R1+0x34], R22 ;  /* 0x0000341601007387 */ /* 0x0003e80000100800 */
[----:B--2---:R2:W-:Y:S01]  /*14990*/  STL [R1+0x40], R180 ;  /* 0x000040b401007387 */ /* 0x0045e20000100800 */
[----:B-1----:R-:W-:-:S03]  /*149a0*/  IMAD.MOV.U32 R22, RZ, RZ, R181 ;  /* 0x000000ffff167224 */ /* 0x002fc600078e00b5 */
[----:B--2---:R-:W2:Y:S04]  /*149b0*/  LDL.LU.64 R180, [R1+0x5b0] ;  /* 0x0005b00001b47983 */ /* 0x004ea80000300a00 */
        /* <DEDUP_REMOVED lines=33> */
[----:B---3--:R3:W-:Y:S01]  /*14bd0*/  STL [R1+0x88], R4 ;  /* 0x0000880401007387 */ /* 0x0087e20000100800 */
[----:B-1----:R-:W-:-:S03]  /*14be0*/  MOV R22, R5 ;  /* 0x0000000500167202 */ /* 0x002fc60000000f00 */
        /* <DEDUP_REMOVED lines=51> */
[----:B-1----:R-:W-:-:S03]  /*14f20*/  MOV R22, R181 ;  /* 0x000000b500167202 */ /* 0x002fc60000000f00 */
        /* <DEDUP_REMOVED lines=259> */
[----:B-1----:R-:W-:-:S03]  /*15f60*/  MOV R22, R3 ;  /* 0x0000000300167202 */ /* 0x002fc60000000f00 */
        /* <DEDUP_REMOVED lines=165> */
[----:B------:R-:W-:Y:S04]  /*169c0*/  STL [R1+0x43c], R22 ;  /* 0x00043c1601007387 */ /* 0x000fe80000100800 */
[----:B------:R1:W-:Y:S04]  /*169d0*/  STL [R1+0x448], R16 ;  /* 0x0004481001007387 */ /* 0x0003e80000100800 */
[----:B------:R-:W2:Y:S01]  /*169e0*/  LDL.LU.64 R190, [R1+0x8e0] ;  /* 0x0008e00001be7983 */ /* 0x000ea20000300a00 */
[----:B-1----:R-:W-:-:S05]  /*169f0*/  IMAD.MOV.U32 R16, RZ, RZ, R17 ;  /* 0x000000ffff107224 */ /* 0x002fca00078e0011 */
        /* <DEDUP_REMOVED lines=13> */
[----:B------:R1:W-:Y:S04]  /*16ad0*/  STL [R1+0x468], R14 ;  /* 0x0004680e01007387 */ /* 0x0003e80000100800 */
[----:B-1----:R-:W2:Y:S01]  /*16ae0*/  LDL.LU.64 R16, [R1+0x7a0] ;  /* 0x0007a00001107983 */ /* 0x002ea20000300a00 */
[----:B------:R-:W-:-:S05]  /*16af0*/  IMAD.MOV.U32 R14, RZ, RZ, R15 ;  /* 0x000000ffff0e7224 */ /* 0x000fca00078e000f */
        /* <DEDUP_REMOVED lines=11> */
[----:B------:R-:W-:-:S03]  /*16bb0*/  IMAD.MOV.U32 R20, RZ, RZ, R21 ;  /* 0x000000ffff147224 */ /* 0x000fc600078e0015 */
[----:B------:R1:W-:Y:S04]  /*16bc0*/  STL [R1+0x488], R8 ;  /* 0x0004880801007387 */ /* 0x0003e80000100800 */
[----:B------:R1:W-:Y:S02]  /*16bd0*/  STL [R1+0x47c], R20 ;  /* 0x00047c1401007387 */ /* 0x0003e40000100800 */
[----:B-1----:R-:W-:Y:S02]  /*16be0*/  IMAD.MOV.U32 R8, RZ, RZ, R9 ;  /* 0x000000ffff087224 */ /* 0x002fe400078e0009 */
[----:B------:R-:W2:Y:S04]  /*16bf0*/  LDL.LU.64 R20, [R1+0x918] ;  /* 0x0009180001147983 */ /* 0x000ea80000300a00 */
[----:B------:R-:W-:Y:S04]  /*16c00*/  STL [R1+0x490], R6 ;  /* 0x0004900601007387 */ /* 0x000fe80000100800 */
[----:B------:R1:W-:Y:S04]  /*16c10*/  STL [R1+0x484], R8 ;  /* 0x0004840801007387 */ /* 0x0003e80000100800 */
[----:B-1----:R-:W2:Y:S01]  /*16c20*/  LDL.LU.64 R8, [R1+0x8d8] ;  /* 0x0008d80001087983 */ /* 0x002ea20000300a00 */
[----:B------:R-:W-:-:S03]  /*16c30*/  IMAD.MOV.U32 R6, RZ, RZ, R7 ;  /* 0x000000ffff067224 */ /* 0x000fc600078e0007 */
[----:B------:R1:W-:Y:S04]  /*16c40*/  STL [R1+0x498], R18 ;  /* 0x0004981201007387 */ /* 0x0003e80000100800 */
[----:B------:R1:W-:Y:S02]  /*16c50*/  STL [R1+0x48c], R6 ;  /* 0x00048c0601007387 */ /* 0x0003e40000100800 */
[----:B-1----:R-:W-:Y:S02]  /*16c60*/  MOV R18, R19 ;  /* 0x0000001300127202 */ /* 0x002fe40000000f00 */
[----:B------:R-:W2:Y:S04]  /*16c70*/  LDL.LU.64 R6, [R1+0x890] ;  /* 0x0008900001067983 */ /* 0x000ea80000300a00 */
[----:B------:R-:W-:Y:S04]  /*16c80*/  STL [R1+0x4a0], R190 ;  /* 0x0004a0be01007387 */ /* 0x000fe80000100800 */
[----:B------:R1:W-:Y:S04]  /*16c90*/  STL [R1+0x494], R18 ;  /* 0x0004941201007387 */ /* 0x0003e80000100800 */
[----:B-1----:R-:W2:Y:S01]  /*16ca0*/  LDL.LU.64 R18, [R1+0x848] ;  /* 0x0008480001127983 */ /* 0x002ea20000300a00 */
[----:B------:R-:W-:-:S03]  /*16cb0*/  IMAD.MOV.U32 R22, RZ, RZ, R191 ;  /* 0x000000ffff167224 */ /* 0x000fc600078e00bf */
[----:B---3--:R-:W-:Y:S04]  /*16cc0*/  STL [R1+0x4a8], R4 ;  /* 0x0004a80401007387 */ /* 0x008fe80000100800 */
[----:B------:R1:W-:Y:S02]  /*16cd0*/  STL [R1+0x49c], R22 ;  /* 0x00049c1601007387 */ /* 0x0003e40000100800 */
[----:B-1----:R-:W-:Y:S02]  /*16ce0*/  IMAD.MOV.U32 R22, RZ, RZ, R5 ;  /* 0x000000ffff167224 */ /* 0x002fe400078e0005 */
[----:B------:R-:W3:Y:S04]  /*16cf0*/  LDL.LU.64 R4, [R1+0x800] ;  /* 0x0008000001047983 */ /* 0x000ee80000300a00 */
        /* <DEDUP_REMOVED lines=17> */
[----:B------:R1:W-:Y:S02]  /*16e10*/  STL [R1+0x4d0], R12 ;  /* 0x0004d00c01007387 */ /* 0x0003e40000100800 */
[----:B-1----:R-:W-:-:S02]  /*16e20*/  IMAD.MOV.U32 R12, RZ, RZ, R13 ;  /* 0x000000ffff0c7224 */ /* 0x002fc400078e000d */
[----:B------:R1:W-:Y:S04]  /*16e30*/  STL [R1+0x4d8], R10 ;  /* 0x0004d80a01007387 */ /* 0x0003e80000100800 */
[----:B------:R1:W-:Y:S02]  /*16e40*/  STL [R1+0x4cc], R12 ;  /* 0x0004cc0c01007387 */ /* 0x0003e40000100800 */
[----:B-1----:R-:W-:Y:S02]  /*16e50*/  IMAD.MOV.U32 R10, RZ, RZ, R11 ;  /* 0x000000ffff0a7224 */ /* 0x002fe400078e000b */
[----:B------:R-:W2:Y:S04]  /*16e60*/  LDL.LU.64 R12, [R1+0x910] ;  /* 0x00091000010c7983 */ /* 0x000ea80000300a00 */
[----:B------:R1:W-:Y:S04]  /*16e70*/  STL [R1+0x4e0], R20 ;  /* 0x0004e01401007387 */ /* 0x0003e80000100800 */
[----:B------:R1:W-:Y:S02]  /*16e80*/  STL [R1+0x4d4], R10 ;  /* 0x0004d40a01007387 */ /* 0x0003e40000100800 */
[----:B-1----:R-:W-:-:S02]  /*16e90*/  IMAD.MOV.U32 R20, RZ, RZ, R21 ;  /* 0x000000ffff147224 */ /* 0x002fc400078e0015 */
[----:B------:R-:W2:Y:S04]  /*16ea0*/  LDL.LU.64 R10, [R1+0x8d0] ;  /* 0x0008d000010a7983 */ /* 0x000ea80000300a00 */
[----:B------:R1:W-:Y:S04]  /*16eb0*/  STL [R1+0x4e8], R8 ;  /* 0x0004e80801007387 */ /* 0x0003e80000100800 */
[----:B------:R-:W-:Y:S04]  /*16ec0*/  STL [R1+0x4dc], R20 ;  /* 0x0004dc1401007387 */ /* 0x000fe80000100800 */
[----:B------:R-:W2:Y:S01]  /*16ed0*/  LDL.LU.64 R22, [R1+0x888] ;  /* 0x0008880001167983 */ /* 0x000ea20000300a00 */
[----:B-1----:R-:W-:-:S03]  /*16ee0*/  IMAD.MOV.U32 R8, RZ, RZ, R9 ;  /* 0x000000ffff087224 */ /* 0x002fc600078e0009 */
[----:B------:R1:W-:Y:S04]  /*16ef0*/  STL [R1+0x4f0], R6 ;  /* 0x0004f00601007387 */ /* 0x0003e80000100800 */
[----:B------:R1:W-:Y:S02]  /*16f00*/  STL [R1+0x4e4], R8 ;  /* 0x0004e40801007387 */ /* 0x0003e40000100800 */
[----:B-1----:R-:W-:Y:S02]  /*16f10*/  IMAD.MOV.U32 R6, RZ, RZ, R7 ;  /* 0x000000ffff067224 */ /* 0x002fe400078e0007 */
[----:B------:R-:W2:Y:S04]  /*16f20*/  LDL.LU.64 R8, [R1+0x840] ;  /* 0x0008400001087983 */ /* 0x000ea80000300a00 */
[----:B------:R-:W-:Y:S04]  /*16f30*/  STL [R1+0x4f8], R18 ;  /* 0x0004f81201007387 */ /* 0x000fe80000100800 */
[----:B------:R1:W-:Y:S04]  /*16f40*/  STL [R1+0x4ec], R6 ;  /* 0x0004ec0601007387 */ /* 0x0003e80000100800 */
[----:B-1----:R-:W2:Y:S04]  /*16f50*/  LDL.LU.64 R6, [R1+0x7f8] ;  /* 0x0007f80001067983 */ /* 0x002ea80000300a00 */
[----:B------:R-:W2:Y:S01]  /*16f60*/  LDL.LU.64 R190, [R1+0x790] ;  /* 0x0007900001be7983 */ /* 0x000ea20000300a00 */
[----:B------:R-:W-:-:S05]  /*16f70*/  IMAD.MOV.U32 R18, RZ, RZ, R19 ;  /* 0x000000ffff127224 */ /* 0x000fca00078e0013 */
        /* <DEDUP_REMOVED lines=9> */
[----:B--2---:R2:W-:Y:S04]  /*17010*/  STL [R1+0x510], R180 ;  /* 0x000510b401007387 */ /* 0x0045e80000100800 */
[----:B------:R-:W4:Y:S01]  /*17020*/  LDL.LU.64 R20, [R1+0x940] ;  /* 0x0009400001147983 */ /* 0x000f220000300a00 */
[----:B-1----:R-:W-:-:S03]  /*17030*/  IMAD.MOV.U32 R18, RZ, RZ, R181 ;  /* 0x000000ffff127224 */ /* 0x002fc600078e00b5 */
[----:B------:R1:W-:Y:S04]  /*17040*/  STL [R1+0x518], R16 ;  /* 0x0005181001007387 */ /* 0x0003e80000100800 */
[----:B------:R1:W-:Y:S04]  /*17050*/  STL [R1+0x50c], R18 ;  /* 0x00050c1201007387 */ /* 0x0003e80000100800 */
[----:B--2---:R-:W2:Y:S01]  /*17060*/  LDL.LU.64 R180, [R1+0x908] ;  /* 0x0009080001b47983 */ /* 0x004ea20000300a00 */
[----:B-1----:R-:W-:-:S03]  /*17070*/  IMAD.MOV.U32 R16, RZ, RZ, R17 ;  /* 0x000000ffff107224 */ /* 0x002fc600078e0011 */
[----:B------:R1:W-:Y:S04]  /*17080*/  STL [R1+0x520], R14 ;  /* 0x0005200e01007387 */ /* 0x0003e80000100800 */
[----:B------:R1:W-:Y:S04]  /*17090*/  STL [R1+0x514], R16 ;  /* 0x0005141001007387 */ /* 0x0003e80000100800 */
[----:B------:R-:W2:Y:S01]  /*170a0*/  LDL.LU.64 R18, [R1+0x8c8] ;  /* 0x0008c80001127983 */ /* 0x000ea20000300a00 */
[----:B-1----:R-:W-:-:S03]  /*170b0*/  IMAD.MOV.U32 R14, RZ, RZ, R15 ;  /* 0x000000ffff0e7224 */ /* 0x002fc600078e000f */
[----:B------:R-:W2:Y:S04]  /*170c0*/  LDL.LU.64 R16, [R1+0x880] ;  /* 0x0008800001107983 */ /* 0x000ea80000300a00 */
        /* <DEDUP_REMOVED lines=12> */
[----:B------:R-:W-:Y:S04]  /*17190*/  STL [R1+0x540], R8 ;  /* 0x0005400801007387 */ /* 0x000fe80000100800 */
[----:B------:R1:W-:Y:S02]  /*171a0*/  STL [R1+0x534], R22 ;  /* 0x0005341601007387 */ /* 0x0003e40000100800 */
[----:B-1----:R-:W-:Y:S02]  /*171b0*/  IMAD.MOV.U32 R22, RZ, RZ, R9 ;  /* 0x000000ffff167224 */ /* 0x002fe400078e0009 */
[----:B------:R-:W2:Y:S04]  /*171c0*/  LDL.LU.64 R8, [R1+0x9a8] ;  /* 0x0009a80001087983 */ /* 0x000ea80000300a00 */
[----:B------:R-:W-:Y:S04]  /*171d0*/  STL [R1+0x53c], R22 ;  /* 0x00053c1601007387 */ /* 0x000fe80000100800 */
[----:B------:R1:W-:Y:S04]  /*171e0*/  STL [R1+0x548], R6 ;  /* 0x0005480601007387 */ /* 0x0003e80000100800 */
[----:B------:R-:W-:Y:S01]  /*171f0*/  STL [R1+0x550], R190 ;  /* 0x000550be01007387 */ /* 0x000fe20000100800 */
[----:B-1----:R-:W-:-:S05]  /*17200*/  IMAD.MOV.U32 R6, RZ, RZ, R7 ;  /* 0x000000ffff067224 */ /* 0x002fca00078e0007 */
[----:B------:R1:W-:Y:S01]  /*17210*/  STL [R1+0x544], R6 ;  /* 0x0005440601007387 */ /* 0x0003e20000100800 */
[----:B------:R-:W-:-:S03]  /*17220*/  IMAD.MOV.U32 R22, RZ, RZ, R191 ;  /* 0x000000ffff167224 */ /* 0x000fc600078e00bf */
[----:B-1----:R-:W2:Y:S04]  /*17230*/  LDL.LU.64 R6, [R1+0x968] ;  /* 0x0009680001067983 */ /* 0x002ea80000300a00 */
[----:B---3--:R-:W-:Y:S04]  /*17240*/  STL [R1+0x558], R4 ;  /* 0x0005580401007387 */ /* 0x008fe80000100800 */
[----:B------:R1:W-:Y:S02]  /*17250*/  STL [R1+0x54c], R22 ;  /* 0x00054c1601007387 */ /* 0x0003e40000100800 */
[----:B-1----:R-:W-:-:S02]  /*17260*/  IMAD.MOV.U32 R22, RZ, RZ, R5 ;  /* 0x000000ffff167224 */ /* 0x002fc400078e0005 */
[----:B------:R-:W3:Y:S04]  /*17270*/  LDL.LU.64 R4, [R1+0x938] ;  /* 0x0009380001047983 */ /* 0x000ee80000300a00 */
[----:B------:R-:W-:Y:S04]  /*17280*/  STL [R1+0x554], R22 ;  /* 0x0005541601007387 */ /* 0x000fe80000100800 */
[----:B----4-:R1:W-:Y:S04]  /*17290*/  STL [R1+0x560], R2 ;  /* 0x0005600201007387 */ /* 0x0103e80000100800 */
[----:B------:R4:W-:Y:S01]  /*172a0*/  STL [R1+0x568], R20 ;  /* 0x0005681401007387 */ /* 0x0009e20000100800 */
[----:B-1----:R-:W-:-:S05]  /*172b0*/  IMAD.MOV.U32 R2, RZ, RZ, R3 ;  /* 0x000000ffff027224 */ /* 0x002fca00078e0003 */
[----:B------:R1:W-:Y:S01]  /*172c0*/  STL [R1+0x55c], R2 ;  /* 0x00055c0201007387 */ /* 0x0003e20000100800 */
[----:B----4-:R-:W-:-:S03]  /*172d0*/  MOV R20, R21 ;  /* 0x0000001500147202 */ /* 0x010fc60000000f00 */
[----:B-1----:R-:W4:Y:S04]  /*172e0*/  LDL.LU.64 R2, [R1+0x900] ;  /* 0x0009000001027983 */ /* 0x002f280000300a00 */
[----:B--2---:R-:W-:Y:S04]  /*172f0*/  STL [R1+0x570], R180 ;  /* 0x000570b401007387 */ /* 0x004fe80000100800 */
[----:B------:R1:W-:Y:S02]  /*17300*/  STL [R1+0x564], R20 ;  /* 0x0005641401007387 */ /* 0x0003e40000100800 */
[----:B-1----:R-:W-:-:S02]  /*17310*/  IMAD.MOV.U32 R20, RZ, RZ, R181 ;  /* 0x000000ffff147224 */ /* 0x002fc400078e00b5 */
[----:B------:R-:W2:Y:S04]  /*17320*/  LDL.LU.64 R180, [R1+0x8c0] ;  /* 0x0008c00001b47983 */ /* 0x000ea80000300a00 */
[----:B------:R-:W-:Y:S04]  /*17330*/  STL [R1+0x56c], R20 ;  /* 0x00056c1401007387 */ /* 0x000fe80000100800 */
[----:B------:R1:W-:Y:S04]  /*17340*/  STL [R1+0x578], R18 ;  /* 0x0005781201007387 */ /* 0x0003e80000100800 */
[----:B------:R1:W-:Y:S02]  /*17350*/  STL [R1+0x580], R16 ;  /* 0x0005801001007387 */ /* 0x0003e40000100800 */
[----:B-1----:R-:W-:-:S02]  /*17360*/  IMAD.MOV.U32 R18, RZ, RZ, R19 ;  /* 0x000000ffff127224 */ /* 0x002fc400078e0013 */
[----:B------:R-:W-:-:S03]  /*17370*/  IMAD.MOV.U32 R16, RZ, RZ, R17 ;  /* 0x000000ffff107224 */ /* 0x000fc600078e0011 */
[----:B------:R-:W-:Y:S04]  /*17380*/  STL [R1+0x574], R18 ;  /* 0x0005741201007387 */ /* 0x000fe80000100800 */
[----:B------:R-:W2:Y:S04]  /*17390*/  LDL.LU.64 R184, [R1+0x878] ;  /* 0x0008780001b87983 */ /* 0x000ea80000300a00 */
[----:B------:R1:W-:Y:S04]  /*173a0*/  STL [R1+0x588], R14 ;  /* 0x0005880e01007387 */ /* 0x0003e80000100800 */
[----:B------:R-:W-:Y:S04]  /*173b0*/  STL [R1+0x57c], R16 ;  /* 0x00057c1001007387 */ /* 0x000fe80000100800 */
[----:B------:R-:W2:Y:S01]  /*173c0*/  LDL.LU.64 R190, [R1+0x830] ;  /* 0x0008300001be7983 */ /* 0x000ea20000300a00 */
[----:B-1----:R-:W-:-:S05]  /*173d0*/  IMAD.MOV.U32 R14, RZ, RZ, R15 ;  /* 0x000000ffff0e7224 */ /* 0x002fca00078e000f */
[----:B------:R-:W-:Y:S04]  /*173e0*/  STL [R1+0x584], R14 ;  /* 0x0005840e01007387 */ /* 0x000fe80000100800 */
[----:B------:R1:W-:Y:S02]  /*173f0*/  STL [R1+0x590], R12 ;  /* 0x0005900c01007387 */ /* 0x0003e40000100800 */
[----:B-1----:R-:W-:Y:S02]  /*17400*/  IMAD.MOV.U32 R12, RZ, RZ, R13 ;  /* 0x000000ffff0c7224 */ /* 0x002fe400078e000d */
[----:B------:R1:W-:Y:S04]  /*17410*/  STL [R1+0x598], R10 ;  /* 0x0005980a01007387 */ /* 0x0003e80000100800 */
[----:B------:R-:W-:Y:S04]  /*17420*/  STL [R1+0x58c], R12 ;  /* 0x00058c0c01007387 */ /* 0x000fe80000100800 */
[----:B------:R-:W2:Y:S01]  /*17430*/  LDL.LU.64 R188, [R1+0x9d8] ;  /* 0x0009d80001bc7983 */ /* 0x000ea20000300a00 */
[----:B-1----:R-:W-:-:S03]  /*17440*/  IMAD.MOV.U32 R10, RZ, RZ, R11 ;  /* 0x000000ffff0a7224 */ /* 0x002fc600078e000b */
[----:B------:R-:W2:Y:S04]  /*17450*/  LDL.LU.64 R22, [R1+0x9c0] ;  /* 0x0009c00001167983 */ /* 0x000ea80000300a00 */
[----:B------:R-:W-:Y:S04]  /*17460*/  STL [R1+0x594], R10 ;  /* 0x0005940a01007387 */ /* 0x000fe80000100800 */
[----:B------:R1:W-:Y:S04]  /*17470*/  STL [R1+0x5a0], R8 ;  /* 0x0005a00801007387 */ /* 0x0003e80000100800 */
[----:B------:R-:W2:Y:S04]  /*17480*/  LDL.LU.64 R20, [R1+0x9a0] ;  /* 0x0009a00001147983 */ /* 0x000ea80000300a00 */
[----:B------:R-:W2:Y:S01]  /*17490*/  LDL.LU.64 R18, [R1+0x960] ;  /* 0x0009600001127983 */ /* 0x000ea20000300a00 */
[----:B-1----:R-:W-:-:S05]  /*174a0*/  IMAD.MOV.U32 R8, RZ, RZ, R9 ;  /* 0x000000ffff087224 */ /* 0x002fca00078e0009 */
[----:B------:R-:W-:Y:S04]  /*174b0*/  STL [R1+0x59c], R8 ;  /* 0x00059c0801007387 */ /* 0x000fe80000100800 */
[----:B------:R1:W-:Y:S04]  /*174c0*/  STL [R1+0x5a8], R6 ;  /* 0x0005a80601007387 */ /* 0x0003e80000100800 */
[----:B------:R-:W2:Y:S04]  /*174d0*/  LDL.LU.64 R16, [R1+0x930] ;  /* 0x0009300001107983 */ /* 0x000ea80000300a00 */
[----:B------:R-:W2:Y:S01]  /*174e0*/  LDL.LU.64 R14, [R1+0x8f8] ;  /* 0x0008f800010e7983 */ /* 0x000ea20000300a00 */
[----:B-1----:R-:W-:-:S05]  /*174f0*/  IMAD.MOV.U32 R6, RZ, RZ, R7 ;  /* 0x000000ffff067224 */ /* 0x002fca00078e0007 */
[----:B------:R-:W-:Y:S04]  /*17500*/  STL [R1+0x5a4], R6 ;  /* 0x0005a40601007387 */ /* 0x000fe80000100800 */
[----:B---3--:R1:W-:Y:S04]  /*17510*/  STL [R1+0x5b0], R4 ;  /* 0x0005b00401007387 */ /* 0x0083e80000100800 */
[----:B------:R-:W3:Y:S04]  /*17520*/  LDL.LU.64 R12, [R1+0x8b8] ;  /* 0x0008b800010c7983 */ /* 0x000ee80000300a00 */
[----:B------:R-:W3:Y:S01]  /*17530*/  LDL.LU.64 R10, [R1+0x870] ;  /* 0x00087000010a7983 */ /* 0x000ee20000300a00 */
[----:B-1----:R-:W-:-:S05]  /*17540*/  IMAD.MOV.U32 R4, RZ, RZ, R5 ;  /* 0x000000ffff047224 */ /* 0x002fca00078e0005 */
[----:B------:R-:W-:Y:S04]  /*17550*/  STL [R1+0x5ac], R4 ;  /* 0x0005ac0401007387 */ /* 0x000fe80000100800 */
[----:B----4-:R1:W-:Y:S04]  /*17560*/  STL [R1+0x5b8], R2 ;  /* 0x0005b80201007387 */ /* 0x0103e80000100800 */
[----:B------:R-:W4:Y:S04]  /*17570*/  LDL.LU.64 R8, [R1+0x9e0] ;  /* 0x0009e00001087983 */ /* 0x000f280000300a00 */
[----:B------:R-:W4:Y:S01]  /*17580*/  LDL.LU.64 R6, [R1+0x9d0] ;  /* 0x0009d00001067983 */ /* 0x000f220000300a00 */
[----:B-1----:R-:W-:-:S05]  /*17590*/  IMAD.MOV.U32 R2, RZ, RZ, R3 ;  /* 0x000000ffff027224 */ /* 0x002fca00078e0003 */
[----:B------:R1:W-:Y:S04]  /*175a0*/  STL [R1+0x5b4], R2 ;  /* 0x0005b40201007387 */ /* 0x0003e80000100800 */
[----:B--2---:R2:W-:Y:S04]  /*175b0*/  STL [R1+0x5c0], R180 ;  /* 0x0005c0b401007387 */ /* 0x0045e80000100800 */
[----:B------:R-:W4:Y:S01]  /*175c0*/  LDL.LU.64 R4, [R1+0x9b8] ;  /* 0x0009b80001047983 */ /* 0x000f220000300a00 */
[----:B-1----:R-:W-:-:S03]  /*175d0*/  IMAD.MOV.U32 R2, RZ, RZ, R181 ;  /* 0x000000ffff027224 */ /* 0x002fc600078e00b5 */
[----:B--2---:R-:W2:Y:S04]  /*175e0*/  LDL.LU.64 R180, [R1+0x998] ;  /* 0x0009980001b47983 */ /* 0x004ea80000300a00 */
[----:B------:R1:W-:Y:S01]  /*175f0*/  STL [R1+0x5bc], R2 ;  /* 0x0005bc0201007387 */ /* 0x0003e20000100800 */
[----:B------:R-:W-:-:S03]  /*17600*/  IMAD.MOV.U32 R179, RZ, RZ, R185 ;  /* 0x000000ffffb37224 */ /* 0x000fc600078e00b9 */
[----:B------:R1:W-:Y:S04]  /*17610*/  STL [R1+0x5c8], R184 ;  /* 0x0005c8b801007387 */ /* 0x0003e80000100800 */
[----:B-1----:R-:W2:Y:S04]  /*17620*/  LDL.LU.64 R2, [R1+0x958] ;  /* 0x0009580001027983 */ /* 0x002ea80000300a00 */
[----:B------:R-:W2:Y:S04]  /*17630*/  LDL.LU.64 R182, [R1+0x928] ;  /* 0x0009280001b67983 */ /* 0x000ea80000300a00 */
[----:B------:R1:W-:Y:S04]  /*17640*/  STL [R1+0x5c4], R179 ;  /* 0x0005c4b301007387 */ /* 0x0003e80000100800 */
[----:B------:R1:W-:Y:S04]  /*17650*/  STL [R1+0x5d0], R190 ;  /* 0x0005d0be01007387 */ /* 0x0003e80000100800 */
[----:B------:R-:W2:Y:S01]  /*17660*/  LDL.LU.64 R184, [R1+0x8f0] ;  /* 0x0008f00001b87983 */ /* 0x000ea20000300a00 */
[----:B-1----:R-:W-:-:S03]  /*17670*/  MOV R179, R191 ;  /* 0x000000bf00b37202 */ /* 0x002fc60000000f00 */
[----:B------:R-:W2:Y:S04]  /*17680*/  LDL.LU.64 R190, [R1+0x8b0] ;  /* 0x0008b00001be7983 */ /* 0x000ea80000300a00 */
[----:B------:R1:W-:Y:S02]  /*17690*/  STL [R1+0x5cc], R179 ;  /* 0x0005ccb301007387 */ /* 0x0003e40000100800 */
[----:B-1----:R-:W-:Y:S02]  /*176a0*/  IMAD.MOV.U32 R179, RZ, RZ, R189 ;  /* 0x000000ffffb37224 */ /* 0x002fe400078e00bd */
[----:B------:R1:W-:Y:S04]  /*176b0*/  STL [R1+0x5d8], R188 ;  /* 0x0005d8bc01007387 */ /* 0x0003e80000100800 */
[----:B-1----:R1:W5:Y:S04]  /*176c0*/  LDL.LU R188, [R1+0xc50] ;  /* 0x000c500001bc7983 */ /* 0x0023680000300800 */
[----:B------:R-:W-:Y:S04]  /*176d0*/  STL [R1+0x5e0], R22 ;  /* 0x0005e01601007387 */ /* 0x000fe80000100800 */
[----:B------:R1:W-:Y:S02]  /*176e0*/  STL [R1+0x5d4], R179 ;  /* 0x0005d4b301007387 */ /* 0x0003e40000100800 */
[----:B-1----:R-:W-:-:S02]  /*176f0*/  IMAD.MOV.U32 R179, RZ, RZ, R23 ;  /* 0x000000ffffb37224 */ /* 0x002fc400078e0017 */
[----:B------:R1:W5:Y:S04]  /*17700*/  LDL.LU.64 R22, [R1+0xc48] ;  /* 0x000c480001167983 */ /* 0x0003680000300a00 */
        /* <DEDUP_REMOVED lines=16> */
[----:B---3--:R-:W-:Y:S04]  /*17810*/  STL [R1+0x608], R12 ;  /* 0x0006080c01007387 */ /* 0x008fe80000100800 */
[----:B------:R3:W-:Y:S02]  /*17820*/  STL [R1+0x5fc], R179 ;  /* 0x0005fcb301007387 */ /* 0x0007e40000100800 */
[----:B---3--:R-:W-:-:S02]  /*17830*/  IMAD.MOV.U32 R179, RZ, RZ, R13 ;  /* 0x000000ffffb37224 */ /* 0x008fc400078e000d */
[----:B------:R1:W5:Y:S04]  /*17840*/  LDL.LU.64 R12, [R1+0xc20] ;  /* 0x000c2000010c7983 */ /* 0x0003680000300a00 */
[----:B------:R-:W-:Y:S04]  /*17850*/  STL [R1+0x610], R10 ;  /* 0x0006100a01007387 */ /* 0x000fe80000100800 */
[----:B------:R3:W-:Y:S02]  /*17860*/  STL [R1+0x604], R179 ;  /* 0x000604b301007387 */ /* 0x0007e40000100800 */
[----:B---3--:R-:W-:-:S02]  /*17870*/  IMAD.MOV.U32 R179, RZ, RZ, R11 ;  /* 0x000000ffffb37224 */ /* 0x008fc400078e000b */
[----:B------:R1:W5:Y:S04]  /*17880*/  LDL.LU.64 R10, [R1+0xc18] ;  /* 0x000c1800010a7983 */ /* 0x0003680000300a00 */
[----:B----4-:R-:W-:Y:S04]  /*17890*/  STL [R1+0x618], R8 ;  /* 0x0006180801007387 */ /* 0x010fe80000100800 */
[----:B------:R3:W-:Y:S02]  /*178a0*/  STL [R1+0x60c], R179 ;  /* 0x00060cb301007387 */ /* 0x0007e40000100800 */
[----:B---3--:R-:W-:-:S02]  /*178b0*/  IMAD.MOV.U32 R179, RZ, RZ, R9 ;  /* 0x000000ffffb37224 */ /* 0x008fc400078e0009 */
[----:B------:R1:W5:Y:S04]  /*178c0*/  LDL.LU.64 R8, [R1+0xc10] ;  /* 0x000c100001087983 */ /* 0x0003680000300a00 */
[----:B------:R-:W-:Y:S04]  /*178d0*/  STL [R1+0x620], R6 ;  /* 0x0006200601007387 */ /* 0x000fe80000100800 */
[----:B------:R3:W-:Y:S02]  /*178e0*/  STL [R1+0x614], R179 ;  /* 0x000614b301007387 */ /* 0x0007e40000100800 */
[----:B---3--:R-:W-:-:S02]  /*178f0*/  IMAD.MOV.U32 R179, RZ, RZ, R7 ;  /* 0x000000ffffb37224 */ /* 0x008fc400078e0007 */
[----:B------:R1:W5:Y:S04]  /*17900*/  LDL.LU.64 R6, [R1+0xc08] ;  /* 0x000c080001067983 */ /* 0x0003680000300a00 */
[----:B------:R-:W-:Y:S04]  /*17910*/  STL [R1+0x628], R4 ;  /* 0x0006280401007387 */ /* 0x000fe80000100800 */
[----:B------:R3:W-:Y:S02]  /*17920*/  STL [R1+0x61c], R179 ;  /* 0x00061cb301007387 */ /* 0x0007e40000100800 */
[----:B---3--:R-:W-:-:S02]  /*17930*/  IMAD.MOV.U32 R179, RZ, RZ, R5 ;  /* 0x000000ffffb37224 */ /* 0x008fc400078e0005 */
[----:B------:R1:W5:Y:S04]  /*17940*/  LDL.LU.64 R4, [R1+0xc00] ;  /* 0x000c000001047983 */ /* 0x0003680000300a00 */
[----:B--2---:R-:W-:Y:S04]  /*17950*/  STL [R1+0x630], R180 ;  /* 0x000630b401007387 */ /* 0x004fe80000100800 */
[----:B------:R2:W-:Y:S02]  /*17960*/  STL [R1+0x624], R179 ;  /* 0x000624b301007387 */ /* 0x0005e40000100800 */
[----:B--2---:R-:W-:-:S02]  /*17970*/  IMAD.MOV.U32 R179, RZ, RZ, R181 ;  /* 0x000000ffffb37224 */ /* 0x004fc400078e00b5 */
[----:B------:R-:W2:Y:S04]  /*17980*/  LDL.LU R181, [R1+0xbf8] ;  /* 0x000bf80001b57983 */ /* 0x000ea80000300800 */
[----:B------:R-:W-:Y:S04]  /*17990*/  STL [R1+0x638], R2 ;  /* 0x0006380201007387 */ /* 0x000fe80000100800 */
[----:B------:R3:W-:Y:S02]  /*179a0*/  STL [R1+0x62c], R179 ;  /* 0x00062cb301007387 */ /* 0x0007e40000100800 */
[----:B---3--:R-:W-:-:S02]  /*179b0*/  MOV R179, R3 ;  /* 0x0000000300b37202 */ /* 0x008fc40000000f00 */
[----:B------:R1:W5:Y:S04]  /*179c0*/  LDL.LU.64 R2, [R1+0xbf0] ;  /* 0x000bf00001027983 */ /* 0x0003680000300a00 */
[----:B------:R-:W-:Y:S04]  /*179d0*/  STL [R1+0x640], R182 ;  /* 0x000640b601007387 */ /* 0x000fe80000100800 */
[----:B------:R3:W-:Y:S04]  /*179e0*/  STL [R1+0x634], R179 ;  /* 0x000634b301007387 */ /* 0x0007e80000100800 */
[----:B------:R-:W-:Y:S01]  /*179f0*/  STL [R1+0x648], R184 ;  /* 0x000648b801007387 */ /* 0x000fe20000100800 */
[----:B---3--:R-:W-:-:S05]  /*17a00*/  IMAD.MOV.U32 R179, RZ, RZ, R183 ;  /* 0x000000ffffb37224 */ /* 0x008fca00078e00b7 */
[----:B------:R3:W-:Y:S01]  /*17a10*/  STL [R1+0x63c], R179 ;  /* 0x00063cb301007387 */ /* 0x0007e20000100800 */
[----:B------:R-:W-:-:S03]  /*17a20*/  SHF.R.S32.HI R44, RZ, 0x1f, R186 ;  /* 0x0000001fff2c7819 */ /* 0x000fc600000114ba */
[----:B------:R-:W-:Y:S01]  /*17a30*/  STL [R1+0x650], R190 ;  /* 0x000650be01007387 */ /* 0x000fe20000100800 */
[----:B---3--:R-:W-:Y:S01]  /*17a40*/  IMAD.MOV.U32 R179, RZ, RZ, R185 ;  /* 0x000000ffffb37224 */ /* 0x008fe200078e00b9 */
[----:B------:R-:W-:-:S04]  /*17a50*/  LEA.HI R44, R44, R186, RZ, 0x7 ;  /* 0x000000ba2c2c7211 */ /* 0x000fc800078f38ff */
[----:B------:R3:W-:Y:S01]  /*17a60*/  STL [R1+0x644], R179 ;  /* 0x000644b301007387 */ /* 0x0007e20000100800 */
[----:B------:R-:W-:Y:S01]  /*17a70*/  SHF.R.S32.HI R182, RZ, 0x1f, R175 ;  /* 0x0000001fffb67819 */ /* 0x000fe200000114af */
[----:B---3--:R-:W-:-:S05]  /*17a80*/  IMAD.MOV.U32 R179, RZ, RZ, R191 ;  /* 0x000000ffffb37224 */ /* 0x008fca00078e00bf */
[----:B------:R3:W-:Y:S01]  /*17a90*/  STL [R1+0x64c], R179 ;  /* 0x00064cb301007387 */ /* 0x0007e20000100800 */
[C---:B------:R-:W-:Y:S01]  /*17aa0*/  SHF.L.U64.HI R182, R175.reuse, 0x2, R182 ;  /* 0x00000002afb67819 */ /* 0x040fe200000102b6 */
[----:B------:R-:W-:Y:S01]  /*17ab0*/  IMAD.SHL.U32 R183, R175, 0x4, RZ ;  /* 0x00000004afb77824 */ /* 0x000fe200078e00ff */
[----:B---3--:R-:W-:-:S05]  /*17ac0*/  SHF.R.S32.HI R179, RZ, 0x7, R44 ;  /* 0x00000007ffb37819 */ /* 0x008fca000001142c */
[----:B------:R-:W-:Y:S01]  /*17ad0*/  VIADD R175, R179, 0xfffffffe ;  /* 0xfffffffeb3af7836 */ /* 0x000fe20000000000 */
[----:B------:R1:W-:Y:S04]  /*17ae0*/  STL [R1+0x654], R179 ;  /* 0x000654b301007387 */ /* 0x0003e80000100800 */
[----:B------:R1:W-:Y:S01]  /*17af0*/  STL [R1+0x660], R175 ;  /* 0x000660af01007387 */ /* 0x0003e20000100800 */
[----:B------:R-:W-:Y:S01]  /*17b00*/  IMAD.MOV.U32 R184, RZ, RZ, 0x1 ;  /* 0x00000001ffb87424 */ /* 0x000fe200078e00ff */
[----:B------:R-:W-:Y:S01]  /*17b10*/  CS2R R88, SRZ ;  /* 0x0000000000587805 */ /* 0x000fe2000001ff00 */
[----:B------:R-:W-:Y:S01]  /*17b20*/  IMAD.MOV.U32 R185, RZ, RZ, -0x1 ;  /* 0xffffffffffb97424 */ /* 0x000fe200078e00ff */
[----:B------:R-:W-:Y:S01]  /*17b30*/  CS2R R90, SRZ ;  /* 0x00000000005a7805 */ /* 0x000fe2000001ff00 */
[----:B------:R-:W-:Y:S01]  /*17b40*/  IMAD.MOV.U32 R186, RZ, RZ, RZ ;  /* 0x000000ffffba7224 */ /* 0x000fe200078e00ff */
        /* <DEDUP_REMOVED lines=62> */
[----:B--2---:R-:W-:-:S04]  /*17f30*/  SHF.R.S32.HI R180, RZ, 0x1f, R181 ;  /* 0x0000001fffb47819 */ /* 0x004fc800000114b5 */
[C---:B------:R-:W-:Y:S01]  /*17f40*/  SHF.L.U64.HI R180, R181.reuse, 0x2, R180 ;  /* 0x00000002b5b47819 */ /* 0x040fe200000102b4 */
[----:B-1----:R-:W-:-:S07]  /*17f50*/  IMAD.SHL.U32 R181, R181, 0x4, RZ ;  /* 0x00000004b5b57824 */ /* 0x002fce00078e00ff */
.L_x_1:
[----:B-----5:R-:W-:Y:S01]  /*17f60*/  VIADD R185, R185, 0x1 ;  /* 0x00000001b9b97836 */ /* 0x020fe20000000000 */
[----:B------:R-:W-:-:S04]  /*17f70*/  DEPBAR.LE SB0, 0x2 ;  /* 0x000080800000791a */ /* 0x000fc80000000000 */
[C---:B------:R-:W-:Y:S01]  /*17f80*/  ISETP.GT.AND P0, PT, R185.reuse, 0x2, PT ;  /* 0x00000002b900780c */ /* 0x040fe20003f04270 */
[----:B------:R-:W-:Y:S03]  /*17f90*/  BAR.SYNC.DEFER_BLOCKING 0x0 ;  /* 0x0000000000007b1d */ /* 0x000fe60000010000 */
[----:B------:R-:W-:-:S03]  /*17fa0*/  SEL R185, R185, RZ, !P0 ;  /* 0x000000ffb9b97207 */ /* 0x000fc60004000000 */
[----:B------:R-:W-:Y:S01]  /*17fb0*/  UMOV UR5, 0x40000040 ;  /* 0x4000004000057882 */ /* 0x000fe20000000000 */
[----:B------:R-:W-:Y:S01]  /*17fc0*/  UMOV UR7, 0x40000040 ;  /* 0x4000004000077882 */ /* 0x000fe20000000000 */
[----:B-----5:R-:W-:Y:S01]  /*17fd0*/  IMAD R179, R185, 0x10000, R2 ;  /* 0x00010000b9b37824 */ /* 0x020fe200078e0202 */
[----:B------:R-:W-:Y:S01]  /*17fe0*/  MOV R189, RZ ;  /* 0x000000ff00bd7202 */ /* 0x000fe20000000f00 */
[----:B------:R-:W2:Y:S01]  /*17ff0*/  LDL R190, [R1+0x660] ;  /* 0x0006600001be7983 */ /* 0x000ea20000100800 */
[----:B------:R-:W1:Y:S01]  /*18000*/  LDC R191, c[0x0][0x230] ;  /* 0x00008c00ffbf7b82 */ /* 0x000e620000000800 */
[----:B------:R-:W-:Y:S01]  /*18010*/  VIADD R175, R179, 0x30000 ;  /* 0x00030000b3af7836 */ /* 0x000fe20000000000 */
[----:B------:R-:W-:Y:S01]  /*18020*/  SHF.R.U32.HI R179, RZ, 0x4, R179 ;  /* 0x00000004ffb37819 */ /* 0x000fe200000116b3 */
[----:B------:R-:W-:Y:S01]  /*18030*/  VIADD R184, R184, 0x1 ;  /* 0x00000001b8b87836 */ /* 0x000fe20000000000 */
[----:B------:R-:W-:Y:S01]  /*18040*/  IADD3 R7, P4, R7, R181, RZ ;  /* 0x000000b507077210 */ /* 0x000fe20007f9e0ff */
[----:B------:R-:W-:Y:S01]  /*18050*/  STL [R1+0xbf0], R0 ;  /* 0x000bf00001007387 */ /* 0x000fe20000100800 */
[----:B------:R-:W-:-:S02]  /*18060*/  SHF.R.U32.HI R175, RZ, 0x4, R175 ;  /* 0x00000004ffaf7819 */ /* 0x000fc400000116af */
[----:B------:R-:W-:Y:S01]  /*18070*/  SGXT.U32 R179, R179, 0xe ;  /* 0x0000000eb3b3781a */ /* 0x000fe20000000000 */
[----:B------:R-:W-:Y:S01]  /*18080*/  WARPGROUP.ARRIVE ;  /* 0x00000000000079c5 */ /* 0x000fe20000000000 */
[----:B------:R-:W-:Y:S01]  /*18090*/  SGXT.U32 R175, R175, 0xe ;  /* 0x0000000eafaf781a */ /* 0x000fe20000000000 */
[----:B-1----:R-:W-:Y:S01]  /*180a0*/  VIADD R191, R191, 0xffffff00 ;  /* 0xffffff00bfbf7836 */ /* 0x002fe20000000000 */
[----:B------:R-:W-:Y:S01]  /*180b0*/  R2UR UR4, R179 ;  /* 0x00000000b30472ca */ /* 0x000fe200000e0000 */
[----:B------:R-:W-:Y:S01]  /*180c0*/  IMAD.X R8, R8, 0x1, R180, P4 ;  /* 0x0000000108087824 */ /* 0x000fe200020e06b4 */
[----:B------:R-:W-:Y:S01]  /*180d0*/  R2UR UR6, R175 ;  /* 0x00000000af0672ca */ /* 0x000fe200000e0000 */
[----:B------:R1:W-:Y:S01]  /*180e0*/  STL [R1+0xbf4], R185 ;  /* 0x000bf4b901007387 */ /* 0x0003e20000100800 */
[----:B------:R-:W-:Y:S02]  /*180f0*/  IADD3 R179, P0, R179, 0x2, RZ ;  /* 0x00000002b3b37810 */ /* 0x000fe40007f1e0ff */
[----:B------:R-:W-:Y:S01]  /*18100*/  IADD3 R11, P4, R11, R181, RZ ;  /* 0x000000b50b0b7210 */ /* 0x000fe20007f9e0ff */
[----:B------:R-:W3:Y:S01]  /*18110*/  LDL.LU R223, [R1+0x64] ;  /* 0x0000640001df7983 */ /* 0x000ee20000300800 */
[----:B------:R-:W-:Y:S01]  /*18120*/  R2UR UR56, R179 ;  /* 0x00000000b33872ca */ /* 0x000fe200000e0000 */
[----:B------:R-:W-:Y:S01]  /*18130*/  IMAD.MOV.U32 R179, RZ, RZ, RZ ;  /* 0x000000ffffb37224 */ /* 0x000fe200078e00ff */
[----:B------:R-:W-:-:S02]  /*18140*/  IADD3.X R189, R189, 0x40000040, RZ, P0, !PT ;  /* 0x40000040bdbd7810 */ /* 0x000fc400007fe4ff */
[----:B------:R-:W-:Y:S01]  /*18150*/  IADD3 R175, P0, R175, 0x2, RZ ;  /* 0x00000002afaf7810 */ /* 0x000fe20007f1e0ff */
[----:B-1----:R-:W4:Y:S01]  /*18160*/  LDL.LU R185, [R1+0x68] ;  /* 0x0000680001b97983 */ /* 0x002f220000300800 */
[----:B------:R-:W-:Y:S01]  /*18170*/  R2UR UR57, R189 ;  /* 0x00000000bd3972ca */ /* 0x000fe200000e0000 */
[----:B------:R-:W-:Y:S01]  /*18180*/  HGMMA.64x128x8.F32.TF32 R88, gdesc[UR4], R88 ;  /* 0x05e00000045879f0 */ /* 0x000fe20008702858 */
[----:B------:R-:W-:Y:S01]  /*18190*/  IADD3.X R179, R179, 0x40000040, RZ, P0, !PT ;  /* 0x40000040b3b37810 */ /* 0x000fe200007fe4ff */
[----:B------:R-:W3:Y:S01]  /*181a0*/  LDL.LU R0, [R1+0x70] ;  /* 0x0000700001007983 */ /* 0x000ee20000300800 */
[----:B------:R-:W-:Y:S01]  /*181b0*/  R2UR UR58, R175 ;  /* 0x00000000af3a72ca */ /* 0x000fe200000e0000 */
[----:B------:R-:W-:Y:S01]  /*181c0*/  IMAD R175, R186, -0x80, R191 ;  /* 0xffffff80baaf7824 */ /* 0x000fe200078e02bf */
[----:B------:R-:W-:-:S04]  /*181d0*/  R2UR UR59, R179 ;  /* 0x00000000b33b72ca */ /* 0x000fc800000e0000 */
[----:B------:R-:W-:-:S03]  /*181e0*/  ISETP.GT.AND P1, PT, R175, RZ, PT ;  /* 0x000000ffaf00720c */ /* 0x000fc60003f24270 */
[----:B------:R-:W-:Y:S02]  /*181f0*/  UIADD3.64 UR8, UR56, 0x2, URZ ;  /* 0x0000000238087897 */ /* 0x000fe4000fffe03f */
[----:B------:R-:W-:Y:S02]  /*18200*/  UIADD3.64 UR12, UR56, 0x400, URZ ;  /* 0x00000400380c7897 */ /* 0x000fe4000fffe03f */
[----:B------:R-:W-:Y:S02]  /*18210*/  UIADD3.64 UR16, UR56, 0x402, URZ ;  /* 0x0000040238107897 */ /* 0x000fe4000fffe03f */
[----:B------:R-:W-:Y:S02]  /*18220*/  UIADD3.64 UR10, UR58, 0x2, URZ ;  /* 0x000000023a0a7897 */ /* 0x000fe4000fffe03f */
[----:B------:R-:W-:Y:S02]  /*18230*/  UIADD3.64 UR14, UR58, 0x400, URZ ;  /* 0x000004003a0e7897 */ /* 0x000fe4000fffe03f */
[----:B------:R-:W-:-:S02]  /*18240*/  UIADD3.64 UR18, UR58, 0x402, URZ ;  /* 0x000004023a127897 */ /* 0x000fc4000fffe03f */
        /* <DEDUP_REMOVED lines=18> */
[----:B------:R-:W-:-:S12]  /*18370*/  HGMMA.64x128x8.F32.TF32 R88, gdesc[UR56], R88 ;  /* 0x05e00000385879f0 */ /* 0x000fd80008702858 */
[----:B------:R-:W-:Y:S01]  /*18380*/  HGMMA.64x128x8.F32.TF32 R88, gdesc[UR8], R88 ;  /* 0x05e00000085879f0 */ /* 0x000fe20008702858 */
[----:B------:R-:W-:Y:S02]  /*18390*/  UIADD3.64 UR8, UR56, 0x4, URZ ;  /* 0x0000000438087897 */ /* 0x000fe4000fffe03f */
[----:B------:R-:W-:-:S07]  /*183a0*/  UIADD3.64 UR10, UR58, 0x4, URZ ;  /* 0x000000043a0a7897 */ /* 0x000fce000fffe03f */
[----:B------:R-:W-:Y:S01]  /*183b0*/  UMOV UR4, UR10 ;  /* 0x0000000a00047c82 */ /* 0x000fe20008000000 */
[----:B------:R-:W-:Y:S01]  /*183c0*/  UMOV UR5, UR11 ;  /* 0x0000000b00057c82 */ /* 0x000fe20008000000 */
[----:B--2---:R-:W-:Y:S01]  /*183d0*/  ISETP.GE.AND P0, PT, R186, R190, PT ;  /* 0x000000beba00720c */ /* 0x004fe20003f06270 */
[----:B------:R-:W-:Y:S01]  /*183e0*/  HGMMA.64x128x8.F32.TF32 R88, gdesc[UR8], R88 ;  /* 0x05e00000085879f0 */ /* 0x000fe20008702858 */
[----:B------:R-:W-:Y:S02]  /*183f0*/  UIADD3.64 UR8, UR56, 0x3fe, URZ ;  /* 0x000003fe38087897 */ /* 0x000fe4000fffe03f */
[----:B------:R-:W-:-:S09]  /*18400*/  UIADD3.64 UR10, UR58, 0x3fe, URZ ;  /* 0x000003fe3a0a7897 */ /* 0x000fd2000fffe03f */
[----:B------:R-:W-:Y:S01]  /*18410*/  HGMMA.64x128x8.F32.TF32 R88, gdesc[UR8], R88 ;  /* 0x05e00000085879f0 */ /* 0x000fe20008702858 */
[----:B------:R-:W-:Y:S01]  /*18420*/  UMOV UR8, UR4 ;  /* 0x0000000400087c82 */ /* 0x000fe20008000000 */
[----:B------:R-:W-:Y:S01]  /*18430*/  UMOV UR9, UR5 ;  /* 0x0000000500097c82 */ /* 0x000fe20008000000 */
[----:B------:R-:W-:-:S09]  /*18440*/  UIADD3.64 UR4, UR56, 0x1fe, URZ ;  /* 0x000001fe38047897 */ /* 0x000fd2000fffe03f */
[----:B------:R-:W-:Y:S01]  /*18450*/  HGMMA.64x128x8.F32.TF32 R88, gdesc[UR12], R88 ;  /* 0x05e000000c5879f0 */ /* 0x000fe20008702858 */
[----:B------:R-:W-:-:S11]  /*18460*/  UIADD3.64 UR12, UR58, 0x2, URZ ;  /* 0x000000023a0c7897 */ /* 0x000fd6000fffe03f */
        /* <DEDUP_REMOVED lines=21> */
[----:B------:R-:W-:Y:S01]  /*185c0*/  UIADD3.64 UR4, UR56, 0x200, URZ ;  /* 0x0000020038047897 */ /* 0x000fe2000fffe03f */
[----:B------:R-:W-:Y:S01]  /*185d0*/  UMOV UR6, UR58 ;  /* 0x0000003a00067c82 */ /* 0x000fe20008000000 */
[----:B------:R-:W-:-:S09]  /*185e0*/  UMOV UR7, UR59 ;  /* 0x0000003b00077c82 */ /* 0x000fd20008000000 */
[----:B------:R-:W-:Y:S01]  /*185f0*/  HGMMA.64x128x8.F32.TF32 R24, gdesc[UR4], R24 ;  /* 0x05e00000041879f0 */ /* 0x000fe20008702818 */
[----:B------:R-:W-:Y:S01]  /*18600*/  UIADD3.64 UR4, UR56, 0x202, URZ ;  /* 0x0000020238047897 */ /* 0x000fe2000fffe03f */
[----:B------:R-:W-:Y:S01]  /*18610*/  UMOV UR6, UR12 ;  /* 0x0000000c00067c82 */ /* 0x000fe20008000000 */
[----:B------:R-:W-:Y:S01]  /*18620*/  UMOV UR7, UR13 ;  /* 0x0000000d00077c82 */ /* 0x000fe20008000000 */
[----:B------:R-:W-:-:S08]  /*18630*/  UIADD3.64 UR12, UR56, 0x600, URZ ;  /* 0x00000600380c7897 */ /* 0x000fd0000fffe03f */
[----:B------:R-:W-:Y:S01]  /*18640*/  HGMMA.64x128x8.F32.TF32 R24, gdesc[UR4], R24 ;  /* 0x05e00000041879f0 */ /* 0x000fe20008702818 */
[----:B------:R-:W-:Y:S01]  /*18650*/  UIADD3.64 UR4, UR56, 0x204, URZ ;  /* 0x0000020438047897 */ /* 0x000fe2000fffe03f */
[----:B------:R-:W-:Y:S01]  /*18660*/  UMOV UR6, UR8 ;  /* 0x0000000800067c82 */ /* 0x000fe20008000000 */
[----:B------:R-:W-:Y:S01]  /*18670*/  UMOV UR7, UR9 ;  /* 0x0000000900077c82 */ /* 0x000fe20008000000 */
[----:B------:R-:W-:-:S08]  /*18680*/  UIADD3.64 UR8, UR56, 0x5fe, URZ ;  /* 0x000005fe38087897 */ /* 0x000fd0000fffe03f */
[----:B------:R-:W-:-:S12]  /*18690*/  HGMMA.64x128x8.F32.TF32 R24, gdesc[UR4], R24 ;  /* 0x05e00000041879f0 */ /* 0x000fd80008702818 */
        /* <DEDUP_REMOVED lines=10> */
[----:B------:R-:W-:Y:S01]  /*18740*/  HGMMA.64x128x8.F32.TF32 R24, gdesc[UR48], R24 ;  /* 0x05e00000301879f0 */ /* 0x000fe20008702818 */
[----:B------:R-:W-:-:S11]  /*18750*/  SEL R179, RZ, 0x4, !P1 ;  /* 0x00000004ffb37807 */ /* 0x000fd60004800000 */
[----:B------:R-:W-:Y:S01]  /*18760*/  HGMMA.64x128x8.F32.TF32 R24, gdesc[UR52], R24, gsb0 ;  /* 0x05e00000341879f0 */ /* 0x000fe20008002818 */
[----:B------:R-:W-:Y:S02]  /*18770*/  SEL R179, R179, RZ, !P0 ;  /* 0x000000ffb3b37207 */ /* 0x000fe40004000000 */
[----:B------:R-:W-:Y:S02]  /*18780*/  ISETP.GT.AND P1, PT, R175, 0x1, PT ;  /* 0x00000001af00780c */ /* 0x000fe40003f24270 */
[----:B------:R-:W-:Y:S02]  /*18790*/  ISETP.NE.U32.AND P2, PT, R179, RZ, PT ;  /* 0x000000ffb300720c */ /* 0x000fe40003f45070 */
[----:B------:R-:W-:Y:S02]  /*187a0*/  SEL R179, RZ, 0x4, !P1 ;  /* 0x00000004ffb37807 */ /* 0x000fe40004800000 */
[----:B------:R-:W-:Y:S02]  /*187b0*/  ISETP.GT.AND P1, PT, R184, 0x2, PT ;  /* 0x00000002b800780c */ /* 0x000fe40003f24270 */
[----:B------:R-:W-:-:S02]  /*187c0*/  SEL R179, R179, RZ, !P0 ;  /* 0x000000ffb3b37207 */ /* 0x000fc40004000000 */
[----:B------:R-:W-:Y:S02]  /*187d0*/  SEL R184, R184, RZ, !P1 ;  /* 0x000000ffb8b87207 */ /* 0x000fe40004800000 */
[----:B------:R-:W-:Y:S02]  /*187e0*/  IADD3 R5, P1, R5, R181, RZ ;  /* 0x000000b505057210 */ /* 0x000fe40007f3e0ff */
[----:B------:R-:W-:Y:S01]  /*187f0*/  ISETP.NE.U32.AND P3, PT, R179, RZ, PT ;  /* 0x000000ffb300720c */ /* 0x000fe20003f65070 */
[----:B------:R-:W-:Y:S02]  /*18800*/  IMAD R179, R184, 0x10000, R2 ;  /* 0x00010000b8b37824 */ /* 0x000fe400078e0202 */
[----:B------:R-:W-:Y:S02]  /*18810*/  IMAD.X R6, R6, 0x1, R180, P1 ;  /* 0x0000000106067824 */ /* 0x000fe400008e06b4 */
[----:B------:R-:W-:Y:S02]  /*18820*/  IMAD.IADD R189, R4, 0x1, R179 ;  /* 0x0000000104bd7824 */ /* 0x000fe400078e02b3 */
[----:B------:R-:W-:-:S02]  /*18830*/  IMAD.MOV.U32 R190, RZ, RZ, R5 ;  /* 0x000000ffffbe7224 */ /* 0x000fc400078e0005 */
[----:B------:R-:W-:Y:S01]  /*18840*/  IMAD.MOV.U32 R191, RZ, RZ, R6 ;  /* 0x000000ffffbf7224 */ /* 0x000fe200078e0006 */
[----:B------:R-:W-:Y:S02]  /*18850*/  ISETP.GT.AND P1, PT, R175, 0x2, PT ;  /* 0x00000002af00780c */ /* 0x000fe40003f24270 */
[----:B------:R-:W-:Y:S02]  /*18860*/  IADD3.X R12, R12, R180, RZ, P4, !PT ;  /* 0x000000b40c0c7210 */ /* 0x000fe400027fe4ff */
[----:B------:R-:W-:-:S05]  /*18870*/  IADD3 R212, P4, R212, R181, RZ ;  /* 0x000000b5d4d47210 */ /* 0x000fca0007f9e0ff */
[----:B------:R-:W-:Y:S01]  /*18880*/  IMAD.X R211, R211, 0x1, R180, P4 ;  /* 0x00000001d3d37824 */ /* 0x000fe200020e06b4 */
[----:B------:R-:W-:Y:S02]  /*18890*/  WARPGROUP.DEPBAR.LE gsb0, 0x1 ;  /* 0x00008000000079c5 */ /* 0x000fe40000010100 */
[----:B------:R-:W-:Y:S06]  /*188a0*/  BAR.SYNC.DEFER_BLOCKING 0x0 ;  /* 0x0000000000007b1d */ /* 0x000fec0000010000 */
[----:B------:R-:W-:Y:S01]  /*188b0*/  @!PT LDS RZ, [RZ] ;  /* 0x00000000fffff984 */ /* 0x000fe20000000800 */
[----:B------:R-:W-:Y:S01]  /*188c0*/  @!PT LDS RZ, [RZ] ;  /* 0x00000000fffff984 */ /* 0x000fe20000000800 */
[----:B------:R-:W-:Y:S01]  /*188d0*/  @!PT LDS RZ, [RZ] ;  /* 0x00000000fffff984 */ /* 0x000fe20000000800 */
[----:B------:R1:W-:Y:S02]  /*188e0*/  LDGSTS.E [R189], desc[UR60][R190.64], P2 ;  /* 0x00000000bebd7fae */ /* 0x0003e4000912187c */
[----:B-1----:R-:W-:-:S02]  /*188f0*/  IMAD.MOV.U32 R190, RZ, RZ, R7 ;  /* 0x000000ffffbe7224 */ /* 0x002fc400078e0007 */
[----:B------:R-:W-:-:S05]  /*18900*/  IMAD.MOV.U32 R191, RZ, RZ, R8 ;  /* 0x000000ffffbf7224 */ /* 0x000fca00078e0008 */
[----:B------:R1:W-:Y:S01]  /*18910*/  LDGSTS.E [R189+0x4], desc[UR60][R190.64], P3 ;  /* 0x00004000bebd7fae */ /* 0x0003e2000992187c */
[----:B------:R-:W-:Y:S02]  /*18920*/  IADD3 R9, P3, R9, R181, RZ ;  /* 0x000000b509097210 */ /* 0x000fe40007f7e0ff */
[----:B-1----:R-:W-:Y:S02]  /*18930*/  SEL R190, RZ, 0x4, !P1 ;  /* 0x00000004ffbe7807 */ /* 0x002fe40004800000 */
[----:B------:R-:W-:Y:S02]  /*18940*/  ISETP.GT.AND P1, PT, R175, 0x3, PT ;  /* 0x00000003af00780c */ /* 0x000fe40003f24270 */
[----:B------:R-:W-:-:S04]  /*18950*/  SEL R190, R190, RZ, !P0 ;  /* 0x000000ffbebe7207 */ /* 0x000fc80004000000 */
[----:B------:R-:W-:Y:S02]  /*18960*/  ISETP.NE.U32.AND P2, PT, R190, RZ, PT ;  /* 0x000000ffbe00720c */ /* 0x000fe40003f45070 */
[----:B------:R-:W-:Y:S01]  /*18970*/  SEL R190, RZ, 0x4, !P1 ;  /* 0x00000004ffbe7807 */ /* 0x000fe20004800000 */
[----:B------:R-:W-:-:S03]  /*18980*/  IMAD.X R10, R10, 0x1, R180, P3 ;  /* 0x000000010a0a7824 */ /* 0x000fc600018e06b4 */
[----:B------:R-:W-:Y:S01]  /*18990*/  SEL R190, R190, RZ, !P0 ;  /* 0x000000ffbebe7207 */ /* 0x000fe20004000000 */
[----:B------:R-:W-:-:S03]  /*189a0*/  IMAD.MOV.U32 R191, RZ, RZ, R10 ;  /* 0x000000ffffbf7224 */ /* 0x000fc600078e000a */
[----:B------:R-:W-:Y:S01]  /*189b0*/  ISETP.NE.U32.AND P1, PT, R190, RZ, PT ;  /* 0x000000ffbe00720c */ /* 0x000fe20003f25070 */
[----:B------:R-:W-:-:S05]  /*189c0*/  IMAD.MOV.U32 R190, RZ, RZ, R9 ;  /* 0x000000ffffbe7224 */ /* 0x000fca00078e0009 */
[----:B------:R1:W-:Y:S02]  /*189d0*/  LDGSTS.E [R189+0x8], desc[UR60][R190.64], P2 ;  /* 0x00008000bebd7fae */ /* 0x0003e4000912187c */
[----:B-1----:R-:W-:Y:S02]  /*189e0*/  IMAD.MOV.U32 R190, RZ, RZ, R11 ;  /* 0x000000ffffbe7224 */ /* 0x002fe400078e000b */
[----:B------:R-:W-:-:S05]  /*189f0*/  IMAD.MOV.U32 R191, RZ, RZ, R12 ;  /* 0x000000ffffbf7224 */ /* 0x000fca00078e000c */
[----:B------:R1:W-:Y:S01]  /*18a00*/  LDGSTS.E [R189+0xc], desc[UR60][R190.64], P1 ;  /* 0x0000c000bebd7fae */ /* 0x0003e2000892187c */
[----:B------:R-:W-:-:S04]  /*18a10*/  ISETP.GT.AND P1, PT, R175, 0x20, PT ;  /* 0x00000020af00780c */ /* 0x000fc80003f24270 */
[----:B-1----:R-:W-:Y:S02]  /*18a20*/  SEL R190, RZ, 0x4, !P1 ;  /* 0x00000004ffbe7807 */ /* 0x002fe40004800000 */
[----:B------:R-:W-:Y:S02]  /*18a30*/  ISETP.GT.AND P1, PT, R175, 0x21, PT ;  /* 0x00000021af00780c */ /* 0x000fe40003f24270 */
[----:B------:R-:W-:Y:S02]  /*18a40*/  SEL R190, R190, RZ, !P0 ;  /* 0x000000ffbebe7207 */ /* 0x000fe40004000000 */
[----:B------:R-:W-:Y:S02]  /*18a50*/  IADD3 R210, P3, R210, R181, RZ ;  /* 0x000000b5d2d27210 */ /* 0x000fe40007f7e0ff */
        /* <DEDUP_REMOVED lines=19> */
[----:B------:R-:W-:Y:S02]  /*18b90*/  SEL R190, R190, RZ, !P0 ;  /* 0x000000ffbebe7207 */ /* 0x000fe40004000000 */
[----:B------:R-:W-:Y:S02]  /*18ba0*/  IADD3 R216, P4, R216, R181, RZ ;  /* 0x000000b5d8d87210 */ /* 0x000fe40007f9e0ff */
[----:B------:R-:W-:Y:S01]  /*18bb0*/  ISETP.NE.U32.AND P1, PT, R190, RZ, PT ;  /* 0x000000ffbe00720c */ /* 0x000fe20003f25070 */
[----:B------:R1:W-:Y:S01]  /*18bc0*/  STL [R1+0xbf8], R186 ;  /* 0x000bf8ba01007387 */ /* 0x0003e20000100800 */
[----:B------:R-:W-:Y:S01]  /*18bd0*/  MOV R190, R214 ;  /* 0x000000d600be7202 */ /* 0x000fe20000000f00 */
[----:B------:R-:W-:Y:S02]  /*18be0*/  IMAD.MOV.U32 R191, RZ, RZ, R213 ;  /* 0x000000ffffbf7224 */ /* 0x000fe400078e00d5 */
[----:B------:R-:W-:-:S03]  /*18bf0*/  IMAD.X R215, R215, 0x1, R180, P4 ;  /* 0x00000001d7d77824 */ /* 0x000fc600020e06b4 */
[----:B------:R2:W-:Y:S04]  /*18c00*/  LDGSTS.E [R189+0x4008], desc[UR60][R190.64], P2 ;  /* 0x04008000bebd7fae */ /* 0x0005e8000912187c */
[----:B-1----:R-:W3:Y:S04]  /*18c10*/  LDL.LU R186, [R1+0x6c] ;  /* 0x00006c0001ba7983 */ /* 0x002ee80000300800 */
[----:B------:R1:W-:Y:S01]  /*18c20*/  STL [R1+0xc00], R184 ;  /* 0x000c00b801007387 */ /* 0x0003e20000100800 */
[----:B--2---:R-:W-:Y:S02]  /*18c30*/  IMAD.MOV.U32 R190, RZ, RZ, R216 ;  /* 0x000000ffffbe7224 */ /* 0x004fe400078e00d8 */
[----:B------:R-:W-:Y:S01]  /*18c40*/  IMAD.MOV.U32 R191, RZ, RZ, R215 ;  /* 0x000000ffffbf7224 */ /* 0x000fe200078e00d7 */
[----:B-1----:R-:W2:Y:S04]  /*18c50*/  LDL.LU R184, [R1+0x60] ;  /* 0x0000600001b87983 */ /* 0x002ea80000300800 */
[----:B------:R1:W-:Y:S04]  /*18c60*/  STL [R1+0xbfc], R2 ;  /* 0x000bfc0201007387 */ /* 0x0003e80000100800 */
[----:B------:R4:W-:Y:S04]  /*18c70*/  LDGSTS.E [R189+0x400c], desc[UR60][R190.64], P1 ;  /* 0x0400c000bebd7fae */ /* 0x0009e8000892187c */
[----:B-1----:R-:W3:Y:S04]  /*18c80*/  LDL.LU R2, [R1+0x5c] ;  /* 0x00005c0001027983 */ /* 0x002ee80000300800 */
[----:B------:R1:W-:Y:S04]  /*18c90*/  STL [R1+0xc04], R6 ;  /* 0x000c040601007387 */ /* 0x0003e80000100800 */
[----:B-1----:R-:W3:Y:S04]  /*18ca0*/  LDL.LU R6, [R1+0x58] ;  /* 0x0000580001067983 */ /* 0x002ee80000300800 */
[----:B------:R-:W3:Y:S01]  /*18cb0*/  LDL.LU R191, [R1+0x54] ;  /* 0x0000540001bf7983 */ /* 0x000ee20000300800 */
[----:B------:R-:W-:-:S04]  /*18cc0*/  ISETP.GT.AND P1, PT, R175, 0x40, PT ;  /* 0x00000040af00780c */ /* 0x000fc80003f24270 */
[----:B----4-:R-:W-:Y:S02]  /*18cd0*/  SEL R190, RZ, 0x4, !P1 ;  /* 0x00000004ffbe7807 */ /* 0x010fe40004800000 */
[----:B------:R-:W-:Y:S02]  /*18ce0*/  ISETP.GT.AND P1, PT, R175, 0x41, PT ;  /* 0x00000041af00780c */ /* 0x000fe40003f24270 */
[----:B------:R-:W-:-:S04]  /*18cf0*/  SEL R190, R190, RZ, !P0 ;  /* 0x000000ffbebe7207 */ /* 0x000fc80004000000 */
[----:B------:R-:W-:Y:S02]  /*18d00*/  ISETP.NE.U32.AND P2, PT, R190, RZ, PT ;  /* 0x000000ffbe00720c */ /* 0x000fe40003f45070 */
[----:B------:R-:W-:-:S04]  /*18d10*/  SEL R190, RZ, 0x4, !P1 ;  /* 0x00000004ffbe7807 */ /* 0x000fc80004800000 */
[----:B------:R-:W-:-:S04]  /*18d20*/  SEL R190, R190, RZ, !P0 ;  /* 0x000000ffbebe7207 */ /* 0x000fc80004000000 */
[----:B------:R-:W-:Y:S02]  /*18d30*/  ISETP.NE.U32.AND P1, PT, R190, RZ, PT ;  /* 0x000000ffbe00720c */ /* 0x000fe40003f25070 */
[----:B--2---:R-:W-:-:S05]  /*18d40*/  IADD3 R184, P4, R184, R181, RZ ;  /* 0x000000b5b8b87210 */ /* 0x004fca0007f9e0ff */
[----:B---3--:R-:W-:Y:S01]  /*18d50*/  IMAD.X R2, R2, 0x1, R180, P4 ;  /* 0x0000000102027824 */ /* 0x008fe200020e06b4 */
[----:B------:R-:W-:-:S05]  /*18d60*/  IADD3 R6, P3, R6, R181, RZ ;  /* 0x000000b506067210 */ /* 0x000fca0007f7e0ff */
[----:B------:R-:W-:Y:S02]  /*18d70*/  IMAD.X R191, R191, 0x1, R180, P3 ;  /* 0x00000001bfbf7824 */ /* 0x000fe400018e06b4 */
[----:B------:R-:W-:Y:S01]  /*18d80*/  IMAD.MOV.U32 R190, RZ, RZ, R6 ;  /* 0x000000ffffbe7224 */ /* 0x000fe200078e0006 */
[----:B------:R-:W-:Y:S04]  /*18d90*/  STL [R1+0x58], R6 ;  /* 0x0000580601007387 */ /* 0x000fe80000100800 */
[----:B------:R1:W-:Y:S04]  /*18da0*/  STL [R1+0x54], R191 ;  /* 0x000054bf01007387 */ /* 0x0003e80000100800 */
[----:B------:R2:W-:Y:S02]  /*18db0*/  LDGSTS.E [R189+0x8000], desc[UR60][R190.64], P2 ;  /* 0x08000000bebd7fae */ /* 0x0005e4000912187c */
[----:B--2---:R-:W-:-:S02]  /*18dc0*/  IMAD.MOV.U32 R190, RZ, RZ, R184 ;  /* 0x000000ffffbe7224 */ /* 0x004fc400078e00b8 */
[----:B-1----:R-:W-:-:S05]  /*18dd0*/  IMAD.MOV.U32 R191, RZ, RZ, R2 ;  /* 0x000000ffffbf7224 */ /* 0x002fca00078e0002 */
[----:B------:R1:W-:Y:S01]  /*18de0*/  LDGSTS.E [R189+0x8004], desc[UR60][R190.64], P1 ;  /* 0x08004000bebd7fae */ /* 0x0003e2000892187c */
[----:B------:R-:W-:-:S04]  /*18df0*/  ISETP.GT.AND P1, PT, R175, 0x42, PT ;  /* 0x00000042af00780c */ /* 0x000fc80003f24270 */
[----:B-1----:R-:W-:Y:S02]  /*18e00*/  SEL R190, RZ, 0x4, !P1 ;  /* 0x00000004ffbe7807 */ /* 0x002fe40004800000 */
[----:B------:R-:W-:Y:S02]  /*18e10*/  ISETP.GT.AND P1, PT, R175, 0x43, PT ;  /* 0x00000043af00780c */ /* 0x000fe40003f24270 */
[----:B------:R-:W-:Y:S02]  /*18e20*/  SEL R190, R190, RZ, !P0 ;  /* 0x000000ffbebe7207 */ /* 0x000fe40004000000 */
[-C--:B------:R-:W-:Y:S02]  /*18e30*/  IADD3 R185, P3, R185, R181.reuse, RZ ;  /* 0x000000b5b9b97210 */ /* 0x080fe40007f7e0ff */
[----:B------:R-:W-:Y:S02]  /*18e40*/  ISETP.NE.U32.AND P2, PT, R190, RZ, PT ;  /* 0x000000ffbe00720c */ /* 0x000fe40003f45070 */
[----:B------:R-:W-:Y:S01]  /*18e50*/  SEL R190, RZ, 0x4, !P1 ;  /* 0x00000004ffbe7807 */ /* 0x000fe20004800000 */
[----:B------:R-:W-:Y:S01]  /*18e60*/  IMAD.X R223, R223, 0x1, R180, P3 ;  /* 0x00000001dfdf7824 */ /* 0x000fe200018e06b4 */
[----:B------:R-:W-:-:S02]  /*18e70*/  IADD3 R0, P4, R0, R181, RZ ;  /* 0x000000b500007210 */ /* 0x000fc40007f9e0ff */
[----:B------:R-:W-:Y:S01]  /*18e80*/  SEL R190, R190, RZ, !P0 ;  /* 0x000000ffbebe7207 */ /* 0x000fe20004000000 */
[----:B------:R-:W-:Y:S01]  /*18e90*/  STL [R1+0x60], R184 ;  /* 0x000060b801007387 */ /* 0x000fe20000100800 */
[----:B------:R-:W-:Y:S02]  /*18ea0*/  IMAD.MOV.U32 R191, RZ, RZ, R223 ;  /* 0x000000ffffbf7224 */ /* 0x000fe400078e00df */
[----:B------:R-:W-:Y:S01]  /*18eb0*/  ISETP.NE.U32.AND P1, PT, R190, RZ, PT ;  /* 0x000000ffbe00720c */ /* 0x000fe20003f25070 */
[----:B------:R-:W-:Y:S01]  /*18ec0*/  STL [R1+0x5c], R2 ;  /* 0x00005c0201007387 */ /* 0x000fe20000100800 */
[----:B------:R-:W-:Y:S02]  /*18ed0*/  IMAD.X R186, R186, 0x1, R180, P4 ;  /* 0x00000001baba7824 */ /* 0x000fe400020e06b4 */
[----:B------:R-:W-:Y:S01]  /*18ee0*/  IMAD.MOV.U32 R190, RZ, RZ, R185 ;  /* 0x000000ffffbe7224 */ /* 0x000fe200078e00b9 */
[----:B------:R-:W-:Y:S04]  /*18ef0*/  STL [R1+0x68], R185 ;  /* 0x000068b901007387 */ /* 0x000fe80000100800 */
[----:B------:R1:W-:Y:S04]  /*18f00*/  STL [R1+0x64], R223 ;  /* 0x000064df01007387 */ /* 0x0003e80000100800 */
[----:B------:R-:W-:Y:S04]  /*18f10*/  STL [R1+0x70], R0 ;  /* 0x0000700001007387 */ /* 0x000fe80000100800 */
[----:B------:R2:W-:Y:S04]  /*18f20*/  LDGSTS.E [R189+0x8008], desc[UR60][R190.64], P2 ;  /* 0x08008000bebd7fae */ /* 0x0005e8000912187c */
[----:B-1----:R-:W3:Y:S04]  /*18f30*/  LDL.LU R223, [R1+0x158] ;  /* 0x0001580001df7983 */ /* 0x002ee80000300800 */
[----:B------:R1:W-:Y:S04]  /*18f40*/  STL [R1+0x6c], R186 ;  /* 0x00006cba01007387 */ /* 0x0003e80000100800 */
[----:B------:R-:W4:Y:S01]  /*18f50*/  LDL.LU R185, [R1+0x160] ;  /* 0x0001600001b97983 */ /* 0x000f220000300800 */
[----:B--2---:R-:W-:Y:S01]  /*18f60*/  MOV R190, R0 ;  /* 0x0000000000be7202 */ /* 0x004fe20000000f00 */
[----:B------:R-:W-:-:S02]  /*18f70*/  IMAD.MOV.U32 R191, RZ, RZ, R186 ;  /* 0x000000ffffbf7224 */ /* 0x000fc400078e00ba */
[----:B-1----:R-:W2:Y:S04]  /*18f80*/  LDL.LU R186, [R1+0x15c] ;  /* 0x00015c0001ba7983 */ /* 0x002ea80000300800 */
[----:B------:R-:W2:Y:S04]  /*18f90*/  LDL.LU R184, [R1+0x164] ;  /* 0x0001640001b87983 */ /* 0x000ea80000300800 */
[----:B------:R-:W2:Y:S04]  /*18fa0*/  LDL.LU R6, [R1+0x168] ;  /* 0x0001680001067983 */ /* 0x000ea80000300800 */
[----:B------:R-:W2:Y:S04]  /*18fb0*/  LDL.LU R2, [R1+0x16c] ;  /* 0x00016c0001027983 */ /* 0x000ea80000300800 */
[----:B------:R-:W2:Y:S04]  /*18fc0*/  LDL.LU R0, [R1+0x170] ;  /* 0x0001700001007983 */ /* 0x000ea80000300800 */
[----:B------:R1:W-:Y:S04]  /*18fd0*/  LDGSTS.E [R189+0x800c], desc[UR60][R190.64], P1 ;  /* 0x0800c000bebd7fae */ /* 0x0003e8000892187c */
[----:B------:R-:W2:Y:S01]  /*18fe0*/  LDL.LU R191, [R1+0x154] ;  /* 0x0001540001bf7983 */ /* 0x000ea20000300800 */
[----:B------:R-:W-:-:S04]  /*18ff0*/  ISETP.GT.AND P1, PT, R175, 0x60, PT ;  /* 0x00000060af00780c */ /* 0x000fc80003f24270 */
[----:B-1----:R-:W-:Y:S02]  /*19000*/  SEL R190, RZ, 0x4, !P1 ;  /* 0x00000004ffbe7807 */ /* 0x002fe40004800000 */
[----:B------:R-:W-:Y:S02]  /*19010*/  ISETP.GT.AND P1, PT, R175, 0x61, PT ;  /* 0x00000061af00780c */ /* 0x000fe40003f24270 */
[----:B------:R-:W-:-:S04]  /*19020*/  SEL R190, R190, RZ, !P0 ;  /* 0x000000ffbebe7207 */ /* 0x000fc80004000000 */
[----:B------:R-:W-:Y:S02]  /*19030*/  ISETP.NE.U32.AND P2, PT, R190, RZ, PT ;  /* 0x000000ffbe00720c */ /* 0x000fe40003f45070 */
[----:B------:R-:W-:-:S04]  /*19040*/  SEL R190, RZ, 0x4, !P1 ;  /* 0x00000004ffbe7807 */ /* 0x000fc80004800000 */
[----:B------:R-:W-:-:S04]  /*19050*/  SEL R190, R190, RZ, !P0 ;  /* 0x000000ffbebe7207 */ /* 0x000fc80004000000 */
[----:B------:R-:W-:Y:S02]  /*19060*/  ISETP.NE.U32.AND P1, PT, R190, RZ, PT ;  /* 0x000000ffbe00720c */ /* 0x000fe40003f25070 */
[----:B---3--:R-:W-:-:S05]  /*19070*/  IADD3 R223, P3, R223, R181, RZ ;  /* 0x000000b5dfdf7210 */ /* 0x008fca0007f7e0ff */
[----:B------:R-:W-:Y:S01]  /*19080*/  IMAD.MOV.U32 R190, RZ, RZ, R223 ;  /* 0x000000ffffbe7224 */ /* 0x000fe200078e00df */
[----:B----4-:R-:W-:Y:S01]  /*19090*/  IADD3 R185, P4, R185, R181, RZ ;  /* 0x000000b5b9b97210 */ /* 0x010fe20007f9e0ff */
[----:B------:R-:W-:Y:S04]  /*190a0*/  STL [R1+0x158], R223 ;  /* 0x000158df01007387 */ /* 0x000fe80000100800 */
[--C-:B--2---:R-:W-:Y:S02]  /*190b0*/  IMAD.X R186, R186, 0x1, R180.reuse, P4 ;  /* 0x00000001baba7824 */ /* 0x104fe400020e06b4 */
[----:B------:R-:W-:-:S05]  /*190c0*/  IMAD.X R191, R191, 0x1, R180, P3 ;  /* 0x00000001bfbf7824 */ /* 0x000fca00018e06b4 */
[----:B------:R1:W-:Y:S04]  /*190d0*/  STL [R1+0x154], R191 ;  /* 0x000154bf01007387 */ /* 0x0003e80000100800 */
[----:B------:R2:W-:Y:S02]  /*190e0*/  LDGSTS.E [R189+0xc000], desc[UR60][R190.64], P2 ;  /* 0x0c000000bebd7fae */ /* 0x0005e4000912187c */
[----:B--2---:R-:W-:Y:S02]  /*190f0*/  IMAD.MOV.U32 R190, RZ, RZ, R185 ;  /* 0x000000ffffbe7224 */ /* 0x004fe400078e00b9 */
[----:B-1----:R-:W-:-:S05]  /*19100*/  IMAD.MOV.U32 R191, RZ, RZ, R186 ;  /* 0x000000ffffbf7224 */ /* 0x002fca00078e00ba */
        /* <DEDUP_REMOVED lines=12> */
[----:B------:R-:W-:Y:S02]  /*191d0*/  IMAD.MOV.U32 R190, RZ, RZ, R6 ;  /* 0x000000ffffbe7224 */ /* 0x000fe400078e0006 */
[----:B------:R-:W-:Y:S02]  /*191e0*/  IMAD.MOV.U32 R191, RZ, RZ, R184 ;  /* 0x000000ffffbf7224 */ /* 0x000fe400078e00b8 */
[----:B------:R-:W-:-:S03]  /*191f0*/  IMAD.X R2, R2, 0x1, R180, P4 ;  /* 0x0000000102027824 */ /* 0x000fc600020e06b4 */
[----:B------:R1:W-:Y:S02]  /*19200*/  LDGSTS.E [R189+0xc008], desc[UR60][R190.64], P2 ;  /* 0x0c008000bebd7fae */ /* 0x0003e4000912187c */
[----:B-1----:R-:W-:Y:S02]  /*19210*/  IMAD.MOV.U32 R190, RZ, RZ, R0 ;  /* 0x000000ffffbe7224 */ /* 0x002fe400078e0000 */
[----:B------:R-:W-:-:S05]  /*19220*/  IMAD.MOV.U32 R191, RZ, RZ, R2 ;  /* 0x000000ffffbf7224 */ /* 0x000fca00078e0002 */
[----:B------:R1:W-:Y:S01]  /*19230*/  LDGSTS.E [R189+0xc00c], desc[UR60][R190.64], P1 ;  /* 0x0c00c000bebd7fae */ /* 0x0003e2000892187c */
[C---:B------:R-:W-:Y:S02]  /*19240*/  ISETP.GT.AND P1, PT, R175.reuse, 0x4, PT ;  /* 0x00000004af00780c */ /* 0x040fe40003f24270 */
[----:B------:R-:W-:Y:S02]  /*19250*/  ISETP.GT.AND P2, PT, R175, 0x5, PT ;  /* 0x00000005af00780c */ /* 0x000fe40003f44270 */
[----:B------:R-:W-:Y:S02]  /*19260*/  IADD3 R13, P3, R13, R181, RZ ;  /* 0x000000b50d0d7210 */ /* 0x000fe40007f7e0ff */
[----:B-1----:R-:W-:Y:S02]  /*19270*/  SEL R189, RZ, 0x4, !P1 ;  /* 0x00000004ffbd7807 */ /* 0x002fe40004800000 */
[----:B------:R-:W-:Y:S02]  /*19280*/  SEL R190, RZ, 0x4, !P2 ;  /* 0x00000004ffbe7807 */ /* 0x000fe40005000000 */
[----:B------:R-:W-:-:S02]  /*19290*/  SEL R189, R189, RZ, !P0 ;  /* 0x000000ffbdbd7207 */ /* 0x000fc40004000000 */
[----:B------:R-:W-:Y:S02]  /*192a0*/  SEL R190, R190, RZ, !P0 ;  /* 0x000000ffbebe7207 */ /* 0x000fe40004000000 */
[----:B------:R-:W-:Y:S02]  /*192b0*/  ISETP.NE.U32.AND P1, PT, R189, RZ, PT ;  /* 0x000000ffbd00720c */ /* 0x000fe40003f25070 */
[----:B------:R-:W-:Y:S02]  /*192c0*/  LOP3.LUT R189, R4, 0x10, RZ, 0x3c, !PT ;  /* 0x0000001004bd7812 */ /* 0x000fe400078e3cff */
[----:B------:R-:W-:Y:S02]  /*192d0*/  IADD3.X R14, R14, R180, RZ, P3, !PT ;  /* 0x000000b40e0e7210 */ /* 0x000fe40001ffe4ff */
[----:B------:R-:W-:Y:S02]  /*192e0*/  IADD3 R15, P4, R15, R181, RZ ;  /* 0x000000b50f0f7210 */ /* 0x000fe40007f9e0ff */
[----:B------:R-:W-:Y:S01]  /*192f0*/  ISETP.NE.U32.AND P2, PT, R190, RZ, PT ;  /* 0x000000ffbe00720c */ /* 0x000fe20003f45070 */
[----:B------:R-:W-:-:S02]  /*19300*/  IMAD.IADD R189, R189, 0x1, R179 ;  /* 0x00000001bdbd7824 */ /* 0x000fc400078e02b3 */
[----:B------:R-:W-:Y:S02]  /*19310*/  IMAD.MOV.U32 R190, RZ, RZ, R13 ;  /* 0x000000ffffbe7224 */ /* 0x000fe400078e000d */
[----:B------:R-:W-:Y:S02]  /*19320*/  IMAD.MOV.U32 R191, RZ, RZ, R14 ;  /* 0x000000ffffbf7224 */ /* 0x000fe400078e000e */
[----:B------:R-:W-:-:S03]  /*19330*/  IMAD.X R16, R16, 0x1, R180, P4 ;  /* 0x0000000110107824 */ /* 0x000fc600020e06b4 */
[----:B------:R1:W-:Y:S01]  /*19340*/  LDGSTS.E [R189], desc[UR60][R190.64], P1 ;  /* 0x00000000bebd7fae */ /* 0x0003e2000892187c */
[----:B------:R-:W-:Y:S01]  /*19350*/  ISETP.GT.AND P1, PT, R175, 0x6, PT ;  /* 0x00000006af00780c */ /* 0x000fe20003f24270 */
[----:B-1----:R-:W-:Y:S02]  /*19360*/  IMAD.MOV.U32 R190, RZ, RZ, R15 ;  /* 0x000000ffffbe7224 */ /* 0x002fe400078e000f */
        /* <DEDUP_REMOVED lines=25> */
[----:B------:R-:W-:-:S02]  /*19500*/  SEL R190, RZ, 0x4, !P1 ;  /* 0x00000004ffbe7807 */ /* 0x000fc40004800000 */
[----:B------:R-:W-:Y:S02]  /*19510*/  IADD3.X R217, R217, R180, RZ, P3, !PT ;  /* 0x000000b4d9d97210 */ /* 0x000fe40001ffe4ff */
        /* <DEDUP_REMOVED lines=19> */
[----:B------:R-:W-:Y:S01]  /*19650*/  IADD3 R225, P4, R225, R181, RZ ;  /* 0x000000b5e1e17210 */ /* 0x000fe20007f9e0ff */
[----:B------:R-:W-:Y:S01]  /*19660*/  STL [R1+0x160], R185 ;  /* 0x000160b901007387 */ /* 0x000fe20000100800 */
[----:B------:R-:W-:Y:S01]  /*19670*/  ISETP.NE.U32.AND P1, PT, R190, RZ, PT ;  /* 0x000000ffbe00720c */ /* 0x000fe20003f25070 */
[----:B------:R-:W-:Y:S02]  /*19680*/  IMAD.MOV.U32 R190, RZ, RZ, R222 ;  /* 0x000000ffffbe7224 */ /* 0x000fe400078e00de */
[----:B------:R1:W-:Y:S01]  /*19690*/  STL [R1+0x15c], R186 ;  /* 0x00015cba01007387 */ /* 0x0003e20000100800 */
[----:B------:R-:W-:Y:S02]  /*196a0*/  IMAD.MOV.U32 R191, RZ, RZ, R221 ;  /* 0x000000ffffbf7224 */ /* 0x000fe400078e00dd */
[----:B------:R-:W-:Y:S01]  /*196b0*/  IMAD.X R224, R224, 0x1, R180, P4 ;  /* 0x00000001e0e07824 */ /* 0x000fe200020e06b4 */
[----:B------:R-:W-:Y:S04]  /*196c0*/  STL [R1+0x168], R6 ;  /* 0x0001680601007387 */ /* 0x000fe80000100800 */
[----:B------:R2:W-:Y:S04]  /*196d0*/  STL [R1+0x164], R184 ;  /* 0x000164b801007387 */ /* 0x0005e80000100800 */
[----:B------:R-:W-:Y:S04]  /*196e0*/  STL [R1+0x170], R0 ;  /* 0x0001700001007387 */ /* 0x000fe80000100800 */
[----:B------:R3:W-:Y:S04]  /*196f0*/  STL [R1+0x16c], R2 ;  /* 0x00016c0201007387 */ /* 0x0007e80000100800 */
[----:B------:R-:W4:Y:S04]  /*19700*/  LDL.LU R223, [R1+0x78] ;  /* 0x0000780001df7983 */ /* 0x000f280000300800 */
[----:B------:R2:W-:Y:S04]  /*19710*/  LDGSTS.E [R189+0x4008], desc[UR60][R190.64], P2 ;  /* 0x04008000bebd7fae */ /* 0x0005e8000912187c */
[----:B-1----:R-:W4:Y:S04]  /*19720*/  LDL.LU R186, [R1+0x7c] ;  /* 0x00007c0001ba7983 */ /* 0x002f280000300800 */
[----:B------:R-:W4:Y:S01]  /*19730*/  LDL.LU R185, [R1+0x80] ;  /* 0x0000800001b97983 */ /* 0x000f220000300800 */
[----:B--2---:R-:W-:-:S03]  /*19740*/  IMAD.MOV.U32 R190, RZ, RZ, R225 ;  /* 0x000000ffffbe7224 */ /* 0x004fc600078e00e1 */
[----:B------:R-:W2:Y:S01]  /*19750*/  LDL.LU R184, [R1+0x84] ;  /* 0x0000840001b87983 */ /* 0x000ea20000300800 */
[----:B------:R-:W-:-:S03]  /*19760*/  IMAD.MOV.U32 R191, RZ, RZ, R224 ;  /* 0x000000ffffbf7224 */ /* 0x000fc600078e00e0 */
[----:B------:R-:W2:Y:S04]  /*19770*/  LDL.LU R6, [R1+0x88] ;  /* 0x0000880001067983 */ /* 0x000ea80000300800 */
[----:B---3--:R-:W3:Y:S04]  /*19780*/  LDL.LU R2, [R1+0x8c] ;  /* 0x00008c0001027983 */ /* 0x008ee80000300800 */
[----:B------:R-:W3:Y:S04]  /*19790*/  LDL.LU R0, [R1+0x90] ;  /* 0x0000900001007983 */ /* 0x000ee80000300800 */
        /* <DEDUP_REMOVED lines=10> */
[----:B----4-:R-:W-:-:S05]  /*19840*/  IADD3 R223, P3, R223, R181, RZ ;  /* 0x000000b5dfdf7210 */ /* 0x010fca0007f7e0ff */
[----:B------:R-:W-:Y:S01]  /*19850*/  IMAD.MOV.U32 R190, RZ, RZ, R223 ;  /* 0x000000ffffbe7224 */ /* 0x000fe200078e00df */
[----:B------:R-:W-:Y:S01]  /*19860*/  IADD3 R185, P4, R185, R181, RZ ;  /* 0x000000b5b9b97210 */ /* 0x000fe20007f9e0ff */
[----:B------:R-:W-:Y:S03]  /*19870*/  STL [R1+0x78], R223 ;  /* 0x000078df01007387 */ /* 0x000fe60000100800 */
[----:B------:R-:W-:Y:S01]  /*19880*/  IADD3.X R186, R186, R180, RZ, P4, !PT ;  /* 0x000000b4baba7210 */ /* 0x000fe200027fe4ff */
[----:B--2---:R-:W-:-:S05]  /*19890*/  IMAD.X R191, R191, 0x1, R180, P3 ;  /* 0x00000001bfbf7824 */ /* 0x004fca00018e06b4 */
        /* <DEDUP_REMOVED lines=13> */
[----:B---3--:R-:W-:-:S02]  /*19970*/  IADD3 R0, P4, R0, R181, RZ ;  /* 0x000000b500007210 */ /* 0x008fc40007f9e0ff */
[----:B------:R-:W-:Y:S01]  /*19980*/  SEL R190, R190, RZ, !P0 ;  /* 0x000000ffbebe7207 */ /* 0x000fe20004000000 */
[----:B------:R1:W-:Y:S01]  /*19990*/  STL [R1+0x80], R185 ;  /* 0x000080b901007387 */ /* 0x0003e20000100800 */
[----:B------:R-:W-:Y:S02]  /*199a0*/  IMAD.MOV.U32 R191, RZ, RZ, R184 ;  /* 0x000000ffffbf7224 */ /* 0x000fe400078e00b8 */
[----:B------:R-:W-:Y:S01]  /*199b0*/  ISETP.NE.U32.AND P1, PT, R190, RZ, PT ;  /* 0x000000ffbe00720c */ /* 0x000fe20003f25070 */
[----:B------:R2:W-:Y:S01]  /*199c0*/  STL [R1+0x7c], R186 ;  /* 0x00007cba01007387 */ /* 0x0005e20000100800 */
[----:B------:R-:W-:Y:S02]  /*199d0*/  IMAD.X R2, R2, 0x1, R180, P4 ;  /* 0x0000000102027824 */ /* 0x000fe400020e06b4 */
[----:B------:R-:W-:Y:S01]  /*199e0*/  IMAD.MOV.U32 R190, RZ, RZ, R6 ;  /* 0x000000ffffbe7224 */ /* 0x000fe200078e0006 */
[----:B------:R-:W-:Y:S04]  /*199f0*/  STL [R1+0x88], R6 ;  /* 0x0000880601007387 */ /* 0x000fe80000100800 */
[----:B------:R3:W-:Y:S04]  /*19a00*/  STL [R1+0x84], R184 ;  /* 0x000084b801007387 */ /* 0x0007e80000100800 */
[----:B------:R-:W-:Y:S04]  /*19a10*/  STL [R1+0x90], R0 ;  /* 0x0000900001007387 */ /* 0x000fe80000100800 */
[----:B------:R-:W4:Y:S04]  /*19a20*/  LDL.LU R223, [R1+0x178] ;  /* 0x0001780001df7983 */ /* 0x000f280000300800 */
[----:B------:R3:W-:Y:S04]  /*19a30*/  STL [R1+0x8c], R2 ;  /* 0x00008c0201007387 */ /* 0x0007e80000100800 */
[----:B------:R3:W-:Y:S04]  /*19a40*/  LDGSTS.E [R189+0x8008], desc[UR60][R190.64], P2 ;  /* 0x08008000bebd7fae */ /* 0x0007e8000912187c */
[----:B-1----:R-:W4:Y:S04]  /*19a50*/  LDL.LU R185, [R1+0x180] ;  /* 0x0001800001b97983 */ /* 0x002f280000300800 */
[----:B--2---:R-:W2:Y:S01]  /*19a60*/  LDL.LU R186, [R1+0x17c] ;  /* 0x00017c0001ba7983 */ /* 0x004ea20000300800 */
[----:B---3--:R-:W-:-:S03]  /*19a70*/  IMAD.MOV.U32 R190, RZ, RZ, R0 ;  /* 0x000000ffffbe7224 */ /* 0x008fc600078e0000 */
[----:B------:R-:W3:Y:S01]  /*19a80*/  LDL.LU R184, [R1+0x184] ;  /* 0x0001840001b87983 */ /* 0x000ee20000300800 */
[----:B------:R-:W-:-:S03]  /*19a90*/  IMAD.MOV.U32 R191, RZ, RZ, R2 ;  /* 0x000000ffffbf7224 */ /* 0x000fc600078e0002 */
[----:B------:R-:W3:Y:S04]  /*19aa0*/  LDL.LU R6, [R1+0x188] ;  /* 0x0001880001067983 */ /* 0x000ee80000300800 */
[----:B------:R-:W3:Y:S04]  /*19ab0*/  LDL.LU R2, [R1+0x18c] ;  /* 0x00018c0001027983 */ /* 0x000ee80000300800 */
[----:B------:R-:W3:Y:S04]  /*19ac0*/  LDL.LU R0, [R1+0x190] ;  /* 0x0001900001007983 */ /* 0x000ee80000300800 */
[----:B------:R1:W-:Y:S04]  /*19ad0*/  LDGSTS.E [R189+0x800c], desc[UR60][R190.64], P1 ;  /* 0x0800c000bebd7fae */ /* 0x0003e8000892187c */
[----:B------:R-:W3:Y:S01]  /*19ae0*/  LDL.LU R191, [R1+0x174] ;  /* 0x0001740001bf7983 */ /* 0x000ee20000300800 */
        /* <DEDUP_REMOVED lines=11> */
[----:B------:R-:W-:Y:S04]  /*19ba0*/  STL [R1+0x178], R223 ;  /* 0x000178df01007387 */ /* 0x000fe80000100800 */
[--C-:B--2---:R-:W-:Y:S02]  /*19bb0*/  IMAD.X R186, R186, 0x1, R180.reuse, P4 ;  /* 0x00000001baba7824 */ /* 0x104fe400020e06b4 */
[----:B---3--:R-:W-:-:S05]  /*19bc0*/  IMAD.X R191, R191, 0x1, R180, P3 ;  /* 0x00000001bfbf7824 */ /* 0x008fca00018e06b4 */
[----:B------:R1:W-:Y:S04]  /*19bd0*/  STL [R1+0x174], R191 ;  /* 0x000174bf01007387 */ /* 0x0003e80000100800 */
[----:B------:R2:W-:Y:S02]  /*19be0*/  LDGSTS.E [R189+0xc000], desc[UR60][R190.64], P2 ;  /* 0x0c000000bebd7fae */ /* 0x0005e4000912187c */
[----:B--2---:R-:W-:Y:S01]  /*19bf0*/  MOV R190, R185 ;  /* 0x000000b900be7202 */ /* 0x004fe20000000f00 */
        /* <DEDUP_REMOVED lines=23> */
[----:B-1----:R-:W-:-:S04]  /*19d70*/  SEL R189, RZ, 0x4, !P1 ;  /* 0x00000004ffbd7807 */ /* 0x002fc80004800000 */
[----:B------:R-:W-:Y:S02]  /*19d80*/  SEL R189, R189, RZ, !P0 ;  /* 0x000000ffbdbd7207 */ /* 0x000fe40004000000 */
[----:B------:R-:W-:Y:S02]  /*19d90*/  SEL R190, RZ, 0x4, !P2 ;  /* 0x00000004ffbe7807 */ /* 0x000fe40005000000 */
[----:B------:R-:W-:Y:S01]  /*19da0*/  ISETP.NE.U32.AND P1, PT, R189, RZ, PT ;  /* 0x000000ffbd00720c */ /* 0x000fe20003f25070 */
[----:B------:R-:W-:Y:S01]  /*19db0*/  IMAD.X R22, R22, 0x1, R180, P3 ;  /* 0x0000000116167824 */ /* 0x000fe200018e06b4 */
[----:B------:R-:W-:Y:S02]  /*19dc0*/  SEL R190, R190, RZ, !P0 ;  /* 0x000000ffbebe7207 */ /* 0x000fe40004000000 */
[----:B------:R-:W-:Y:S01]  /*19dd0*/  LOP3.LUT R223, R4, 0x20, RZ, 0x3c, !PT ;  /* 0x0000002004df7812 */ /* 0x000fe200078e3cff */
[----:B------:R-:W-:Y:S01]  /*19de0*/  IMAD.MOV.U32 R191, RZ, RZ, R22 ;  /* 0x000000ffffbf7224 */ /* 0x000fe200078e0016 */
[----:B------:R-:W-:Y:S01]  /*19df0*/  ISETP.NE.U32.AND P2, PT, R190, RZ, PT ;  /* 0x000000ffbe00720c */ /* 0x000fe20003f45070 */
[----:B------:R-:W-:-:S02]  /*19e00*/  IMAD.MOV.U32 R190, RZ, RZ, R21 ;  /* 0x000000ffffbe7224 */ /* 0x000fc400078e0015 */
[----:B------:R-:W-:Y:S01]  /*19e10*/  IMAD.IADD R223, R223, 0x1, R179 ;  /* 0x00000001dfdf7824 */ /* 0x000fe200078e02b3 */
[----:B------:R-:W-:-:S04]  /*19e20*/  IADD3 R23, P4, R23, R181, RZ ;  /* 0x000000b517177210 */ /* 0x000fc80007f9e0ff */
[----:B------:R1:W-:Y:S01]  /*19e30*/  LDGSTS.E [R223], desc[UR60][R190.64], P1 ;  /* 0x00000000bedf7fae */ /* 0x0003e2000892187c */
[----:B------:R-:W-:Y:S01]  /*19e40*/  ISETP.GT.AND P1, PT, R175, 0xa, PT ;  /* 0x0000000aaf00780c */ /* 0x000fe20003f24270 */
[----:B------:R-:W-:-:S03]  /*19e50*/  IMAD.X R152, R152, 0x1, R180, P4 ;  /* 0x0000000198987824 */ /* 0x000fc600020e06b4 */
[----:B------:R-:W-:Y:S02]  /*19e60*/  SEL R189, RZ, 0x4, !P1 ;  /* 0x00000004ffbd7807 */ /* 0x000fe40004800000 */
[----:B------:R-:W-:Y:S02]  /*19e70*/  ISETP.GT.AND P1, PT, R175, 0xb, PT ;  /* 0x0000000baf00780c */ /* 0x000fe40003f24270 */
[----:B------:R-:W-:Y:S02]  /*19e80*/  SEL R189, R189, RZ, !P0 ;  /* 0x000000ffbdbd7207 */ /* 0x000fe40004000000 */
[----:B-1----:R-:W-:Y:S01]  /*19e90*/  MOV R190, R23 ;  /* 0x0000001700be7202 */ /* 0x002fe20000000f00 */
[----:B------:R-:W-:-:S05]  /*19ea0*/  IMAD.MOV.U32 R191, RZ, RZ, R152 ;  /* 0x000000ffffbf7224 */ /* 0x000fca00078e0098 */
[----:B------:R1:W-:Y:S01]  /*19eb0*/  LDGSTS.E [R223+0x4], desc[UR60][R190.64], P2 ;  /* 0x00004000bedf7fae */ /* 0x0003e2000912187c */
[----:B------:R-:W-:Y:S02]  /*19ec0*/  ISETP.NE.U32.AND P2, PT, R189, RZ, PT ;  /* 0x000000ffbd00720c */ /* 0x000fe40003f45070 */
[----:B------:R-:W-:Y:S02]  /*19ed0*/  SEL R189, RZ, 0x4, !P1 ;  /* 0x00000004ffbd7807 */ /* 0x000fe40004800000 */
[-C--:B------:R-:W-:Y:S02]  /*19ee0*/  IADD3 R188, P3, R188, R181.reuse, RZ ;  /* 0x000000b5bcbc7210 */ /* 0x080fe40007f7e0ff */
[----:B------:R-:W-:Y:S02]  /*19ef0*/  SEL R189, R189, RZ, !P0 ;  /* 0x000000ffbdbd7207 */ /* 0x000fe40004000000 */
[----:B------:R-:W-:Y:S02]  /*19f00*/  IADD3 R153, P4, R153, R181, RZ ;  /* 0x000000b599997210 */ /* 0x000fe40007f9e0ff */
[----:B------:R-:W-:Y:S01]  /*19f10*/  ISETP.NE.U32.AND P1, PT, R189, RZ, PT ;  /* 0x000000ffbd00720c */ /* 0x000fe20003f25070 */
[----:B------:R-:W-:-:S02]  /*19f20*/  IMAD.X R155, R155, 0x1, R180, P3 ;  /* 0x000000019b9b7824 */ /* 0x000fc400018e06b4 */
[----:B------:R-:W-:Y:S02]  /*19f30*/  IMAD.X R154, R154, 0x1, R180, P4 ;  /* 0x000000019a9a7824 */ /* 0x000fe400020e06b4 */
[----:B------:R-:W-:Y:S02]  /*19f40*/  IMAD.MOV.U32 R189, RZ, RZ, R155 ;  /* 0x000000ffffbd7224 */ /* 0x000fe400078e009b */
[----:B-1----:R-:W-:Y:S02]  /*19f50*/  IMAD.MOV.U32 R190, RZ, RZ, R153 ;  /* 0x000000ffffbe7224 */ /* 0x002fe400078e0099 */
[----:B------:R-:W-:Y:S01]  /*19f60*/  IMAD.MOV.U32 R191, RZ, RZ, R154 ;  /* 0x000000ffffbf7224 */ /* 0x000fe200078e009a */
[----:B------:R1:W-:Y:S04]  /*19f70*/  LDGSTS.E [R223+0x8], desc[UR60][R188.64], P2 ;  /* 0x00008000bcdf7fae */ /* 0x0003e8000912187c */
        /* <DEDUP_REMOVED lines=12> */
[----:B--2---:R-:W-:Y:S02]  /*1a040*/  IMAD.MOV.U32 R190, RZ, RZ, R227 ;  /* 0x000000ffffbe7224 */ /* 0x004fe400078e00e3 */
[----:B------:R-:W-:Y:S02]  /*1a050*/  IMAD.MOV.U32 R191, RZ, RZ, R226 ;  /* 0x000000ffffbf7224 */ /* 0x000fe400078e00e2 */
[----:B------:R-:W-:-:S03]  /*1a060*/  IMAD.X R228, R228, 0x1, R180, P4 ;  /* 0x00000001e4e47824 */ /* 0x000fc600020e06b4 */
[----:B------:R1:W-:Y:S02]  /*1a070*/  LDGSTS.E [R223+0x4000], desc[UR60][R190.64], P2 ;  /* 0x04000000bedf7fae */ /* 0x0003e4000912187c */
[----:B-1----:R-:W-:Y:S02]  /*1a080*/  IMAD.MOV.U32 R190, RZ, RZ, R229 ;  /* 0x000000ffffbe7224 */ /* 0x002fe400078e00e5 */
[----:B------:R-:W-:-:S05]  /*1a090*/  IMAD.MOV.U32 R191, RZ, RZ, R228 ;  /* 0x000000ffffbf7224 */ /* 0x000fca00078e00e4 */
[----:B------:R1:W-:Y:S01]  /*1a0a0*/  LDGSTS.E [R223+0x4004], desc[UR60][R190.64], P1 ;  /* 0x04004000bedf7fae */ /* 0x0003e2000892187c */
[----:B------:R-:W-:-:S04]  /*1a0b0*/  ISETP.GT.AND P1, PT, R175, 0x2a, PT ;  /* 0x0000002aaf00780c */ /* 0x000fc80003f24270 */
[----:B------:R-:W-:Y:S02]  /*1a0c0*/  SEL R189, RZ, 0x4, !P1 ;  /* 0x00000004ffbd7807 */ /* 0x000fe40004800000 */
        /* <DEDUP_REMOVED lines=9> */
[----:B------:R-:W-:Y:S01]  /*1a160*/  STL [R1+0x180], R185 ;  /* 0x000180b901007387 */ /* 0x000fe20000100800 */
[----:B-1----:R-:W-:Y:S02]  /*1a170*/  IMAD.MOV.U32 R190, RZ, RZ, R231 ;  /* 0x000000ffffbe7224 */ /* 0x002fe400078e00e7 */
[----:B------:R-:W-:Y:S01]  /*1a180*/  IMAD.MOV.U32 R191, RZ, RZ, R230 ;  /* 0x000000ffffbf7224 */ /* 0x000fe200078e00e6 */
[----:B------:R1:W-:Y:S01]  /*1a190*/  STL [R1+0x17c], R186 ;  /* 0x00017cba01007387 */ /* 0x0003e20000100800 */
[----:B------:R-:W-:-:S03]  /*1a1a0*/  IMAD.X R232, R232, 0x1, R180, P4 ;  /* 0x00000001e8e87824 */ /* 0x000fc600020e06b4 */
[----:B------:R-:W-:Y:S04]  /*1a1b0*/  STL [R1+0x188], R6 ;  /* 0x0001880601007387 */ /* 0x000fe80000100800 */
[----:B------:R2:W-:Y:S04]  /*1a1c0*/  STL [R1+0x184], R184 ;  /* 0x000184b801007387 */ /* 0x0005e80000100800 */
[----:B------:R-:W-:Y:S04]  /*1a1d0*/  STL [R1+0x190], R0 ;  /* 0x0001900001007387 */ /* 0x000fe80000100800 */
[----:B------:R3:W-:Y:S04]  /*1a1e0*/  STL [R1+0x18c], R2 ;  /* 0x00018c0201007387 */ /* 0x0007e80000100800 */
[----:B------:R4:W-:Y:S04]  /*1a1f0*/  LDGSTS.E [R223+0x4008], desc[UR60][R190.64], P2 ;  /* 0x04008000bedf7fae */ /* 0x0009e8000912187c */
[----:B-1----:R-:W3:Y:S04]  /*1a200*/  LDL.LU R186, [R1+0x9c] ;  /* 0x00009c0001ba7983 */ /* 0x002ee80000300800 */
[----:B------:R-:W3:Y:S01]  /*1a210*/  LDL.LU R185, [R1+0xa0] ;  /* 0x0000a00001b97983 */ /* 0x000ee20000300800 */
[----:B----4-:R-:W-:-:S03]  /*1a220*/  IMAD.MOV.U32 R190, RZ, RZ, R233 ;  /* 0x000000ffffbe7224 */ /* 0x010fc600078e00e9 */
[----:B--2---:R-:W2:Y:S01]  /*1a230*/  LDL.LU R184, [R1+0xa4] ;  /* 0x0000a40001b87983 */ /* 0x004ea20000300800 */
[----:B------:R-:W-:-:S03]  /*1a240*/  IMAD.MOV.U32 R191, RZ, RZ, R232 ;  /* 0x000000ffffbf7224 */ /* 0x000fc600078e00e8 */
[----:B------:R-:W4:Y:S04]  /*1a250*/  LDL.LU R6, [R1+0xa8] ;  /* 0x0000a80001067983 */ /* 0x000f280000300800 */
[----:B---3--:R-:W3:Y:S04]  /*1a260*/  LDL.LU R2, [R1+0xac] ;  /* 0x0000ac0001027983 */ /* 0x008ee80000300800 */
[----:B------:R-:W3:Y:S04]  /*1a270*/  LDL.LU R0, [R1+0xb0] ;  /* 0x0000b00001007983 */ /* 0x000ee80000300800 */
[----:B------:R1:W-:Y:S04]  /*1a280*/  LDGSTS.E [R223+0x400c], desc[UR60][R190.64], P1 ;  /* 0x0400c000bedf7fae */ /* 0x0003e8000892187c */
[----:B------:R-:W2:Y:S04]  /*1a290*/  LDL.LU R190, [R1+0x94] ;  /* 0x0000940001be7983 */ /* 0x000ea80000300800 */
[----:B------:R-:W1:Y:S01]  /*1a2a0*/  LDL.LU R191, [R1+0x98] ;  /* 0x0000980001bf7983 */ /* 0x000e620000300800 */
[----:B------:R-:W-:-:S04]  /*1a2b0*/  ISETP.GT.AND P1, PT, R175, 0x48, PT ;  /* 0x00000048af00780c */ /* 0x000fc80003f24270 */
[----:B------:R-:W-:Y:S02]  /*1a2c0*/  SEL R189, RZ, 0x4, !P1 ;  /* 0x00000004ffbd7807 */ /* 0x000fe40004800000 */
[----:B------:R-:W-:Y:S02]  /*1a2d0*/  ISETP.GT.AND P1, PT, R175, 0x49, PT ;  /* 0x00000049af00780c */ /* 0x000fe40003f24270 */
[----:B------:R-:W-:-:S04]  /*1a2e0*/  SEL R189, R189, RZ, !P0 ;  /* 0x000000ffbdbd7207 */ /* 0x000fc80004000000 */
[----:B------:R-:W-:Y:S02]  /*1a2f0*/  ISETP.NE.U32.AND P2, PT, R189, RZ, PT ;  /* 0x000000ffbd00720c */ /* 0x000fe40003f45070 */
[----:B------:R-:W-:-:S04]  /*1a300*/  SEL R189, RZ, 0x4, !P1 ;  /* 0x00000004ffbd7807 */ /* 0x000fc80004800000 */
[----:B------:R-:W-:-:S04]  /*1a310*/  SEL R189, R189, RZ, !P0 ;  /* 0x000000ffbdbd7207 */ /* 0x000fc80004000000 */
[----:B------:R-:W-:Y:S02]  /*1a320*/  ISETP.NE.U32.AND P1, PT, R189, RZ, PT ;  /* 0x000000ffbd00720c */ /* 0x000fe40003f25070 */
[----:B------:R-:W-:-:S05]  /*1a330*/  IADD3 R185, P4, R185, R181, RZ ;  /* 0x000000b5b9b97210 */ /* 0x000fca0007f9e0ff */
[----:B------:R-:W-:Y:S01]  /*1a340*/  IMAD.X R186, R186, 0x1, R180, P4 ;  /* 0x00000001baba7824 */ /* 0x000fe200020e06b4 */
[----:B-1----:R-:W-:-:S05]  /*1a350*/  IADD3 R191, P3, R191, R181, RZ ;  /* 0x000000b5bfbf7210 */ /* 0x002fca0007f7e0ff */
[----:B--2---:R-:W-:Y:S01]  /*1a360*/  IMAD.X R190, R190, 0x1, R180, P3 ;  /* 0x00000001bebe7824 */ /* 0x004fe200018e06b4 */
[----:B------:R1:W-:Y:S04]  /*1a370*/  STL [R1+0x98], R191 ;  /* 0x000098bf01007387 */ /* 0x0003e80000100800 */
[----:B------:R2:W-:Y:S01]  /*1a380*/  STL [R1+0x94], R190 ;  /* 0x000094be01007387 */ /* 0x0005e20000100800 */
[----:B-1----:R-:W-:-:S04]  /*1a390*/  LOP3.LUT R191, R191, R190, RZ, 0x3c, !PT ;  /* 0x000000bebfbf7212 */ /* 0x002fc800078e3cff */
[----:B--2---:R-:W-:-:S04]  /*1a3a0*/  LOP3.LUT R190, R191, R190, RZ, 0x3c, !PT ;  /* 0x000000bebfbe7212 */ /* 0x004fc800078e3cff */
[----:B------:R-:W-:-:S05]  /*1a3b0*/  LOP3.LUT R191, R191, R190, RZ, 0x3c, !PT ;  /* 0x000000bebfbf7212 */ /* 0x000fca00078e3cff */
        /* <DEDUP_REMOVED lines=8> */
[-C--:B----4-:R-:W-:Y:S02]  /*1a440*/  IADD3 R6, P3, R6, R181.reuse, RZ ;  /* 0x000000b506067210 */ /* 0x090fe40007f7e0ff */
[----:B------:R-:W-:Y:S02]  /*1a450*/  ISETP.NE.U32.AND P2, PT, R189, RZ, PT ;  /* 0x000000ffbd00720c */ /* 0x000fe40003f45070 */
[----:B------:R-:W-:Y:S01]  /*1a460*/  SEL R189, RZ, 0x4, !P1 ;  /* 0x00000004ffbd7807 */ /* 0x000fe20004800000 */
[----:B------:R-:W-:Y:S01]  /*1a470*/  IMAD.X R184, R184, 0x1, R180, P3 ;  /* 0x00000001b8b87824 */ /* 0x000fe200018e06b4 */
[----:B---3--:R-:W-:-:S02]  /*1a480*/  IADD3 R0, P4, R0, R181, RZ ;  /* 0x000000b500007210 */ /* 0x008fc40007f9e0ff */
[----:B------:R-:W-:Y:S01]  /*1a490*/  SEL R189, R189, RZ, !P0 ;  /* 0x000000ffbdbd7207 */ /* 0x000fe20004000000 */
[----:B------:R2:W-:Y:S01]  /*1a4a0*/  STL [R1+0xa0], R185 ;  /* 0x0000a0b901007387 */ /* 0x0005e20000100800 */
[----:B-1----:R-:W-:Y:S02]  /*1a4b0*/  IMAD.MOV.U32 R190, RZ, RZ, R6 ;  /* 0x000000ffffbe7224 */ /* 0x002fe400078e0006 */
[----:B------:R-:W-:Y:S01]  /*1a4c0*/  ISETP.NE.U32.AND P1, PT, R189, RZ, PT ;  /* 0x000000ffbd00720c */ /* 0x000fe20003f25070 */
[----:B------:R1:W-:Y:S01]  /*1a4d0*/  STL [R1+0x9c], R186 ;  /* 0x00009cba01007387 */ /* 0x0003e20000100800 */
[----:B------:R-:W-:Y:S01]  /*1a4e0*/  MOV R191, R184 ;  /* 0x000000b800bf7202 */ /* 0x000fe20000000f00 */
[----:B------:R-:W-:Y:S02]  /*1a4f0*/  IMAD.X R2, R2, 0x1, R180, P4 ;  /* 0x0000000102027824 */ /* 0x000fe400020e06b4 */
[----:B------:R-:W-:Y:S04]  /*1a500*/  STL [R1+0xa8], R6 ;  /* 0x0000a80601007387 */ /* 0x000fe80000100800 */
[----:B------:R3:W-:Y:S04]  /*1a510*/  STL [R1+0xa4], R184 ;  /* 0x0000a4b801007387 */ /* 0x0007e80000100800 */
[----:B------:R-:W-:Y:S04]  /*1a520*/  STL [R1+0xb0], R0 ;  /* 0x0000b00001007387 */ /* 0x000fe80000100800 */
[----:B--2---:R-:W2:Y:S04]  /*1a530*/  LDL.LU R185, [R1+0x1a0] ;  /* 0x0001a00001b97983 */ /* 0x004ea80000300800 */
[----:B------:R4:W-:Y:S04]  /*1a540*/  LDGSTS.E [R223+0x8008], desc[UR60][R190.64], P2 ;  /* 0x08008000bedf7fae */ /* 0x0009e8000912187c */
[----:B------:R3:W-:Y:S04]  /*1a550*/  STL [R1+0xac], R2 ;  /* 0x0000ac0201007387 */ /* 0x0007e80000100800 */
[----:B-1----:R-:W2:Y:S01]  /*1a560*/  LDL.LU R186, [R1+0x19c] ;  /* 0x00019c0001ba7983 */ /* 0x002ea20000300800 */
[----:B----4-:R-:W-:-:S03]  /*1a570*/  IMAD.MOV.U32 R190, RZ, RZ, R0 ;  /* 0x000000ffffbe7224 */ /* 0x010fc600078e0000 */
[----:B---3--:R-:W3:Y:S01]  /*1a580*/  LDL.LU R184, [R1+0x1a4] ;  /* 0x0001a40001b87983 */ /* 0x008ee20000300800 */
[----:B------:R-:W-:-:S03]  /*1a590*/  IMAD.MOV.U32 R191, RZ, RZ, R2 ;  /* 0x000000ffffbf7224 */ /* 0x000fc600078e0002 */
[----:B------:R-:W4:Y:S04]  /*1a5a0*/  LDL.LU R6, [R1+0x1a8] ;  /* 0x0001a80001067983 */ /* 0x000f280000300800 */
[----:B------:R-:W3:Y:S04]  /*1a5b0*/  LDL.LU R2, [R1+0x1ac] ;  /* 0x0001ac0001027983 */ /* 0x000ee80000300800 */
[----:B------:R-:W3:Y:S04]  /*1a5c0*/  LDL.LU R0, [R1+0x1b0] ;  /* 0x0001b00001007983 */ /* 0x000ee80000300800 */
[----:B------:R1:W-:Y:S04]  /*1a5d0*/  LDGSTS.E [R223+0x800c], desc[UR60][R190.64], P1 ;  /* 0x0800c000bedf7fae */ /* 0x0003e8000892187c */
[----:B------:R-:W4:Y:S04]  /*1a5e0*/  LDL.LU R190, [R1+0x194] ;  /* 0x0001940001be7983 */ /* 0x000f280000300800 */
        /* <DEDUP_REMOVED lines=9> */
[----:B--2---:R-:W-:-:S05]  /*1a680*/  IADD3 R185, P4, R185, R181, RZ ;  /* 0x000000b5b9b97210 */ /* 0x004fca0007f9e0ff */
[----:B------:R-:W-:Y:S01]  /*1a690*/  IMAD.X R186, R186, 0x1, R180, P4 ;  /* 0x00000001baba7824 */ /* 0x000fe200020e06b4 */
[----:B-1----:R-:W-:-:S05]  /*1a6a0*/  IADD3 R191, P3, R191, R181, RZ ;  /* 0x000000b5bfbf7210 */ /* 0x002fca0007f7e0ff */
[----:B----4-:R-:W-:Y:S01]  /*1a6b0*/  IMAD.X R190, R190, 0x1, R180, P3 ;  /* 0x00000001bebe7824 */ /* 0x010fe200018e06b4 */
        /* <DEDUP_REMOVED lines=15> */
[----:B------:R-:W-:Y:S01]  /*1a7b0*/  SEL R189, RZ, 0x4, !P1 ;  /* 0x00000004ffbd7807 */ /* 0x000fe20004800000 */
[----:B---3--:R-:W-:-:S03]  /*1a7c0*/  IMAD.X R184, R184, 0x1, R180, P3 ;  /* 0x00000001b8b87824 */ /* 0x008fc600018e06b4 */
[----:B------:R-:W-:Y:S02]  /*1a7d0*/  SEL R189, R189, RZ, !P0 ;  /* 0x000000ffbdbd7207 */ /* 0x000fe40004000000 */
[----:B------:R-:W-:Y:S02]  /*1a7e0*/  IADD3 R0, P4, R0, R181, RZ ;  /* 0x000000b500007210 */ /* 0x000fe40007f9e0ff */
[----:B------:R-:W-:Y:S01]  /*1a7f0*/  ISETP.NE.U32.AND P1, PT, R189, RZ, PT ;  /* 0x000000ffbd00720c */ /* 0x000fe20003f25070 */
[----:B-1----:R-:W-:Y:S02]  /*1a800*/  IMAD.MOV.U32 R190, RZ, RZ, R6 ;  /* 0x000000ffffbe7224 */ /* 0x002fe400078e0006 */
        /* <DEDUP_REMOVED lines=8> */
[----:B------:R-:W-:-:S04]  /*1a890*/  SEL R189, RZ, 0x4, !P1 ;  /* 0x00000004ffbd7807 */ /* 0x000fc80004800000 */
[----:B------:R-:W-:Y:S02]  /*1a8a0*/  SEL R189, R189, RZ, !P0 ;  /* 0x000000ffbdbd7207 */ /* 0x000fe40004000000 */
[----:B------:R-:W-:Y:S02]  /*1a8b0*/  IADD3 R187, P3, R187, R181, RZ ;  /* 0x000000b5bbbb7210 */ /* 0x000fe40007f7e0ff */
[----:B-1----:R-:W-:Y:S02]  /*1a8c0*/  SEL R190, RZ, 0x4, !P2 ;  /* 0x00000004ffbe7807 */ /* 0x002fe40005000000 */
[----:B------:R-:W-:Y:S02]  /*1a8d0*/  ISETP.NE.U32.AND P1, PT, R189, RZ, PT ;  /* 0x000000ffbd00720c */ /* 0x000fe40003f25070 */
[----:B------:R-:W-:Y:S02]  /*1a8e0*/  SEL R190, R190, RZ, !P0 ;  /* 0x000000ffbebe7207 */ /* 0x000fe40004000000 */
[----:B------:R-:W-:-:S02]  /*1a8f0*/  LOP3.LUT R189, R4, 0x30, RZ, 0x3c, !PT ;  /* 0x0000003004bd7812 */ /* 0x000fc400078e3cff */
[----:B------:R-:W-:Y:S02]  /*1a900*/  IADD3.X R157, R157, R180, RZ, P3, !PT ;  /* 0x000000b49d9d7210 */ /* 0x000fe40001ffe4ff */
[----:B------:R-:W-:Y:S02]  /*1a910*/  IADD3 R156, P4, R156, R181, RZ ;  /* 0x000000b59c9c7210 */ /* 0x000fe40007f9e0ff */
[----:B------:R-:W-:Y:S01]  /*1a920*/  ISETP.NE.U32.AND P2, PT, R190, RZ, PT ;  /* 0x000000ffbe00720c */ /* 0x000fe20003f45070 */
[----:B------:R-:W-:Y:S02]  /*1a930*/  IMAD.IADD R189, R189, 0x1, R179 ;  /* 0x00000001bdbd7824 */ /* 0x000fe400078e02b3 */
[----:B------:R-:W-:Y:S02]  /*1a940*/  IMAD.MOV.U32 R190, RZ, RZ, R187 ;  /* 0x000000ffffbe7224 */ /* 0x000fe400078e00bb */
[----:B------:R-:W-:Y:S02]  /*1a950*/  IMAD.MOV.U32 R191, RZ, RZ, R157 ;  /* 0x000000ffffbf7224 */ /* 0x000fe400078e009d */
[----:B------:R-:W-:-:S03]  /*1a960*/  IMAD.X R176, R176, 0x1, R180, P4 ;  /* 0x00000001b0b07824 */ /* 0x000fc600020e06b4 */
[----:B------:R1:W-:Y:S01]  /*1a970*/  LDGSTS.E [R189], desc[UR60][R190.64], P1 ;  /* 0x00000000bebd7fae */ /* 0x0003e2000892187c */
[----:B------:R-:W-:Y:S01]  /*1a980*/  ISETP.GT.AND P1, PT, R175, 0xe, PT ;  /* 0x0000000eaf00780c */ /* 0x000fe20003f24270 */
[----:B-1----:R-:W-:Y:S02]  /*1a990*/  IMAD.MOV.U32 R190, RZ, RZ, R156 ;  /* 0x000000ffffbe7224 */ /* 0x002fe400078e009c */
[----:B------:R-:W-:-:S05]  /*1a9a0*/  IMAD.MOV.U32 R191, RZ, RZ, R176 ;  /* 0x000000ffffbf7224 */ /* 0x000fca00078e00b0 */
[----:B------:R1:W-:Y:S02]  /*1a9b0*/  LDGSTS.E [R189+0x4], desc[UR60][R190.64], P2 ;  /* 0x00004000bebd7fae */ /* 0x0003e4000912187c */
[----:B-1----:R-:W-:Y:S02]  /*1a9c0*/  SEL R190, RZ, 0x4, !P1 ;  /* 0x00000004ffbe7807 */ /* 0x002fe40004800000 */
[----:B------:R-:W-:Y:S02]  /*1a9d0*/  ISETP.GT.AND P1, PT, R175, 0xf, PT ;  /* 0x0000000faf00780c */ /* 0x000fe40003f24270 */
[----:B------:R-:W-:-:S04]  /*1a9e0*/  SEL R190, R190, RZ, !P0 ;  /* 0x000000ffbebe7207 */ /* 0x000fc80004000000 */
[----:B------:R-:W-:Y:S02]  /*1a9f0*/  ISETP.NE.U32.AND P2, PT, R190, RZ, PT ;  /* 0x000000ffbe00720c */ /* 0x000fe40003f45070 */
[----:B------:R-:W-:Y:S02]  /*1aa00*/  SEL R190, RZ, 0x4, !P1 ;  /* 0x00000004ffbe7807 */ /* 0x000fe40004800000 */
[----:B------:R-:W-:Y:S02]  /*1aa10*/  IADD3 R159, P3, R159, R181, RZ ;  /* 0x000000b59f9f7210 */ /* 0x000fe40007f7e0ff */
[----:B------:R-:W-:-:S04]  /*1aa20*/  SEL R190, R190, RZ, !P0 ;  /* 0x000000ffbebe7207 */ /* 0x000fc80004000000 */
[----:B------:R-:W-:Y:S01]  /*1aa30*/  ISETP.NE.U32.AND P1, PT, R190, RZ, PT ;  /* 0x000000ffbe00720c */ /* 0x000fe20003f25070 */
[----:B------:R-:W-:Y:S01]  /*1aa40*/  IMAD.X R162, R162, 0x1, R180, P3 ;  /* 0x00000001a2a27824 */ /* 0x000fe200018e06b4 */
[----:B------:R-:W-:Y:S01]  /*1aa50*/  IADD3 R160, P4, R160, R181, RZ ;  /* 0x000000b5a0a07210 */ /* 0x000fe20007f9e0ff */
[----:B------:R-:W-:Y:S02]  /*1aa60*/  IMAD.MOV.U32 R190, RZ, RZ, R159 ;  /* 0x000000ffffbe7224 */ /* 0x000fe400078e009f */
[----:B------:R-:W-:Y:S02]  /*1aa70*/  IMAD.MOV.U32 R191, RZ, RZ, R162 ;  /* 0x000000ffffbf7224 */ /* 0x000fe400078e00a2 */
[----:B------:R-:W-:-:S03]  /*1aa80*/  IMAD.X R161, R161, 0x1, R180, P4 ;  /* 0x00000001a1a17824 */ /* 0x000fc600020e06b4 */
[----:B------:R1:W-:Y:S04]  /*1aa90*/  LDGSTS.E [R189+0x8], desc[UR60][R190.64], P2 ;  /* 0x00008000bebd7fae */ /* 0x0003e8000912187c */
[----:B------:R-:W-:Y:S01]  /*1aaa0*/  LDGSTS.E [R189+0xc], desc[UR60][R160.64], P1 ;  /* 0x0000c000a0bd7fae */ /* 0x000fe2000892187c */
        /* <DEDUP_REMOVED lines=11> */
[----:B------:R-:W-:Y:S01]  /*1ab60*/  IMAD.MOV.U32 R191, RZ, RZ, R234 ;  /* 0x000000ffffbf7224 */ /* 0x000fe200078e00ea */
[----:B------:R-:W-:Y:S01]  /*1ab70*/  MOV R190, R235 ;  /* 0x000000eb00be7202 */ /* 0x000fe20000000f00 */
[----:B------:R-:W-:-:S04]  /*1ab80*/  IMAD.X R236, R236, 0x1, R180, P4 ;  /* 0x00000001ecec7824 */ /* 0x000fc800020e06b4 */
        /* <DEDUP_REMOVED lines=11> */
[----:B------:R-:W-:Y:S01]  /*1ac40*/  STL [R1+0x1a0], R185 ;  /* 0x0001a0b901007387 */ /* 0x000fe20000100800 */
[----:B------:R-:W-:-:S02]  /*1ac50*/  IMAD.X R238, R238, 0x1, R180, P3 ;  /* 0x00000001eeee7824 */ /* 0x000fc400018e06b4 */
[----:B------:R-:W-:Y:S01]  /*1ac60*/  SEL R190, R190, RZ, !P0 ;  /* 0x000000ffbebe7207 */ /* 0x000fe20004000000 */
[----:B------:R1:W-:Y:S01]  /*1ac70*/  STL [R1+0x19c], R186 ;  /* 0x00019cba01007387 */ /* 0x0003e20000100800 */
[----:B------:R-:W-:Y:S02]  /*1ac80*/  IADD3 R241, P4, R241, R181, RZ ;  /* 0x000000b5f1f17210 */ /* 0x000fe40007f9e0ff */
[----:B------:R-:W-:Y:S01]  /*1ac90*/  ISETP.NE.U32.AND P1, PT, R190, RZ, PT ;  /* 0x000000ffbe00720c */ /* 0x000fe20003f25070 */
[----:B------:R-:W-:Y:S01]  /*1aca0*/  STL [R1+0x1a8], R6 ;  /* 0x0001a80601007387 */ /* 0x000fe20000100800 */
[----:B------:R-:W-:-:S03]  /*1acb0*/  IMAD.MOV.U32 R190, RZ, RZ, R239 ;  /* 0x000000ffffbe7224 */ /* 0x000fc600078e00ef */
[----:B------:R2:W-:Y:S01]  /*1acc0*/  STL [R1+0x1a4], R184 ;  /* 0x0001a4b801007387 */ /* 0x0005e20000100800 */
[----:B------:R-:W-:-:S03]  /*1acd0*/  IMAD.MOV.U32 R191, RZ, RZ, R238 ;  /* 0x000000ffffbf7224 */ /* 0x000fc600078e00ee */
[----:B------:R-:W-:Y:S01]  /*1ace0*/  STL [R1+0x1b0], R0 ;  /* 0x0001b00001007387 */ /* 0x000fe20000100800 */
[----:B------:R-:W-:-:S03]  /*1acf0*/  IMAD.X R240, R240, 0x1, R180, P4 ;  /* 0x00000001f0f07824 */ /* 0x000fc600020e06b4 */
[----:B------:R3:W-:Y:S04]  /*1ad00*/  STL [R1+0x1ac], R2 ;  /* 0x0001ac0201007387 */ /* 0x0007e80000100800 */
[----:B-1----:R-:W4:Y:S04]  /*1ad10*/  LDL.LU R186, [R1+0xbc] ;  /* 0x0000bc0001ba7983 */ /* 0x002f280000300800 */
[----:B------:R-:W4:Y:S04]  /*1ad20*/  LDL.LU R185, [R1+0xc0] ;  /* 0x0000c00001b97983 */ /* 0x000f280000300800 */
[----:B--2---:R-:W2:Y:S04]  /*1ad30*/  LDL.LU R184, [R1+0xc4] ;  /* 0x0000c40001b87983 */ /* 0x004ea80000300800 */
[----:B------:R-:W2:Y:S04]  /*1ad40*/  LDL.LU R6, [R1+0xc8] ;  /* 0x0000c80001067983 */ /* 0x000ea80000300800 */
[----:B---3--:R-:W3:Y:S04]  /*1ad50*/  LDL.LU R2, [R1+0xcc] ;  /* 0x0000cc0001027983 */ /* 0x008ee80000300800 */
[----:B------:R1:W-:Y:S04]  /*1ad60*/  LDGSTS.E [R189+0x4008], desc[UR60][R190.64], P2 ;  /* 0x04008000bebd7fae */ /* 0x0003e8000912187c */
[----:B------:R-:W3:Y:S04]  /*1ad70*/  LDL.LU R0, [R1+0xd0] ;  /* 0x0000d00001007983 */ /* 0x000ee80000300800 */
[----:B------:R-:W2:Y:S01]  /*1ad80*/  LDL.LU R223, [R1+0xb8] ;  /* 0x0000b80001df7983 */ /* 0x000ea20000300800 */
[----:B-1----:R-:W-:-:S02]  /*1ad90*/  IMAD.MOV.U32 R190, RZ, RZ, R241 ;  /* 0x000000ffffbe7224 */ /* 0x002fc400078e00f1 */
[----:B------:R-:W-:-:S05]  /*1ada0*/  IMAD.MOV.U32 R191, RZ, RZ, R240 ;  /* 0x000000ffffbf7224 */ /* 0x000fca00078e00f0 */
        /* <DEDUP_REMOVED lines=11> */
[----:B------:R-:W-:Y:S01]  /*1ae60*/  IMAD.X R186, R186, 0x1, R180, P4 ;  /* 0x00000001baba7824 */ /* 0x000fe200020e06b4 */
[----:B--2---:R-:W-:-:S05]  /*1ae70*/  IADD3 R223, P3, R223, R181, RZ ;  /* 0x000000b5dfdf7210 */ /* 0x004fca0007f7e0ff */
[----:B------:R-:W-:Y:S01]  /*1ae80*/  IMAD.MOV.U32 R190, RZ, RZ, R223 ;  /* 0x000000ffffbe7224 */ /* 0x000fe200078e00df */
[----:B------:R-:W-:Y:S01]  /*1ae90*/  STL [R1+0xb8], R223 ;  /* 0x0000b8df01007387 */ /* 0x000fe20000100800 */
        /* <DEDUP_REMOVED lines=82> */
[----:B------:R-:W-:Y:S01]  /*1b3c0*/  ISETP.NE.U32.AND P1, PT, R189, RZ, PT ;  /* 0x000000ffbd00720c */ /* 0x000fe20003f25070 */
[----:B------:R-:W-:Y:S01]  /*1b3d0*/  IMAD.X R164, R164, 0x1, R180, P3 ;  /* 0x00000001a4a47824 */ /* 0x000fe200018e06b4 */
[----:B------:R-:W-:Y:S02]  /*1b3e0*/  LOP3.LUT R189, R4, 0x40, RZ, 0x3c, !PT ;  /* 0x0000004004bd7812 */ /* 0x000fe400078e3cff */
[----:B------:R-:W-:Y:S02]  /*1b3f0*/  IADD3 R163, P4, R163, R181, RZ ;  /* 0x000000b5a3a37210 */ /* 0x000fe40007f9e0ff */
[----:B------:R-:W-:Y:S01]  /*1b400*/  ISETP.NE.U32.AND P2, PT, R190, RZ, PT ;  /* 0x000000ffbe00720c */ /* 0x000fe20003f45070 */
[----:B------:R-:W-:Y:S02]  /*1b410*/  IMAD.IADD R189, R189, 0x1, R179 ;  /* 0x00000001bdbd7824 */ /* 0x000fe400078e02b3 */
[----:B------:R-:W-:-:S02]  /*1b420*/  IMAD.MOV.U32 R190, RZ, RZ, R158 ;  /* 0x000000ffffbe7224 */ /* 0x000fc400078e009e */
        /* <DEDUP_REMOVED lines=12> */
[----:B------:R-:W-:Y:S02]  /*1b4f0*/  SEL R190, RZ, 0x4, !P1 ;  /* 0x00000004ffbe7807 */ /* 0x000fe40004800000 */
[----:B------:R-:W-:Y:S02]  /*1b500*/  IADD3.X R169, R169, R180, RZ, P3, !PT ;  /* 0x000000b4a9a97210 */ /* 0x000fe40001ffe4ff */
[----:B------:R-:W-:Y:S02]  /*1b510*/  SEL R190, R190, RZ, !P0 ;  /* 0x000000ffbebe7207 */ /* 0x000fe40004000000 */
[----:B------:R-:W-:Y:S02]  /*1b520*/  IADD3 R167, P4, R167, R181, RZ ;  /* 0x000000b5a7a77210 */ /* 0x000fe40007f9e0ff */
[----:B------:R-:W-:Y:S01]  /*1b530*/  ISETP.NE.U32.AND P1, PT, R190, RZ, PT ;  /* 0x000000ffbe00720c */ /* 0x000fe20003f25070 */
[----:B------:R-:W-:-:S02]  /*1b540*/  IMAD.MOV.U32 R190, RZ, RZ, R166 ;  /* 0x000000ffffbe7224 */ /* 0x000fc400078e00a6 */
        /* <DEDUP_REMOVED lines=36> */
[----:B------:R-:W-:Y:S01]  /*1b790*/  IMAD.MOV.U32 R190, RZ, RZ, R247 ;  /* 0x000000ffffbe7224 */ /* 0x000fe200078e00f7 */
[----:B------:R-:W-:Y:S01]  /*1b7a0*/  IADD3.X R248, R248, R180, RZ, P4, !PT ;  /* 0x000000b4f8f87210 */ /* 0x000fe200027fe4ff */
[----:B------:R1:W-:Y:S01]  /*1b7b0*/  STL [R1+0x1bc], R186 ;  /* 0x0001bcba01007387 */ /* 0x0003e20000100800 */
[----:B------:R-:W-:-:S03]  /*1b7c0*/  IMAD.MOV.U32 R191, RZ, RZ, R246 ;  /* 0x000000ffffbf7224 */ /* 0x000fc600078e00f6 */
        /* <DEDUP_REMOVED lines=28> */
[--C-:B------:R-:W-:Y:S02]  /*1b990*/  IMAD.X R186, R186, 0x1, R180.reuse, P4 ;  /* 0x00000001baba7824 */ /* 0x100fe400020e06b4 */
[----:B--2---:R-:W-:-:S05]  /*1b9a0*/  IMAD.X R191, R191, 0x1, R180, P3 ;  /* 0x00000001bfbf7824 */ /* 0x004fca00018e06b4 */
[----:B------:R1:W-:Y:S04]  /*1b9b0*/  STL [R1+0xd4], R191 ;  /* 0x0000d4bf01007387 */ /* 0x0003e80000100800 */
[----:B------:R2:W-:Y:S02]  /*1b9c0*/  LDGSTS.E [R189+0x8000], desc[UR60][R190.64], P2 ;  /* 0x08000000bebd7fae */ /* 0x0005e4000912187c */
[----:B--2---:R-:W-:Y:S02]  /*1b9d0*/  IMAD.MOV.U32 R190, RZ, RZ, R185 ;  /* 0x000000ffffbe7224 */ /* 0x004fe400078e00b9 */
[----:B-1----:R-:W-:-:S05]  /*1b9e0*/  IMAD.MOV.U32 R191, RZ, RZ, R186 ;  /* 0x000000ffffbf7224 */ /* 0x002fca00078e00ba */
[----:B------:R1:W-:Y:S01]  /*1b9f0*/  LDGSTS.E [R189+0x8004], desc[UR60][R190.64], P1 ;  /* 0x08004000bebd7fae */ /* 0x0003e2000892187c */
[C---:B------:R-:W-:Y:S02]  /*1ba00*/  ISETP.GT.AND P1, PT, R175.reuse, 0x52, PT ;  /* 0x00000052af00780c */ /* 0x040fe40003f24270 */
[----:B------:R-:W-:Y:S02]  /*1ba10*/  IADD3 R6, P3, R6, R181, RZ ;  /* 0x000000b506067210 */ /* 0x000fe40007f7e0ff */
[----:B-1----:R-:W-:Y:S02]  /*1ba20*/  SEL R190, RZ, 0x4, !P1 ;  /* 0x00000004ffbe7807 */ /* 0x002fe40004800000 */
[----:B------:R-:W-:Y:S02]  /*1ba30*/  ISETP.GT.AND P1, PT, R175, 0x53, PT ;  /* 0x00000053af00780c */ /* 0x000fe40003f24270 */
[----:B------:R-:W-:-:S04]  /*1ba40*/  SEL R190, R190, RZ, !P0 ;  /* 0x000000ffbebe7207 */ /* 0x000fc80004000000 */
[----:B------:R-:W-:Y:S02]  /*1ba50*/  ISETP.NE.U32.AND P2, PT, R190, RZ, PT ;  /* 0x000000ffbe00720c */ /* 0x000fe40003f45070 */
[----:B------:R-:W-:Y:S01]  /*1ba60*/  SEL R190, RZ, 0x4, !P1 ;  /* 0x00000004ffbe7807 */ /* 0x000fe20004800000 */
[--C-:B------:R-:W-:Y:S01]  /*1ba70*/  IMAD.X R184, R184, 0x1, R180.reuse, P3 ;  /* 0x00000001b8b87824 */ /* 0x100fe200018e06b4 */
[----:B---3--:R-:W-:Y:S02]  /*1ba80*/  IADD3 R0, P4, R0, R181, RZ ;  /* 0x000000b500007210 */ /* 0x008fe40007f9e0ff */
[----:B------:R-:W-:Y:S01]  /*1ba90*/  SEL R190, R190, RZ, !P0 ;  /* 0x000000ffbebe7207 */ /* 0x000fe20004000000 */
[----:B------:R1:W-:Y:S01]  /*1baa0*/  STL [R1+0xe0], R185 ;  /* 0x0000e0b901007387 */ /* 0x0003e20000100800 */
[----:B------:R-:W-:Y:S02]  /*1bab0*/  MOV R191, R184 ;  /* 0x000000b800bf7202 */ /* 0x000fe40000000f00 */
[----:B------:R-:W-:Y:S01]  /*1bac0*/  ISETP.NE.U32.AND P1, PT, R190, RZ, PT ;  /* 0x000000ffbe00720c */ /* 0x000fe20003f25070 */
[----:B------:R2:W-:Y:S01]  /*1bad0*/  STL [R1+0xdc], R186 ;  /* 0x0000dcba01007387 */ /* 0x0005e20000100800 */
[----:B------:R-:W-:-:S02]  /*1bae0*/  IMAD.X R2, R2, 0x1, R180, P4 ;  /* 0x0000000102027824 */ /* 0x000fc400020e06b4 */
        /* <DEDUP_REMOVED lines=25> */
[-C--:B----4-:R-:W-:Y:S02]  /*1bc80*/  IADD3 R223, P3, R223, R181.reuse, RZ ;  /* 0x000000b5dfdf7210 */ /* 0x090fe40007f7e0ff */
[----:B------:R-:W-:-:S03]  /*1bc90*/  IADD3 R185, P4, R185, R181, RZ ;  /* 0x000000b5b9b97210 */ /* 0x000fc60007f9e0ff */
[----:B------:R-:W-:Y:S02]  /*1bca0*/  IMAD.MOV.U32 R190, RZ, RZ, R223 ;  /* 0x000000ffffbe7224 */ /* 0x000fe400078e00df */
[----:B--2---:R-:W-:Y:S01]  /*1bcb0*/  IMAD.X R186, R186, 0x1, R180, P4 ;  /* 0x00000001baba7824 */ /* 0x004fe200020e06b4 */
[----:B------:R-:W-:Y:S01]  /*1bcc0*/  STL [R1+0x1d8], R223 ;  /* 0x0001d8df01007387 */ /* 0x000fe20000100800 */
[----:B---3--:R-:W-:-:S05]  /*1bcd0*/  IADD3 R0, P4, R0, R181, RZ ;  /* 0x000000b500007210 */ /* 0x008fca0007f9e0ff */
[--C-:B------:R-:W-:Y:S02]  /*1bce0*/  IMAD.X R2, R2, 0x1, R180.reuse, P4 ;  /* 0x0000000102027824 */ /* 0x100fe400020e06b4 */
[----:B------:R-:W-:Y:S01]  /*1bcf0*/  IMAD.X R191, R191, 0x1, R180, P3 ;  /* 0x00000001bfbf7824 */ /* 0x000fe200018e06b4 */
[----:B------:R-:W-:-:S04]  /*1bd00*/  IADD3 R6, P3, R6, R181, RZ ;  /* 0x000000b506067210 */ /* 0x000fc80007f7e0ff */
[----:B------:R1:W-:Y:S01]  /*1bd10*/  STL [R1+0x1d4], R191 ;  /* 0x0001d4bf01007387 */ /* 0x0003e20000100800 */
[----:B------:R-:W-:-:S03]  /*1bd20*/  IMAD.X R184, R184, 0x1, R180, P3 ;  /* 0x00000001b8b87824 */ /* 0x000fc600018e06b4 */
[----:B------:R2:W-:Y:S04]  /*1bd30*/  STL [R1+0x1e0], R185 ;  /* 0x0001e0b901007387 */ /* 0x0005e80000100800 */
[----:B------:R-:W-:Y:S04]  /*1bd40*/  STL [R1+0x1dc], R186 ;  /* 0x0001dcba01007387 */ /* 0x000fe80000100800 */
[----:B------:R3:W-:Y:S04]  /*1bd50*/  LDGSTS.E [R189+0xc000], desc[UR60][R190.64], P2 ;  /* 0x0c000000bebd7fae */ /* 0x0007e8000912187c */
[----:B------:R-:W-:Y:S04]  /*1bd60*/  STL [R1+0x1e8], R6 ;  /* 0x0001e80601007387 */ /* 0x000fe80000100800 */
[----:B------:R4:W-:Y:S01]  /*1bd70*/  STL [R1+0x1e4], R184 ;  /* 0x0001e4b801007387 */ /* 0x0009e20000100800 */
[----:B---3--:R-:W-:-:S03]  /*1bd80*/  IMAD.MOV.U32 R190, RZ, RZ, R185 ;  /* 0x000000ffffbe7224 */ /* 0x008fc600078e00b9 */
[----:B------:R-:W-:Y:S01]  /*1bd90*/  STL [R1+0x1f0], R0 ;  /* 0x0001f00001007387 */ /* 0x000fe20000100800 */
[----:B-1----:R-:W-:-:S03]  /*1bda0*/  IMAD.MOV.U32 R191, RZ, RZ, R186 ;  /* 0x000000ffffbf7224 */ /* 0x002fc600078e00ba */
[----:B------:R1:W-:Y:S04]  /*1bdb0*/  STL [R1+0x1ec], R2 ;  /* 0x0001ec0201007387 */ /* 0x0003e80000100800 */
[----:B--2---:R-:W2:Y:S04]  /*1bdc0*/  LDL.LU R185, [R1] ;  /* 0x0000000001b97983 */ /* 0x004ea80000300800 */
[----:B------:R3:W-:Y:S01]  /*1bdd0*/  LDGSTS.E [R189+0xc004], desc[UR60][R190.64], P1 ;  /* 0x0c004000bebd7fae */ /* 0x0007e2000892187c */
[----:B------:R-:W-:-:S04]  /*1bde0*/  ISETP.GT.AND P1, PT, R175, 0x72, PT ;  /* 0x00000072af00780c */ /* 0x000fc80003f24270 */
[----:B---3--:R-:W-:Y:S02]  /*1bdf0*/  SEL R190, RZ, 0x4, !P1 ;  /* 0x00000004ffbe7807 */ /* 0x008fe40004800000 */
[----:B------:R-:W-:Y:S02]  /*1be00*/  ISETP.GT.AND P1, PT, R175, 0x73, PT ;  /* 0x00000073af00780c */ /* 0x000fe40003f24270 */
[----:B------:R-:W-:-:S04]  /*1be10*/  SEL R190, R190, RZ, !P0 ;  /* 0x000000ffbebe7207 */ /* 0x000fc80004000000 */
[----:B------:R-:W-:Y:S02]  /*1be20*/  ISETP.NE.U32.AND P2, PT, R190, RZ, PT ;  /* 0x000000ffbe00720c */ /* 0x000fe40003f45070 */
[----:B------:R-:W-:-:S04]  /*1be30*/  SEL R190, RZ, 0x4, !P1 ;  /* 0x00000004ffbe7807 */ /* 0x000fc80004800000 */
[----:B------:R-:W-:Y:S01]  /*1be40*/  SEL R190, R190, RZ, !P0 ;  /* 0x000000ffbebe7207 */ /* 0x000fe20004000000 */
[----:B------:R-:W-:Y:S02]  /*1be50*/  IMAD.MOV.U32 R191, RZ, RZ, R184 ;  /* 0x000000ffffbf7224 */ /* 0x000fe400078e00b8 */
[----:B----4-:R-:W3:Y:S01]  /*1be60*/  LDL.LU R184, [R1+0x4] ;  /* 0x0000040001b87983 */ /* 0x010ee20000300800 */
[----:B------:R-:W-:Y:S01]  /*1be70*/  ISETP.NE.U32.AND P1, PT, R190, RZ, PT ;  /* 0x000000ffbe00720c */ /* 0x000fe20003f25070 */
[----:B------:R-:W-:Y:S02]  /*1be80*/  IMAD.MOV.U32 R190, RZ, RZ, R6 ;  /* 0x000000ffffbe7224 */ /* 0x000fe400078e0006 */
[----:B------:R-:W4:Y:S04]  /*1be90*/  LDL.LU R6, [R1+0x8] ;  /* 0x0000080001067983 */ /* 0x000f280000300800 */
[----:B------:R1:W-:Y:S02]  /*1bea0*/  LDGSTS.E [R189+0xc008], desc[UR60][R190.64], P2 ;  /* 0x0c008000bebd7fae */ /* 0x0003e4000912187c */
[----:B-1----:R-:W-:Y:S01]  /*1beb0*/  MOV R191, R2 ;  /* 0x0000000200bf7202 */ /* 0x002fe20000000f00 */
[----:B------:R-:W-:Y:S01]  /*1bec0*/  IMAD.MOV.U32 R190, RZ, RZ, R0 ;  /* 0x000000ffffbe7224 */ /* 0x000fe200078e0000 */
[----:B------:R-:W3:Y:S04]  /*1bed0*/  LDL.LU R2, [R1+0xc] ;  /* 0x00000c0001027983 */ /* 0x000ee80000300800 */
[----:B------:R-:W3:Y:S04]  /*1bee0*/  LDL.LU R0, [R1+0x10] ;  /* 0x0000100001007983 */ /* 0x000ee80000300800 */
[----:B------:R1:W-:Y:S01]  /*1bef0*/  LDGSTS.E [R189+0xc00c], desc[UR60][R190.64], P1 ;  /* 0x0c00c000bebd7fae */ /* 0x0003e2000892187c */
[----:B------:R-:W-:-:S02]  /*1bf00*/  ISETP.GT.AND P1, PT, R175, 0x14, PT ;  /* 0x00000014af00780c */ /* 0x000fc40003f24270 */
[----:B------:R-:W-:Y:S02]  /*1bf10*/  ISETP.GT.AND P2, PT, R175, 0x15, PT ;  /* 0x00000015af00780c */ /* 0x000fe40003f44270 */
[----:B------:R-:W-:Y:S02]  /*1bf20*/  IADD3 R165, P3, R165, R181, RZ ;  /* 0x000000b5a5a57210 */ /* 0x000fe40007f7e0ff */
[----:B-1----:R-:W-:Y:S02]  /*1bf30*/  SEL R189, RZ, 0x4, !P1 ;  /* 0x00000004ffbd7807 */ /* 0x002fe40004800000 */
[----:B------:R-:W-:Y:S02]  /*1bf40*/  SEL R190, RZ, 0x4, !P2 ;  /* 0x00000004ffbe7807 */ /* 0x000fe40005000000 */
[----:B------:R-:W-:Y:S02]  /*1bf50*/  SEL R189, R189, RZ, !P0 ;  /* 0x000000ffbdbd7207 */ /* 0x000fe40004000000 */
[----:B------:R-:W-:-:S02]  /*1bf60*/  SEL R190, R190, RZ, !P0 ;  /* 0x000000ffbebe7207 */ /* 0x000fc40004000000 */
[----:B------:R-:W-:Y:S01]  /*1bf70*/  ISETP.NE.U32.AND P1, PT, R189, RZ, PT ;  /* 0x000000ffbd00720c */ /* 0x000fe20003f25070 */
[----:B------:R-:W-:Y:S01]  /*1bf80*/  IMAD.X R171, R171, 0x1, R180, P3 ;  /* 0x00000001abab7824 */ /* 0x000fe200018e06b4 */
[----:B------:R-:W-:Y:S02]  /*1bf90*/  LOP3.LUT R189, R4, 0x50, RZ, 0x3c, !PT ;  /* 0x0000005004bd7812 */ /* 0x000fe400078e3cff */
[----:B------:R-:W-:Y:S02]  /*1bfa0*/  IADD3 R170, P4, R170, R181, RZ ;  /* 0x000000b5aaaa7210 */ /* 0x000fe40007f9e0ff */
[----:B------:R-:W-:Y:S01]  /*1bfb0*/  ISETP.NE.U32.AND P2, PT, R190, RZ, PT ;  /* 0x000000ffbe00720c */ /* 0x000fe20003f45070 */
[----:B------:R-:W-:Y:S02]  /*1bfc0*/  IMAD.IADD R189, R189, 0x1, R179 ;  /* 0x00000001bdbd7824 */ /* 0x000fe400078e02b3 */
[----:B------:R-:W-:Y:S02]  /*1bfd0*/  IMAD.MOV.U32 R190, RZ, RZ, R165 ;  /* 0x000000ffffbe7224 */ /* 0x000fe400078e00a5 */
[----:B------:R-:W-:-:S02]  /*1bfe0*/  IMAD.MOV.U32 R191, RZ, RZ, R171 ;  /* 0x000000ffffbf7224 */ /* 0x000fc400078e00ab */
        /* <DEDUP_REMOVED lines=12> */
[----:B------:R-:W-:Y:S01]  /*1c0b0*/  IMAD.X R174, R174, 0x1, R180, P3 ;  /* 0x00000001aeae7824 */ /* 0x000fe200018e06b4 */
[----:B------:R-:W-:Y:S02]  /*1c0c0*/  IADD3 R192, P4, R192, R181, RZ ;  /* 0x000000b5c0c07210 */ /* 0x000fe40007f9e0ff */
[----:B------:R-:W-:Y:S01]  /*1c0d0*/  SEL R190, R190, RZ, !P0 ;  /* 0x000000ffbebe7207 */ /* 0x000fe20004000000 */
[----:B------:R-:W-:-:S03]  /*1c0e0*/  IMAD.MOV.U32 R191, RZ, RZ, R174 ;  /* 0x000000ffffbf7224 */ /* 0x000fc600078e00ae */
[----:B------:R-:W-:Y:S01]  /*1c0f0*/  ISETP.NE.U32.AND P1, PT, R190, RZ, PT ;  /* 0x000000ffbe00720c */ /* 0x000fe20003f25070 */
[----:B------:R-:W-:Y:S02]  /*1c100*/  IMAD.MOV.U32 R190, RZ, RZ, R172 ;  /* 0x000000ffffbe7224 */ /* 0x000fe400078e00ac */
[----:B------:R-:W-:-:S03]  /*1c110*/  IMAD.X R173, R173, 0x1, R180, P4 ;  /* 0x00000001adad7824 */ /* 0x000fc600020e06b4 */
[----:B------:R1:W-:Y:S02]  /*1c120*/  LDGSTS.E [R189+0x8], desc[UR60][R190.64], P2 ;  /* 0x00008000bebd7fae */ /* 0x0003e4000912187c */
[----:B-1----:R-:W-:Y:S01]  /*1c130*/  IMAD.MOV.U32 R190, RZ, RZ, R192 ;  /* 0x000000ffffbe7224 */ /* 0x002fe200078e00c0 */
[----:B------:R-:W-:-:S05]  /*1c140*/  MOV R191, R173 ;  /* 0x000000ad00bf7202 */ /* 0x000fca0000000f00 */
        /* <DEDUP_REMOVED lines=13> */
[----:B------:R1:W-:Y:S01]  /*1c220*/  LDGSTS.E [R189+0x4000], desc[UR60][R190.64], P2 ;  /* 0x04000000bebd7fae */ /* 0x0003e2000912187c */
[----:B--2---:R-:W-:-:S05]  /*1c230*/  IADD3 R185, P4, R185, R181, RZ ;  /* 0x000000b5b9b97210 */ /* 0x004fca0007f9e0ff */
[----:B------:R-:W-:Y:S02]  /*1c240*/  IMAD.X R252, R252, 0x1, R180, P4 ;  /* 0x00000001fcfc7824 */ /* 0x000fe400020e06b4 */
[----:B-1----:R-:W-:Y:S02]  /*1c250*/  IMAD.MOV.U32 R190, RZ, RZ, R185 ;  /* 0x000000ffffbe7224 */ /* 0x002fe400078e00b9 */
[----:B------:R-:W-:-:S05]  /*1c260*/  IMAD.MOV.U32 R191, RZ, RZ, R252 ;  /* 0x000000ffffbf7224 */ /* 0x000fca00078e00fc */
[----:B------:R1:W-:Y:S01]  /*1c270*/  LDGSTS.E [R189+0x4004], desc[UR60][R190.64], P1 ;  /* 0x04004000bebd7fae */ /* 0x0003e2000892187c */
[----:B------:R-:W-:-:S04]  /*1c280*/  ISETP.GT.AND P1, PT, R175, 0x36, PT ;  /* 0x00000036af00780c */ /* 0x000fc80003f24270 */
[----:B-1----:R-:W-:Y:S02]  /*1c290*/  SEL R190, RZ, 0x4, !P1 ;  /* 0x00000004ffbe7807 */ /* 0x002fe40004800000 */
[----:B------:R-:W-:Y:S02]  /*1c2a0*/  ISETP.GT.AND P1, PT, R175, 0x37, PT ;  /* 0x00000037af00780c */ /* 0x000fe40003f24270 */
[----:B------:R-:W-:-:S04]  /*1c2b0*/  SEL R190, R190, RZ, !P0 ;  /* 0x000000ffbebe7207 */ /* 0x000fc80004000000 */
[----:B------:R-:W-:Y:S02]  /*1c2c0*/  ISETP.NE.U32.AND P2, PT, R190, RZ, PT ;  /* 0x000000ffbe00720c */ /* 0x000fe40003f45070 */
[----:B------:R-:W-:Y:S02]  /*1c2d0*/  SEL R190, RZ, 0x4, !P1 ;  /* 0x00000004ffbe7807 */ /* 0x000fe40004800000 */
[----:B----4-:R-:W-:Y:S02]  /*1c2e0*/  IADD3 R6, P3, R6, R181, RZ ;  /* 0x000000b506067210 */ /* 0x010fe40007f7e0ff */
[----:B------:R-:W-:-:S03]  /*1c2f0*/  SEL R190, R190, RZ, !P0 ;  /* 0x000000ffbebe7207 */ /* 0x000fc60004000000 */
[----:B---3--:R-:W-:Y:S01]  /*1c300*/  IMAD.X R184, R184, 0x1, R180, P3 ;  /* 0x00000001b8b87824 */ /* 0x008fe200018e06b4 */
[----:B------:R-:W-:Y:S01]  /*1c310*/  ISETP.NE.U32.AND P1, PT, R190, RZ, PT ;  /* 0x000000ffbe00720c */ /* 0x000fe20003f25070 */
[----:B------:R1:W-:Y:S01]  /*1c320*/  STL [R1], R185 ;  /* 0x000000b901007387 */ /* 0x0003e20000100800 */
[----:B------:R-:W-:Y:S02]  /*1c330*/  IMAD.MOV.U32 R190, RZ, RZ, R6 ;  /* 0x000000ffffbe7224 */ /* 0x000fe400078e0006 */
[----:B------:R-:W-:Y:S01]  /*1c340*/  IMAD.MOV.U32 R191, RZ, RZ, R184 ;  /* 0x000000ffffbf7224 */ /* 0x000fe200078e00b8 */
[----:B------:R-:W-:Y:S01]  /*1c350*/  STL [R1+0x8], R6 ;  /* 0x0000080601007387 */ /* 0x000fe20000100800 */
[----:B------:R-:W-:-:S03]  /*1c360*/  IADD3 R0, P4, R0, R181, RZ ;  /* 0x000000b500007210 */ /* 0x000fc60007f9e0ff */
[----:B------:R2:W-:Y:S02]  /*1c370*/  STL [R1+0x4], R184 ;  /* 0x000004b801007387 */ /* 0x0005e40000100800 */
[----:B------:R-:W-:Y:S02]  /*1c380*/  IMAD.X R2, R2, 0x1, R180, P4 ;  /* 0x0000000102027824 */ /* 0x000fe400020e06b4 */
[----:B------:R-:W-:Y:S04]  /*1c390*/  STL [R1+0x10], R0 ;  /* 0x0000100001007387 */ /* 0x000fe80000100800 */
[----:B------:R-:W3:Y:S04]  /*1c3a0*/  LDL.LU R223, [R1+0xf8] ;  /* 0x0000f80001df7983 */ /* 0x000ee80000300800 */
[----:B------:R4:W-:Y:S04]  /*1c3b0*/  STL [R1+0xc], R2 ;  /* 0x00000c0201007387 */ /* 0x0009e80000100800 */
[----:B------:R2:W-:Y:S04]  /*1c3c0*/  LDGSTS.E [R189+0x4008], desc[UR60][R190.64], P2 ;  /* 0x04008000bebd7fae */ /* 0x0005e8000912187c */
[----:B-1----:R-:W3:Y:S04]  /*1c3d0*/  LDL.LU R185, [R1+0x100] ;  /* 0x0001000001b97983 */ /* 0x002ee80000300800 */
[----:B------:R-:W3:Y:S01]  /*1c3e0*/  LDL.LU R186, [R1+0xfc] ;  /* 0x0000fc0001ba7983 */ /* 0x000ee20000300800 */
[----:B--2---:R-:W-:-:S03]  /*1c3f0*/  IMAD.MOV.U32 R190, RZ, RZ, R0 ;  /* 0x000000ffffbe7224 */ /* 0x004fc600078e0000 */
[----:B------:R-:W2:Y:S01]  /*1c400*/  LDL.LU R184, [R1+0x104] ;  /* 0x0001040001b87983 */ /* 0x000ea20000300800 */
[----:B------:R-:W-:-:S03]  /*1c410*/  IMAD.MOV.U32 R191, RZ, RZ, R2 ;  /* 0x000000ffffbf7224 */ /* 0x000fc600078e0002 */
[----:B------:R-:W2:Y:S04]  /*1c420*/  LDL.LU R6, [R1+0x108] ;  /* 0x0001080001067983 */ /* 0x000ea80000300800 */
[----:B----4-:R-:W4:Y:S04]  /*1c430*/  LDL.LU R2, [R1+0x10c] ;  /* 0x00010c0001027983 */ /* 0x010f280000300800 */
[----:B------:R-:W4:Y:S04]  /*1c440*/  LDL.LU R0, [R1+0x110] ;  /* 0x0001100001007983 */ /* 0x000f280000300800 */
        /* <DEDUP_REMOVED lines=12> */
[----:B------:R-:W-:Y:S01]  /*1c510*/  IADD3 R185, P4, R185, R181, RZ ;  /* 0x000000b5b9b97210 */ /* 0x000fe20007f9e0ff */
[----:B------:R-:W-:Y:S04]  /*1c520*/  STL [R1+0xf8], R223 ;  /* 0x0000f8df01007387 */ /* 0x000fe80000100800 */
[----:B------:R-:W-:Y:S01]  /*1c530*/  IMAD.X R186, R186, 0x1, R180, P4 ;  /* 0x00000001baba7824 */ /* 0x000fe200020e06b4 */
[----:B--2---:R-:W-:-:S05]  /*1c540*/  IADD3.X R191, R191, R180, RZ, P3, !PT ;  /* 0x000000b4bfbf7210 */ /* 0x004fca0001ffe4ff */
        /* <DEDUP_REMOVED lines=13> */
[----:B----4-:R-:W-:-:S02]  /*1c620*/  IADD3 R0, P4, R0, R181, RZ ;  /* 0x000000b500007210 */ /* 0x010fc40007f9e0ff */
        /* <DEDUP_REMOVED lines=31> */
[----:B----4-:R-:W-:-:S04]  /*1c820*/  IADD3 R223, P3, R223, R181, RZ ;  /* 0x000000b5dfdf7210 */ /* 0x010fc80007f7e0ff */
[----:B------:R-:W-:Y:S01]  /*1c830*/  MOV R190, R223 ;  /* 0x000000df00be7202 */ /* 0x000fe20000000f00 */
[----:B------:R-:W-:Y:S01]  /*1c840*/  STL [R1+0x1f8], R223 ;  /* 0x0001f8df01007387 */ /* 0x000fe20000100800 */
[----:B------:R-:W-:-:S05]  /*1c850*/  IADD3 R185, P4, R185, R181, RZ ;  /* 0x000000b5b9b97210 */ /* 0x000fca0007f9e0ff */
        /* <DEDUP_REMOVED lines=30> */
[----:B------:R-:W-:Y:S01]  /*1ca40*/  SEL R189, R189, RZ, !P0 ;  /* 0x000000ffbdbd7207 */ /* 0x000fe20004000000 */
[----:B------:R-:W-:Y:S01]  /*1ca50*/  IMAD.X R193, R193, 0x1, R180, P3 ;  /* 0x00000001c1c17824 */ /* 0x000fe200018e06b4 */
[----:B------:R-:W-:-:S02]  /*1ca60*/  SEL R190, R190, RZ, !P0 ;  /* 0x000000ffbebe7207 */ /* 0x000fc40004000000 */
[----:B------:R-:W-:Y:S02]  /*1ca70*/  ISETP.NE.U32.AND P1, PT, R189, RZ, PT ;  /* 0x000000ffbd00720c */ /* 0x000fe40003f25070 */
[----:B------:R-:W-:Y:S02]  /*1ca80*/  LOP3.LUT R189, R4, 0x60, RZ, 0x3c, !PT ;  /* 0x0000006004bd7812 */ /* 0x000fe400078e3cff */
[----:B------:R-:W-:Y:S02]  /*1ca90*/  IADD3 R196, P4, R196, R181, RZ ;  /* 0x000000b5c4c47210 */ /* 0x000fe40007f9e0ff */
[----:B------:R-:W-:Y:S01]  /*1caa0*/  ISETP.NE.U32.AND P2, PT, R190, RZ, PT ;  /* 0x000000ffbe00720c */ /* 0x000fe20003f45070 */
[----:B------:R-:W-:Y:S01]  /*1cab0*/  IMAD.IADD R189, R189, 0x1, R179 ;  /* 0x00000001bdbd7824 */ /* 0x000fe200078e02b3 */
[----:B------:R-:W-:Y:S01]  /*1cac0*/  MOV R191, R193 ;  /* 0x000000c100bf7202 */ /* 0x000fe20000000f00 */
        /* <DEDUP_REMOVED lines=54> */
[----:B--2---:R-:W-:Y:S01]  /*1ce30*/  IMAD.MOV.U32 R190, RZ, RZ, R185 ;  /* 0x000000ffffbe7224 */ /* 0x004fe200078e00b9 */
[----:B-1----:R-:W-:-:S05]  /*1ce40*/  MOV R191, R186 ;  /* 0x000000ba00bf7202 */ /* 0x002fca0000000f00 */
        /* <DEDUP_REMOVED lines=63> */
[----:B------:R-:W-:Y:S02]  /*1d240*/  IADD3.X R2, R2, R180, RZ, P4, !PT ;  /* 0x000000b402027210 */ /* 0x000fe400027fe4ff */
[----:B------:R-:W-:Y:S01]  /*1d250*/  ISETP.NE.U32.AND P1, PT, R190, RZ, PT ;  /* 0x000000ffbe00720c */ /* 0x000fe20003f25070 */
[----:B------:R2:W-:Y:S01]  /*1d260*/  STL [R1+0x11c], R186 ;  /* 0x00011cba01007387 */ /* 0x0005e20000100800 */
[----:B------:R-:W-:Y:S02]  /*1d270*/  IMAD.MOV.U32 R190, RZ, RZ, R6 ;  /* 0x000000ffffbe7224 */ /* 0x000fe400078e0006 */
        /* <DEDUP_REMOVED lines=36> */
[C---:B------:R-:W-:Y:S02]  /*1d4c0*/  ISETP.GT.AND P1, PT, R175.reuse, 0x7a, PT ;  /* 0x0000007aaf00780c */ /* 0x040fe40003f24270 */
[-C--:B------:R-:W-:Y:S02]  /*1d4d0*/  IADD3 R6, P3, R6, R181.reuse, RZ ;  /* 0x000000b506067210 */ /* 0x080fe40007f7e0ff */
[----:B-1----:R-:W-:Y:S02]  /*1d4e0*/  SEL R190, RZ, 0x4, !P1 ;  /* 0x00000004ffbe7807 */ /* 0x002fe40004800000 */
[----:B------:R-:W-:Y:S02]  /*1d4f0*/  ISETP.GT.AND P1, PT, R175, 0x7b, PT ;  /* 0x0000007baf00780c */ /* 0x000fe40003f24270 */
[----:B------:R-:W-:Y:S02]  /*1d500*/  SEL R190, R190, RZ, !P0 ;  /* 0x000000ffbebe7207 */ /* 0x000fe40004000000 */
[----:B------:R-:W-:-:S02]  /*1d510*/  IADD3 R0, P4, R0, R181, RZ ;  /* 0x000000b500007210 */ /* 0x000fc40007f9e0ff */
[----:B------:R-:W-:Y:S02]  /*1d520*/  ISETP.NE.U32.AND P2, PT, R190, RZ, PT ;  /* 0x000000ffbe00720c */ /* 0x000fe40003f45070 */
[----:B------:R-:W-:Y:S01]  /*1d530*/  SEL R190, RZ, 0x4, !P1 ;  /* 0x00000004ffbe7807 */ /* 0x000fe20004800000 */
[--C-:B------:R-:W-:Y:S01]  /*1d540*/  IMAD.X R184, R184, 0x1, R180.reuse, P3 ;  /* 0x00000001b8b87824 */ /* 0x100fe200018e06b4 */
[----:B------:R-:W-:Y:S02]  /*1d550*/  STL [R1+0x220], R185 ;  /* 0x000220b901007387 */ /* 0x000fe40000100800 */
[----:B------:R-:W-:Y:S01]  /*1d560*/  SEL R190, R190, RZ, !P0 ;  /* 0x000000ffbebe7207 */ /* 0x000fe20004000000 */
[----:B------:R-:W-:Y:S01]  /*1d570*/  IMAD.X R2, R2, 0x1, R180, P4 ;  /* 0x0000000102027824 */ /* 0x000fe200020e06b4 */
[----:B------:R-:W-:Y:S01]  /*1d580*/  STL [R1+0x21c], R186 ;  /* 0x00021cba01007387 */ /* 0x000fe20000100800 */
[----:B------:R-:W-:Y:S02]  /*1d590*/  MOV R191, R184 ;  /* 0x000000b800bf7202 */ /* 0x000fe40000000f00 */
[----:B------:R-:W-:Y:S01]  /*1d5a0*/  ISETP.NE.U32.AND P1, PT, R190, RZ, PT ;  /* 0x000000ffbe00720c */ /* 0x000fe20003f25070 */
[----:B------:R-:W-:Y:S01]  /*1d5b0*/  STL [R1+0x228], R6 ;  /* 0x0002280601007387 */ /* 0x000fe20000100800 */
[----:B------:R-:W-:-:S03]  /*1d5c0*/  IMAD.MOV.U32 R190, RZ, RZ, R6 ;  /* 0x000000ffffbe7224 */ /* 0x000fc600078e0006 */
[----:B------:R1:W-:Y:S04]  /*1d5d0*/  STL [R1+0x224], R184 ;  /* 0x000224b801007387 */ /* 0x0003e80000100800 */
[----:B------:R-:W-:Y:S04]  /*1d5e0*/  STL [R1+0x230], R0 ;  /* 0x0002300001007387 */ /* 0x000fe80000100800 */
[----:B------:R2:W-:Y:S04]  /*1d5f0*/  STL [R1+0x22c], R2 ;  /* 0x00022c0201007387 */ /* 0x0005e80000100800 */
[----:B-1----:R-:W3:Y:S04]  /*1d600*/  LDL.LU R184, [R1+0x34] ;  /* 0x0000340001b87983 */ /* 0x002ee80000300800 */
[----:B------:R-:W4:Y:S04]  /*1d610*/  LDL.LU R6, [R1+0x38] ;  /* 0x0000380001067983 */ /* 0x000f280000300800 */
[----:B------:R1:W-:Y:S02]  /*1d620*/  LDGSTS.E [R189+0xc008], desc[UR60][R190.64], P2 ;  /* 0x0c008000bebd7fae */ /* 0x0003e4000912187c */
[----:B-1----:R-:W-:-:S02]  /*1d630*/  IMAD.MOV.U32 R191, RZ, RZ, R2 ;  /* 0x000000ffffbf7224 */ /* 0x002fc400078e0002 */
[----:B------:R-:W-:Y:S01]  /*1d640*/  IMAD.MOV.U32 R190, RZ, RZ, R0 ;  /* 0x000000ffffbe7224 */ /* 0x000fe200078e0000 */
[----:B--2---:R-:W2:Y:S04]  /*1d650*/  LDL.LU R2, [R1+0x3c] ;  /* 0x00003c0001027983 */ /* 0x004ea80000300800 */
[----:B------:R-:W2:Y:S04]  /*1d660*/  LDL.LU R0, [R1+0x40] ;  /* 0x0000400001007983 */ /* 0x000ea80000300800 */
        /* <DEDUP_REMOVED lines=48> */
[----:B---3--:R-:W-:Y:S01]  /*1d970*/  IMAD.X R184, R184, 0x1, R180, P3 ;  /* 0x00000001b8b87824 */ /* 0x008fe200018e06b4 */
[----:B------:R-:W-:Y:S01]  /*1d980*/  STL [R1+0x38], R6 ;  /* 0x0000380601007387 */ /* 0x000fe20000100800 */
[----:B------:R-:W-:Y:S02]  /*1d990*/  IMAD.MOV.U32 R190, RZ, RZ, R6 ;  /* 0x000000ffffbe7224 */ /* 0x000fe400078e0006 */
[----:B------:R-:W-:Y:S01]  /*1d9a0*/  IMAD.MOV.U32 R191, RZ, RZ, R184 ;  /* 0x000000ffffbf7224 */ /* 0x000fe200078e00b8 */
[----:B------:R1:W-:Y:S04]  /*1d9b0*/  STL [R1+0x34], R184 ;  /* 0x000034b801007387 */ /* 0x0003e80000100800 */
[----:B------:R3:W-:Y:S01]  /*1d9c0*/  LDGSTS.E [R189+0x4000], desc[UR60][R190.64], P2 ;  /* 0x04000000bebd7fae */ /* 0x0007e2000912187c */
[----:B--2---:R-:W-:-:S05]  /*1d9d0*/  IADD3 R0, P4, R0, R181, RZ ;  /* 0x000000b500007210 */ /* 0x004fca0007f9e0ff */
[----:B------:R-:W-:Y:S01]  /*1d9e0*/  IMAD.X R2, R2, 0x1, R180, P4 ;  /* 0x0000000102027824 */ /* 0x000fe200020e06b4 */
[----:B------:R-:W-:Y:S01]  /*1d9f0*/  STL [R1+0x40], R0 ;  /* 0x0000400001007387 */ /* 0x000fe20000100800 */
[----:B---3--:R-:W-:-:S03]  /*1da00*/  IMAD.MOV.U32 R190, RZ, RZ, R0 ;  /* 0x000000ffffbe7224 */ /* 0x008fc600078e0000 */
[----:B------:R-:W2:Y:S01]  /*1da10*/  LDL.LU R223, [R1+0x48] ;  /* 0x0000480001df7983 */ /* 0x000ea20000300800 */
[----:B------:R-:W-:-:S03]  /*1da20*/  IMAD.MOV.U32 R191, RZ, RZ, R2 ;  /* 0x000000ffffbf7224 */ /* 0x000fc600078e0002 */
[----:B------:R3:W-:Y:S04]  /*1da30*/  STL [R1+0x3c], R2 ;  /* 0x00003c0201007387 */ /* 0x0007e80000100800 */
[----:B------:R-:W4:Y:S04]  /*1da40*/  LDL.LU R185, [R1+0x50] ;  /* 0x0000500001b97983 */ /* 0x000f280000300800 */
[----:B------:R-:W4:Y:S04]  /*1da50*/  LDL.LU R186, [R1+0x4c] ;  /* 0x00004c0001ba7983 */ /* 0x000f280000300800 */
[----:B-1----:R-:W4:Y:S04]  /*1da60*/  LDL.LU R184, [R1+0x134] ;  /* 0x0001340001b87983 */ /* 0x002f280000300800 */
[----:B------:R-:W4:Y:S04]  /*1da70*/  LDL.LU R6, [R1+0x138] ;  /* 0x0001380001067983 */ /* 0x000f280000300800 */
[----:B---3--:R-:W3:Y:S04]  /*1da80*/  LDL.LU R2, [R1+0x13c] ;  /* 0x00013c0001027983 */ /* 0x008ee80000300800 */
        /* <DEDUP_REMOVED lines=11> */
[----:B--2---:R-:W-:-:S04]  /*1db40*/  IADD3 R223, P3, R223, R181, RZ ;  /* 0x000000b5dfdf7210 */ /* 0x004fc80007f7e0ff */
[----:B------:R-:W-:Y:S02]  /*1db50*/  MOV R190, R223 ;  /* 0x000000df00be7202 */ /* 0x000fe40000000f00 */
[----:B----4-:R-:W-:Y:S01]  /*1db60*/  IADD3 R185, P4, R185, R181, RZ ;  /* 0x000000b5b9b97210 */ /* 0x010fe20007f9e0ff */
[----:B------:R-:W-:Y:S04]  /*1db70*/  STL [R1+0x48], R223 ;  /* 0x000048df01007387 */ /* 0x000fe80000100800 */
[--C-:B------:R-:W-:Y:S02]  /*1db80*/  IMAD.X R186, R186, 0x1, R180.reuse, P4 ;  /* 0x00000001baba7824 */ /* 0x100fe400020e06b4 */
        /* <DEDUP_REMOVED lines=22> */
[----:B------:R3:W-:Y:S04]  /*1dcf0*/  STL [R1+0x138], R6 ;  /* 0x0001380601007387 */ /* 0x0007e80000100800 */
[----:B------:R-:W-:Y:S04]  /*1dd00*/  STL [R1+0x134], R184 ;  /* 0x000134b801007387 */ /* 0x000fe80000100800 */
        /* <DEDUP_REMOVED lines=40> */
[----:B------:R-:W-:Y:S01]  /*1df90*/  IMAD.X R6, R6, 0x1, R180, P3 ;  /* 0x0000000106067824 */ /* 0x000fe200018e06b4 */
[----:B------:R-:W-:Y:S01]  /*1dfa0*/  IADD3 R0, P4, R0, R181, RZ ;  /* 0x000000b500007210 */ /* 0x000fe20007f9e0ff */
[----:B------:R-:W-:Y:S01]  /*1dfb0*/  STL [R1+0x150], R185 ;  /* 0x000150b901007387 */ /* 0x000fe20000100800 */
[----:B------:R-:W-:-:S03]  /*1dfc0*/  SEL R190, R190, RZ, !P0 ;  /* 0x000000ffbebe7207 */ /* 0x000fc60004000000 */
[----:B------:R-:W-:Y:S01]  /*1dfd0*/  STL [R1+0x14c], R186 ;  /* 0x00014cba01007387 */ /* 0x000fe20000100800 */
[----:B------:R-:W-:Y:S01]  /*1dfe0*/  ISETP.NE.U32.AND P1, PT, R190, RZ, PT ;  /* 0x000000ffbe00720c */ /* 0x000fe20003f25070 */
[----:B------:R-:W-:Y:S02]  /*1dff0*/  IMAD.X R184, R184, 0x1, R180, P4 ;  /* 0x00000001b8b87824 */ /* 0x000fe400020e06b4 */
[----:B------:R1:W-:Y:S01]  /*1e000*/  STL [R1+0x238], R2 ;  /* 0x0002380201007387 */ /* 0x0003e20000100800 */
[----:B------:R-:W-:-:S03]  /*1e010*/  IMAD.MOV.U32 R190, RZ, RZ, R2 ;  /* 0x000000ffffbe7224 */ /* 0x000fc600078e0002 */
[----:B------:R2:W-:Y:S04]  /*1e020*/  STL [R1+0x234], R6 ;  /* 0x0002340601007387 */ /* 0x0005e80000100800 */
[----:B------:R3:W-:Y:S01]  /*1e030*/  STL [R1+0x240], R0 ;  /* 0x0002400001007387 */ /* 0x0007e20000100800 */
[----:B------:R-:W-:-:S03]  /*1e040*/  IMAD.MOV.U32 R191, RZ, RZ, R6 ;  /* 0x000000ffffbf7224 */ /* 0x000fc600078e0006 */
[----:B-1----:R-:W4:Y:S04]  /*1e050*/  LDL.LU R2, [R1+0x248] ;  /* 0x0002480001027983 */ /* 0x002f280000300800 */
[----:B------:R1:W-:Y:S04]  /*1e060*/  STL [R1+0x23c], R184 ;  /* 0x00023cb801007387 */ /* 0x0003e80000100800 */
[----:B--2---:R-:W2:Y:S04]  /*1e070*/  LDL.LU R6, [R1+0x250] ;  /* 0x0002500001067983 */ /* 0x004ea80000300800 */
[----:B------:R-:W2:Y:S04]  /*1e080*/  LDL.LU R223, [R1+0x244] ;  /* 0x0002440001df7983 */ /* 0x000ea80000300800 */
[----:B------:R-:W2:Y:S04]  /*1e090*/  LDL.LU R186, [R1+0x24c] ;  /* 0x00024c0001ba7983 */ /* 0x000ea80000300800 */
[----:B------:R3:W-:Y:S04]  /*1e0a0*/  LDGSTS.E [R189+0xc000], desc[UR60][R190.64], P2 ;  /* 0x0c000000bebd7fae */ /* 0x0007e8000912187c */
[----:B------:R-:W2:Y:S01]  /*1e0b0*/  LDL.LU R185, [R1+0x254] ;  /* 0x0002540001b97983 */ /* 0x000ea20000300800 */
[----:B---3--:R-:W-:-:S02]  /*1e0c0*/  IMAD.MOV.U32 R190, RZ, RZ, R0 ;  /* 0x000000ffffbe7224 */ /* 0x008fc400078e0000 */
[----:B------:R-:W-:Y:S01]  /*1e0d0*/  IMAD.MOV.U32 R191, RZ, RZ, R184 ;  /* 0x000000ffffbf7224 */ /* 0x000fe200078e00b8 */
[----:B------:R-:W3:Y:S04]  /*1e0e0*/  LDL.LU R0, [R1+0x258] ;  /* 0x0002580001007983 */ /* 0x000ee80000300800 */
[----:B------:R1:W-:Y:S01]  /*1e0f0*/  LDGSTS.E [R189+0xc004], desc[UR60][R190.64], P1 ;  /* 0x0c004000bebd7fae */ /* 0x0003e2000892187c */
[----:B------:R-:W-:-:S03]  /*1e100*/  ISETP.GT.AND P1, PT, R175, 0x7e, PT ;  /* 0x0000007eaf00780c */ /* 0x000fc60003f24270 */
[----:B-1----:R-:W3:Y:S01]  /*1e110*/  LDL.LU R184, [R1+0x298] ;  /* 0x0002980001b87983 */ /* 0x002ee20000300800 */
[----:B------:R-:W-:Y:S02]  /*1e120*/  SEL R190, RZ, 0x4, !P1 ;  /* 0x00000004ffbe7807 */ /* 0x000fe40004800000 */
        /* <DEDUP_REMOVED lines=8> */
[----:B--2---:R-:W-:Y:S01]  /*1e1b0*/  IADD3 R6, P4, R6, R181, RZ ;  /* 0x000000b506067210 */ /* 0x004fe20007f9e0ff */
[----:B------:R-:W-:-:S04]  /*1e1c0*/  IMAD.X R223, R223, 0x1, R180, P3 ;  /* 0x00000001dfdf7824 */ /* 0x000fc800018e06b4 */
[----:B------:R-:W-:Y:S02]  /*1e1d0*/  IMAD.MOV.U32 R191, RZ, RZ, R223 ;  /* 0x000000ffffbf7224 */ /* 0x000fe400078e00df */
[----:B------:R-:W-:-:S03]  /*1e1e0*/  IMAD.X R186, R186, 0x1, R180, P4 ;  /* 0x00000001baba7824 */ /* 0x000fc600020e06b4 */
[----:B------:R1:W-:Y:S04]  /*1e1f0*/  LDGSTS.E [R189+0xc008], desc[UR60][R190.64], P2 ;  /* 0x0c008000bebd7fae */ /* 0x0003e8000912187c */
[----:B------:R2:W-:Y:S04]  /*1e200*/  STL [R1+0x248], R2 ;  /* 0x0002480201007387 */ /* 0x0005e80000100800 */
[----:B------:R-:W-:Y:S01]  /*1e210*/  STL [R1+0x244], R223 ;  /* 0x000244df01007387 */ /* 0x000fe20000100800 */
[----:B-1----:R-:W-:Y:S01]  /*1e220*/  MOV R190, R6 ;  /* 0x0000000600be7202 */ /* 0x002fe20000000f00 */
[----:B------:R-:W-:-:S02]  /*1e230*/  IMAD.MOV.U32 R191, RZ, RZ, R186 ;  /* 0x000000ffffbf7224 */ /* 0x000fc400078e00ba */
[----:B------:R-:W-:Y:S04]  /*1e240*/  STL [R1+0x250], R6 ;  /* 0x0002500601007387 */ /* 0x000fe80000100800 */
[----:B------:R1:W-:Y:S04]  /*1e250*/  STL [R1+0x24c], R186 ;  /* 0x00024cba01007387 */ /* 0x0003e80000100800 */
[----:B------:R4:W-:Y:S01]  /*1e260*/  LDGSTS.E [R189+0xc00c], desc[UR60][R190.64], P1 ;  /* 0x0c00c000bebd7fae */ /* 0x0009e2000892187c */
[----:B--2---:R-:W2:Y:S01]  /*1e270*/  S2R R2, SR_TID.X ;  /* 0x0000000000027919 */ /* 0x004ea20000002100 */
[----:B---3--:R-:W-:-:S02]  /*1e280*/  IADD3 R184, P2, R184, R183, RZ ;  /* 0x000000b7b8b87210 */ /* 0x008fc40007f5e0ff */
[----:B------:R-:W0:Y:S04]  /*1e290*/  LDGDEPBAR ;  /* 0x00000000000079af */ /* 0x000e280000000000 */
[----:B------:R-:W3:Y:S04]  /*1e2a0*/  LDL.LU R189, [R1+0x294] ;  /* 0x0002940001bd7983 */ /* 0x000ee80000300800 */
[----:B-1----:R-:W3:Y:S01]  /*1e2b0*/  LDL.LU R186, [R1+0x2d4] ;  /* 0x0002d40001ba7983 */ /* 0x002ee20000300800 */
[----:B--2---:R-:W-:-:S04]  /*1e2c0*/  LOP3.LUT R2, R2, 0x7f, RZ, 0xc0, !PT ;  /* 0x0000007f02027812 */ /* 0x004fc800078ec0ff */
[----:B------:R-:W-:Y:S02]  /*1e2d0*/  ISETP.GE.AND P1, PT, R2, R175, PT ;  /* 0x000000af0200720c */ /* 0x000fe40003f26270 */
[----:B------:R-:W2:Y:S04]  /*1e2e0*/  LDL.LU R2, [R1+0x2d8] ;  /* 0x0002d80001027983 */ /* 0x000ea80000300800 */
[----:B------:R-:W2:Y:S04]  /*1e2f0*/  LDL.LU R223, [R1+0x314] ;  /* 0x0003140001df7983 */ /* 0x000ea80000300800 */
[----:B------:R-:W2:Y:S01]  /*1e300*/  LDL.LU R6, [R1+0x318] ;  /* 0x0003180001067983 */ /* 0x000ea20000300800 */
[----:B------:R-:W-:-:S02]  /*1e310*/  SEL R175, RZ, 0x4, P1 ;  /* 0x00000004ffaf7807 */ /* 0x000fc40000800000 */
[----:B------:R-:W-:Y:S02]  /*1e320*/  IADD3 R0, P1, R0, R183, RZ ;  /* 0x000000b700007210 */ /* 0x000fe40007f3e0ff */
[----:B------:R-:W-:-:S04]  /*1e330*/  SEL R175, R175, RZ, !P0 ;  /* 0x000000ffafaf7207 */ /* 0x000fc80004000000 */
[----:B------:R-:W-:Y:S01]  /*1e340*/  ISETP.NE.U32.AND P0, PT, R175, RZ, PT ;  /* 0x000000ffaf00720c */ /* 0x000fe20003f05070 */
[----:B------:R-:W-:Y:S01]  /*1e350*/  IMAD.X R185, R185, 0x1, R182, P1 ;  /* 0x00000001b9b97824 */ /* 0x000fe200008e06b6 */
[----:B------:R1:W-:Y:S01]  /*1e360*/  STL [R1+0x258], R0 ;  /* 0x0002580001007387 */ /* 0x0003e20000100800 */
[----:B------:R-:W-:Y:S02]  /*1e370*/  IMAD.IADD R175, R3, 0x1, R179 ;  /* 0x0000000103af7824 */ /* 0x000fe400078e02b3 */
[----:B----4-:R-:W-:Y:S01]  /*1e380*/  IMAD.MOV.U32 R190, RZ, RZ, R0 ;  /* 0x000000ffffbe7224 */ /* 0x010fe200078e0000 */
[----:B------:R4:W-:Y:S01]  /*1e390*/  STL [R1+0x254], R185 ;  /* 0x000254b901007387 */ /* 0x0009e20000100800 */
[----:B------:R-:W-:-:S03]  /*1e3a0*/  IMAD.MOV.U32 R191, RZ, RZ, R185 ;  /* 0x000000ffffbf7224 */ /* 0x000fc600078e00b9 */
[----:B------:R4:W-:Y:S04]  /*1e3b0*/  STL [R1+0x298], R184 ;  /* 0x000298b801007387 */ /* 0x0009e80000100800 */
[----:B------:R1:W-:Y:S02]  /*1e3c0*/  LDGSTS.E [R175+0x30000], desc[UR60][R190.64], P0 ;  /* 0x30000000beaf7fae */ /* 0x0003e4000812187c */
[----:B-1----:R-:W-:Y:S02]  /*1e3d0*/  IMAD.MOV.U32 R190, RZ, RZ, R184 ;  /* 0x000000ffffbe7224 */ /* 0x002fe400078e00b8 */
[----:B---3--:R-:W-:-:S05]  /*1e3e0*/  IMAD.X R189, R189, 0x1, R182, P2 ;  /* 0x00000001bdbd7824 */ /* 0x008fca00010e06b6 */
[----:B------:R1:W-:Y:S04]  /*1e3f0*/  STL [R1+0x294], R189 ;  /* 0x000294bd01007387 */ /* 0x0003e80000100800 */
[----:B------:R-:W3:Y:S04]  /*1e400*/  LDL.LU R0, [R1+0x358] ;  /* 0x0003580001007983 */ /* 0x000ee80000300800 */
[----:B----4-:R-:W4:Y:S04]  /*1e410*/  LDL.LU R185, [R1+0x398] ;  /* 0x0003980001b97983 */ /* 0x010f280000300800 */
[----:B------:R-:W4:Y:S01]  /*1e420*/  LDL.LU R184, [R1+0x354] ;  /* 0x0003540001b87983 */ /* 0x000f220000300800 */
[----:B------:R-:W-:-:S03]  /*1e430*/  IMAD.MOV.U32 R191, RZ, RZ, R189 ;  /* 0x000000ffffbf7224 */ /* 0x000fc600078e00bd */
[----:B-1----:R-:W4:Y:S04]  /*1e440*/  LDL.LU R189, [R1+0x394] ;  /* 0x0003940001bd7983 */ /* 0x002f280000300800 */
[----:B------:R1:W-:Y:S01]  /*1e450*/  LDGSTS.E [R175+0x30400], desc[UR60][R190.64], P0 ;  /* 0x30400000beaf7fae */ /* 0x0003e2000812187c */
[----:B--2---:R-:W-:-:S05]  /*1e460*/  IADD3 R2, P1, R2, R183, RZ ;  /* 0x000000b702027210 */ /* 0x004fca0007f3e0ff */
[----:B------:R-:W-:Y:S01]  /*1e470*/  IMAD.X R186, R186, 0x1, R182, P1 ;  /* 0x00000001baba7824 */ /* 0x000fe200008e06b6 */
[----:B------:R-:W-:Y:S01]  /*1e480*/  IADD3 R6, P2, R6, R183, RZ ;  /* 0x000000b706067210 */ /* 0x000fe20007f5e0ff */
[----:B------:R2:W-:Y:S01]  /*1e490*/  STL [R1+0x2d8], R2 ;  /* 0x0002d80201007387 */ /* 0x0005e20000100800 */
[----:B-1----:R-:W-:Y:S02]  /*1e4a0*/  IMAD.MOV.U32 R190, RZ, RZ, R2 ;  /* 0x000000ffffbe7224 */ /* 0x002fe400078e0002 */
[----:B------:R-:W-:Y:S01]  /*1e4b0*/  MOV R191, R186 ;  /* 0x000000ba00bf7202 */ /* 0x000fe20000000f00 */
[----:B------:R-:W-:Y:S01]  /*1e4c0*/  IMAD.X R223, R223, 0x1, R182, P2 ;  /* 0x00000001dfdf7824 */ /* 0x000fe200010e06b6 */
[----:B------:R1:W-:Y:S04]  /*1e4d0*/  STL [R1+0x2d4], R186 ;  /* 0x0002d4ba01007387 */ /* 0x0003e80000100800 */
[----:B------:R1:W-:Y:S04]  /*1e4e0*/  STL [R1+0x318], R6 ;  /* 0x0003180601007387 */ /* 0x0003e80000100800 */
[----:B--2---:R-:W2:Y:S04]  /*1e4f0*/  LDL.LU R2, [R1+0x3d8] ;  /* 0x0003d80001027983 */ /* 0x004ea80000300800 */
[----:B------:R1:W-:Y:S04]  /*1e500*/  STL [R1+0x314], R223 ;  /* 0x000314df01007387 */ /* 0x0003e80000100800 */
[----:B------:R1:W-:Y:S04]  /*1e510*/  LDGSTS.E [R175+0x30800], desc[UR60][R190.64], P0 ;  /* 0x30800000beaf7fae */ /* 0x0003e8000812187c */
[----:B-1----:R-:W2:Y:S01]  /*1e520*/  LDL.LU R186, [R1+0x418] ;  /* 0x0004180001ba7983 */ /* 0x002ea20000300800 */
[----:B------:R-:W-:-:S03]  /*1e530*/  IMAD.MOV.U32 R190, RZ, RZ, R6 ;  /* 0x000000ffffbe7224 */ /* 0x000fc600078e0006 */
[----:B------:R-:W2:Y:S01]  /*1e540*/  LDL.LU R6, [R1+0x3d4] ;  /* 0x0003d40001067983 */ /* 0x000ea20000300800 */
[----:B------:R-:W-:-:S03]  /*1e550*/  IMAD.MOV.U32 R191, RZ, RZ, R223 ;  /* 0x000000ffffbf7224 */ /* 0x000fc600078e00df */
[----:B------:R-:W2:Y:S04]  /*1e560*/  LDL.LU R223, [R1+0x414] ;  /* 0x0004140001df7983 */ /* 0x000ea80000300800 */
[----:B------:R1:W-:Y:S01]  /*1e570*/  LDGSTS.E [R175+0x30c00], desc[UR60][R190.64], P0 ;  /* 0x30c00000beaf7fae */ /* 0x0003e2000812187c */
[-C--:B---3--:R-:W-:Y:S02]  /*1e580*/  IADD3 R0, P1, R0, R183.reuse, RZ ;  /* 0x000000b700007210 */ /* 0x088fe40007f3e0ff */
[----:B----4-:R-:W-:-:S03]  /*1e590*/  IADD3 R185, P2, R185, R183, RZ ;  /* 0x000000b7b9b97210 */ /* 0x010fc60007f5e0ff */
[----:B------:R-:W-:Y:S01]  /*1e5a0*/  IMAD.X R184, R184, 0x1, R182, P1 ;  /* 0x00000001b8b87824 */ /* 0x000fe200008e06b6 */
[----:B------:R3:W-:Y:S01]  /*1e5b0*/  STL [R1+0x358], R0 ;  /* 0x0003580001007387 */ /* 0x0007e20000100800 */
[----:B-1----:R-:W-:Y:S02]  /*1e5c0*/  IMAD.MOV.U32 R190, RZ, RZ, R0 ;  /* 0x000000ffffbe7224 */ /* 0x002fe400078e0000 */
[----:B------:R-:W-:Y:S01]  /*1e5d0*/  IMAD.X R189, R189, 0x1, R182, P2 ;  /* 0x00000001bdbd7824 */ /* 0x000fe200010e06b6 */
[----:B------:R1:W-:Y:S01]  /*1e5e0*/  STL [R1+0x354], R184 ;  /* 0x000354b801007387 */ /* 0x0003e20000100800 */
[----:B------:R-:W-:-:S03]  /*1e5f0*/  IMAD.MOV.U32 R191, RZ, RZ, R184 ;  /* 0x000000ffffbf7224 */ /* 0x000fc600078e00b8 */
[----:B------:R4:W-:Y:S04]  /*1e600*/  STL [R1+0x398], R185 ;  /* 0x000398b901007387 */ /* 0x0009e80000100800 */
[----:B---3--:R-:W3:Y:S04]  /*1e610*/  LDL.LU R0, [R1+0x458] ;  /* 0x0004580001007983 */ /* 0x008ee80000300800 */
[----:B------:R4:W-:Y:S04]  /*1e620*/  STL [R1+0x394], R189 ;  /* 0x000394bd01007387 */ /* 0x0009e80000100800 */
[----:B------:R4:W-:Y:S04]  /*1e630*/  LDGSTS.E [R175+0x31000], desc[UR60][R190.64], P0 ;  /* 0x31000000beaf7fae */ /* 0x0009e8000812187c */
[----:B-1----:R-:W3:Y:S01]  /*1e640*/  LDL.LU R184, [R1+0x498] ;  /* 0x0004980001b87983 */ /* 0x002ee20000300800 */
[----:B----4-:R-:W-:-:S03]  /*1e650*/  IMAD.MOV.U32 R190, RZ, RZ, R185 ;  /* 0x000000ffffbe7224 */ /* 0x010fc600078e00b9 */
[----:B------:R-:W4:Y:S01]  /*1e660*/  LDL.LU R185, [R1+0x454] ;  /* 0x0004540001b97983 */ /* 0x000f220000300800 */
[----:B------:R-:W-:-:S03]  /*1e670*/  IMAD.MOV.U32 R191, RZ, RZ, R189 ;  /* 0x000000ffffbf7224 */ /* 0x000fc600078e00bd */
[----:B------:R-:W4:Y:S01]  /*1e680*/  LDL.LU R189, [R1+0x494] ;  /* 0x0004940001bd7983 */ /* 0x000f220000300800 */
[----:B--2---:R-:W-:-:S03]  /*1e690*/  IADD3 R2, P1, R2, R183, RZ ;  /* 0x000000b702027210 */ /* 0x004fc60007f3e0ff */
[----:B------:R1:W-:Y:S01]  /*1e6a0*/  LDGSTS.E [R175+0x31400], desc[UR60][R190.64], P0 ;  /* 0x31400000beaf7fae */ /* 0x0003e2000812187c */
[----:B------:R-:W-:-:S03]  /*1e6b0*/  IADD3 R186, P2, R186, R183, RZ ;  /* 0x000000b7baba7210 */ /* 0x000fc60007f5e0ff */
[----:B------:R2:W-:Y:S01]  /*1e6c0*/  STL [R1+0x3d8], R2 ;  /* 0x0003d80201007387 */ /* 0x0005e20000100800 */
[----:B------:R-:W-:Y:S02]  /*1e6d0*/  IMAD.X R6, R6, 0x1, R182, P1 ;  /* 0x0000000106067824 */ /* 0x000fe400008e06b6 */
[----:B-1----:R-:W-:Y:S02]  /*1e6e0*/  IMAD.MOV.U32 R190, RZ, RZ, R2 ;  /* 0x000000ffffbe7224 */ /* 0x002fe400078e0002 */
[----:B------:R-:W-:Y:S01]  /*1e6f0*/  IMAD.X R223, R223, 0x1, R182, P2 ;  /* 0x00000001dfdf7824 */ /* 0x000fe200010e06b6 */
[----:B------:R1:W-:Y:S01]  /*1e700*/  STL [R1+0x3d4], R6 ;  /* 0x0003d40601007387 */ /* 0x0003e20000100800 */
[----:B------:R-:W-:-:S03]  /*1e710*/  MOV R191, R6 ;  /* 0x0000000600bf7202 */ /* 0x000fc60000000f00 */
        /* <DEDUP_REMOVED lines=10> */
[----:B---3--:R-:W-:-:S05]  /*1e7c0*/  IADD3 R0, P1, R0, R183, RZ ;  /* 0x000000b700007210 */ /* 0x008fca0007f3e0ff */
[----:B------:R3:W-:Y:S01]  /*1e7d0*/  STL [R1+0x458], R0 ;  /* 0x0004580001007387 */ /* 0x0007e20000100800 */
[----:B-1----:R-:W-:Y:S01]  /*1e7e0*/  IMAD.MOV.U32 R190, RZ, RZ, R0 ;  /* 0x000000ffffbe7224 */ /* 0x002fe200078e0000 */
[----:B------:R-:W-:Y:S01]  /*1e7f0*/  IADD3 R184, P2, R184, R183, RZ ;  /* 0x000000b7b8b87210 */ /* 0x000fe20007f5e0ff */
[----:B----4-:R-:W-:-:S04]  /*1e800*/  IMAD.X R185, R185, 0x1, R182, P1 ;  /* 0x00000001b9b97824 */ /* 0x010fc800008e06b6 */
        /* <DEDUP_REMOVED lines=15> */
[----:B------:R-:W-:Y:S01]  /*1e900*/  STL [R1+0x4d8], R2 ;  /* 0x0004d80201007387 */ /* 0x000fe20000100800 */
[----:B------:R-:W-:Y:S02]  /*1e910*/  IMAD.X R186, R186, 0x1, R182, P1 ;  /* 0x00000001baba7824 */ /* 0x000fe400008e06b6 */
[----:B-1----:R-:W-:Y:S02]  /*1e920*/  IMAD.MOV.U32 R190, RZ, RZ, R2 ;  /* 0x000000ffffbe7224 */ /* 0x002fe400078e0002 */
[----:B------:R-:W-:Y:S01]  /*1e930*/  IMAD.X R223, R223, 0x1, R182, P2 ;  /* 0x00000001dfdf7824 */ /* 0x000fe200010e06b6 */
[----:B------:R1:W-:Y:S01]  /*1e940*/  STL [R1+0x4d4], R186 ;  /* 0x0004d4ba01007387 */ /* 0x0003e20000100800 */
[----:B------:R-:W-:-:S03]  /*1e950*/  MOV R191, R186 ;  /* 0x000000ba00bf7202 */ /* 0x000fc60000000f00 */
[----:B------:R-:W-:Y:S04]  /*1e960*/  STL [R1+0x518], R6 ;  /* 0x0005180601007387 */ /* 0x000fe80000100800 */
[----:B------:R2:W-:Y:S04]  /*1e970*/  LDGSTS.E [R175+0x32800], desc[UR60][R190.64], P0 ;  /* 0x32800000beaf7fae */ /* 0x0005e8000812187c */
[----:B-1----:R-:W4:Y:S04]  /*1e980*/  LDL.LU R186, [R1+0x5d8] ;  /* 0x0005d80001ba7983 */ /* 0x002f280000300800 */
[----:B------:R1:W-:Y:S04]  /*1e990*/  STL [R1+0x514], R223 ;  /* 0x000514df01007387 */ /* 0x0003e80000100800 */
[----:B------:R-:W4:Y:S01]  /*1e9a0*/  LDL.LU R2, [R1+0x618] ;  /* 0x0006180001027983 */ /* 0x000f220000300800 */
[----:B--2---:R-:W-:-:S03]  /*1e9b0*/  IMAD.MOV.U32 R191, RZ, RZ, R223 ;  /* 0x000000ffffbf7224 */ /* 0x004fc600078e00df */
[----:B-1----:R-:W2:Y:S01]  /*1e9c0*/  LDL.LU R223, [R1+0x5d4] ;  /* 0x0005d40001df7983 */ /* 0x002ea20000300800 */
        /* <DEDUP_REMOVED lines=20> */
[----:B------:R-:W-:-:S03]  /*1eb10*/  IADD3 R186, P1, R186, R183, RZ ;  /* 0x000000b7baba7210 */ /* 0x000fc60007f3e0ff */
[----:B------:R1:W-:Y:S01]  /*1eb20*/  LDGSTS.E [R175+0x33400], desc[UR60][R190.64], P0 ;  /* 0x33400000beaf7fae */ /* 0x0003e2000812187c */
[----:B------:R-:W-:Y:S01]  /*1eb30*/  IADD3 R2, P2, R2, R183, RZ ;  /* 0x000000b702027210 */ /* 0x000fe20007f5e0ff */
[----:B--2---:R-:W-:Y:S02]  /*1eb40*/  IMAD.X R223, R223, 0x1, R182, P1 ;  /* 0x00000001dfdf7824 */ /* 0x004fe400008e06b6 */
[----:B-1----:R-:W-:Y:S02]  /*1eb50*/  IMAD.MOV.U32 R190, RZ, RZ, R186 ;  /* 0x000000ffffbe7224 */ /* 0x002fe400078e00ba */
[----:B------:R-:W-:Y:S01]  /*1eb60*/  IMAD.X R6, R6, 0x1, R182, P2 ;  /* 0x0000000106067824 */ /* 0x000fe200010e06b6 */
[----:B------:R-:W-:Y:S01]  /*1eb70*/  MOV R191, R223 ;  /* 0x000000df00bf7202 */ /* 0x000fe20000000f00 */
[----:B------:R1:W-:Y:S04]  /*1eb80*/  STL [R1+0x5d8], R186 ;  /* 0x0005d8ba01007387 */ /* 0x0003e80000100800 */
[----:B------:R-:W-:Y:S04]  /*1eb90*/  STL [R1+0x5d4], R223 ;  /* 0x0005d4df01007387 */ /* 0x000fe80000100800 */
[----:B------:R2:W-:Y:S04]  /*1eba0*/  STL [R1+0x618], R2 ;  /* 0x0006180201007387 */ /* 0x0005e80000100800 */
[----:B------:R2:W-:Y:S04]  /*1ebb0*/  LDGSTS.E [R175+0x33800], desc[UR60][R190.64], P0 ;  /* 0x33800000beaf7fae */ /* 0x0005e8000812187c */
[----:B------:R2:W-:Y:S04]  /*1ebc0*/  STL [R1+0x614], R6 ;  /* 0x0006140601007387 */ /* 0x0005e80000100800 */
[----:B-1----:R-:W4:Y:S01]  /*1ebd0*/  LDL.LU R186, [R1+0x2dc] ;  /* 0x0002dc0001ba7983 */ /* 0x002f220000300800 */
[----:B--2---:R-:W-:-:S03]  /*1ebe0*/  IMAD.MOV.U32 R190, RZ, RZ, R2 ;  /* 0x000000ffffbe7224 */ /* 0x004fc600078e0002 */
[----:B------:R-:W2:Y:S01]  /*1ebf0*/  LDL.LU R2, [R1+0x2e0] ;  /* 0x0002e00001027983 */ /* 0x000ea20000300800 */
[----:B------:R-:W-:-:S03]  /*1ec00*/  IMAD.MOV.U32 R191, RZ, RZ, R6 ;  /* 0x000000ffffbf7224 */ /* 0x000fc600078e0006 */
[----:B------:R-:W2:Y:S04]  /*1ec10*/  LDL.LU R223, [R1+0x31c] ;  /* 0x00031c0001df7983 */ /* 0x000ea80000300800 */
[----:B------:R-:W2:Y:S04]  /*1ec20*/  LDL.LU R6, [R1+0x320] ;  /* 0x0003200001067983 */ /* 0x000ea80000300800 */
[----:B------:R1:W-:Y:S02]  /*1ec30*/  LDGSTS.E [R175+0x33c00], desc[UR60][R190.64], P0 ;  /* 0x33c00000beaf7fae */ /* 0x0003e4000812187c */
[----:B-1----:R-:W-:-:S05]  /*1ec40*/  LOP3.LUT R175, R3, 0x10, RZ, 0x3c, !PT ;  /* 0x0000001003af7812 */ /* 0x002fca00078e3cff */
[----:B------:R-:W-:Y:S01]  /*1ec50*/  IMAD.IADD R175, R175, 0x1, R179 ;  /* 0x00000001afaf7824 */ /* 0x000fe200078e02b3 */
[----:B---3--:R-:W-:-:S05]  /*1ec60*/  IADD3 R0, P1, R0, R183, RZ ;  /* 0x000000b700007210 */ /* 0x008fca0007f3e0ff */
[----:B------:R1:W-:Y:S01]  /*1ec70*/  STL [R1+0x260], R0 ;  /* 0x0002600001007387 */ /* 0x0003e20000100800 */
[----:B------:R-:W-:Y:S01]  /*1ec80*/  IMAD.MOV.U32 R190, RZ, RZ, R0 ;  /* 0x000000ffffbe7224 */ /* 0x000fe200078e0000 */
[----:B------:R-:W-:-:S05]  /*1ec90*/  IADD3 R184, P2, R184, R183, RZ ;  /* 0x000000b7b8b87210 */ /* 0x000fca0007f5e0ff */
[----:B------:R-:W-:Y:S01]  /*1eca0*/  STL [R1+0x2a0], R184 ;  /* 0x0002a0b801007387 */ /* 0x000fe20000100800 */
[----:B----4-:R-:W-:-:S04]  /*1ecb0*/  IMAD.X R185, R185, 0x1, R182, P1 ;  /* 0x00000001b9b97824 */ /* 0x010fc800008e06b6 */
[----:B------:R-:W-:Y:S01]  /*1ecc0*/  IMAD.MOV.U32 R191, RZ, RZ, R185 ;  /* 0x000000ffffbf7224 */ /* 0x000fe200078e00b9 */
[----:B------:R3:W-:Y:S01]  /*1ecd0*/  STL [R1+0x25c], R185 ;  /* 0x00025cb901007387 */ /* 0x0007e20000100800 */
[----:B------:R-:W-:-:S03]  /*1ece0*/  IMAD.X R189, R189, 0x1, R182, P2 ;  /* 0x00000001bdbd7824 */ /* 0x000fc600010e06b6 */
[----:B-1----:R-:W4:Y:S04]  /*1ecf0*/  LDL.LU R0, [R1+0x360] ;  /* 0x0003600001007983 */ /* 0x002f280000300800 */
[----:B------:R1:W-:Y:S04]  /*1ed00*/  LDGSTS.E [R175+0x30080], desc[UR60][R190.64], P0 ;  /* 0x30080000beaf7fae */ /* 0x0003e8000812187c */
[----:B---3--:R-:W3:Y:S04]  /*1ed10*/  LDL.LU R185, [R1+0x3a0] ;  /* 0x0003a00001b97983 */ /* 0x008ee80000300800 */
[----:B------:R1:W-:Y:S02]  /*1ed20*/  STL [R1+0x29c], R189 ;  /* 0x00029cbd01007387 */ /* 0x0003e40000100800 */
[----:B-1----:R-:W-:-:S02]  /*1ed30*/  IMAD.MOV.U32 R190, RZ, RZ, R184 ;  /* 0x000000ffffbe7224 */ /* 0x002fc400078e00b8 */
[----:B------:R-:W3:Y:S01]  /*1ed40*/  LDL.LU R184, [R1+0x35c] ;  /* 0x00035c0001b87983 */ /* 0x000ee20000300800 */
[----:B------:R-:W-:-:S03]  /*1ed50*/  IMAD.MOV.U32 R191, RZ, RZ, R189 ;  /* 0x000000ffffbf7224 */ /* 0x000fc600078e00bd */
[----:B------:R-:W3:Y:S04]  /*1ed60*/  LDL.LU R189, [R1+0x39c] ;  /* 0x00039c0001bd7983 */ /* 0x000ee80000300800 */
[----:B------:R1:W-:Y:S01]  /*1ed70*/  LDGSTS.E [R175+0x30480], desc[UR60][R190.64], P0 ;  /* 0x30480000beaf7fae */ /* 0x0003e2000812187c */
[----:B--2---:R-:W-:-:S05]  /*1ed80*/  IADD3 R2, P1, R2, R183, RZ ;  /* 0x000000b702027210 */ /* 0x004fca0007f3e0ff */
[----:B------:R-:W-:Y:S01]  /*1ed90*/  IMAD.X R186, R186, 0x1, R182, P1 ;  /* 0x00000001baba7824 */ /* 0x000fe200008e06b6 */
[----:B------:R-:W-:Y:S01]  /*1eda0*/  IADD3 R6, P2, R6, R183, RZ ;  /* 0x000000b706067210 */ /* 0x000fe20007f5e0ff */
[----:B------:R2:W-:Y:S01]  /*1edb0*/  STL [R1+0x2e0], R2 ;  /* 0x0002e00201007387 */ /* 0x0005e20000100800 */
[----:B-1----:R-:W-:Y:S01]  /*1edc0*/  MOV R190, R2 ;  /* 0x0000000200be7202 */ /* 0x002fe20000000f00 */
[----:B------:R-:W-:Y:S02]  /*1edd0*/  IMAD.MOV.U32 R191, RZ, RZ, R186 ;  /* 0x000000ffffbf7224 */ /* 0x000fe400078e00ba */
        /* <DEDUP_REMOVED lines=12> */
[-C--:B----4-:R-:W-:Y:S02]  /*1eea0*/  IADD3 R0, P1, R0, R183.reuse, RZ ;  /* 0x000000b700007210 */ /* 0x090fe40007f3e0ff */
[----:B---3--:R-:W-:-:S03]  /*1eeb0*/  IADD3 R185, P2, R185, R183, RZ ;  /* 0x000000b7b9b97210 */ /* 0x008fc60007f5e0ff */
[----:B------:R3:W-:Y:S01]  /*1eec0*/  STL [R1+0x360], R0 ;  /* 0x0003600001007387 */ /* 0x0007e20000100800 */
[----:B-1----:R-:W-:Y:S02]  /*1eed0*/  IMAD.MOV.U32 R190, RZ, RZ, R0 ;  /* 0x000000ffffbe7224 */ /* 0x002fe400078e0000 */
[--C-:B------:R-:W-:Y:S02]  /*1eee0*/  IMAD.X R184, R184, 0x1, R182.reuse, P1 ;  /* 0x00000001b8b87824 */ /* 0x100fe400008e06b6 */
[----:B------:R-:W-:-:S03]  /*1eef0*/  IMAD.X R189, R189, 0x1, R182, P2 ;  /* 0x00000001bdbd7824 */ /* 0x000fc600010e06b6 */
        /* <DEDUP_REMOVED lines=10> */
[----:B------:R-:W4:Y:S04]  /*1efa0*/  LDL.LU R189, [R1+0x49c] ;  /* 0x00049c0001bd7983 */ /* 0x000f280000300800 */
[----:B------:R1:W-:Y:S01]  /*1efb0*/  LDGSTS.E [R175+0x31480], desc[UR60][R190.64], P0 ;  /* 0x31480000beaf7fae */ /* 0x0003e2000812187c */
[----:B--2---:R-:W-:-:S05]  /*1efc0*/  IADD3 R2, P1, R2, R183, RZ ;  /* 0x000000b702027210 */ /* 0x004fca0007f3e0ff */
[----:B------:R2:W-:Y:S01]  /*1efd0*/  STL [R1+0x3e0], R2 ;  /* 0x0003e00201007387 */ /* 0x0005e20000100800 */
[----:B------:R-:W-:Y:S02]  /*1efe0*/  IADD3 R186, P2, R186, R183, RZ ;  /* 0x000000b7baba7210 */ /* 0x000fe40007f5e0ff */
[----:B-1----:R-:W-:Y:S01]  /*1eff0*/  MOV R190, R2 ;  /* 0x0000000200be7202 */ /* 0x002fe20000000f00 */
[--C-:B------:R-:W-:Y:S02]  /*1f000*/  IMAD.X R6, R6, 0x1, R182.reuse, P1 ;  /* 0x0000000106067824 */ /* 0x100fe400008e06b6 */
[----:B------:R-:W-:-:S03]  /*1f010*/  IMAD.X R223, R223, 0x1, R182, P2 ;  /* 0x00000001dfdf7824 */ /* 0x000fc600010e06b6 */
[----:B------:R1:W-:Y:S01]  /*1f020*/  STL [R1+0x3dc], R6 ;  /* 0x0003dc0601007387 */ /* 0x0003e20000100800 */
[----:B------:R-:W-:-:S03]  /*1f030*/  IMAD.MOV.U32 R191, RZ, RZ, R6 ;  /* 0x000000ffffbf7224 */ /* 0x000fc600078e0006 */
        /* <DEDUP_REMOVED lines=21> */
[----:B-1----:R-:W3:Y:S04]  /*1f190*/  LDL.LU R185, [R1+0x5a0] ;  /* 0x0005a00001b97983 */ /* 0x002ee80000300800 */
[----:B------:R1:W-:Y:S02]  /*1f1a0*/  LDGSTS.E [R175+0x32080], desc[UR60][R190.64], P0 ;  /* 0x32080000beaf7fae */ /* 0x0003e4000812187c */
[----:B-1----:R-:W-:-:S02]  /*1f1b0*/  IMAD.MOV.U32 R190, RZ, RZ, R184 ;  /* 0x000000ffffbe7224 */ /* 0x002fc400078e00b8 */
[----:B----4-:R-:W4:Y:S01]  /*1f1c0*/  LDL.LU R184, [R1+0x55c] ;  /* 0x00055c0001b87983 */ /* 0x010f220000300800 */
[----:B------:R-:W-:-:S03]  /*1f1d0*/  IMAD.MOV.U32 R191, RZ, RZ, R189 ;  /* 0x000000ffffbf7224 */ /* 0x000fc600078e00bd */
[----:B------:R-:W4:Y:S01]  /*1f1e0*/  LDL.LU R189, [R1+0x59c] ;  /* 0x00059c0001bd7983 */ /* 0x000f220000300800 */
[----:B--2---:R-:W-:-:S03]  /*1f1f0*/  IADD3 R2, P1, R2, R183, RZ ;  /* 0x000000b702027210 */ /* 0x004fc60007f3e0ff */
[----:B------:R1:W-:Y:S04]  /*1f200*/  LDGSTS.E [R175+0x32480], desc[UR60][R190.64], P0 ;  /* 0x32480000beaf7fae */ /* 0x0003e8000812187c */
[----:B------:R-:W-:Y:S01]  /*1f210*/  STL [R1+0x4e0], R2 ;  /* 0x0004e00201007387 */ /* 0x000fe20000100800 */
[----:B------:R-:W-:Y:S02]  /*1f220*/  IADD3 R6, P2, R6, R183, RZ ;  /* 0x000000b706067210 */ /* 0x000fe40007f5e0ff */
[----:B-1----:R-:W-:Y:S01]  /*1f230*/  MOV R190, R2 ;  /* 0x0000000200be7202 */ /* 0x002fe20000000f00 */
[--C-:B------:R-:W-:Y:S02]  /*1f240*/  IMAD.X R186, R186, 0x1, R182.reuse, P1 ;  /* 0x00000001baba7824 */ /* 0x100fe400008e06b6 */
[----:B------:R-:W-:-:S03]  /*1f250*/  IMAD.X R223, R223, 0x1, R182, P2 ;  /* 0x00000001dfdf7824 */ /* 0x000fc600010e06b6 */
[----:B------:R1:W-:Y:S01]  /*1f260*/  STL [R1+0x4dc], R186 ;  /* 0x0004dcba01007387 */ /* 0x0003e20000100800 */
[----:B------:R-:W-:-:S03]  /*1f270*/  IMAD.MOV.U32 R191, RZ, RZ, R186 ;  /* 0x000000ffffbf7224 */ /* 0x000fc600078e00ba */
[----:B------:R-:W-:Y:S04]  /*1f280*/  STL [R1+0x520], R6 ;  /* 0x0005200601007387 */ /* 0x000fe80000100800 */
[----:B------:R2:W-:Y:S04]  /*1f290*/  LDGSTS.E [R175+0x32880], desc[UR60][R190.64], P0 ;  /* 0x32880000beaf7fae */ /* 0x0005e8000812187c */
[----:B-1----:R-:W4:Y:S04]  /*1f2a0*/  LDL.LU R186, [R1+0x5e0] ;  /* 0x0005e00001ba7983 */ /* 0x002f280000300800 */
[----:B------:R1:W-:Y:S04]  /*1f2b0*/  STL [R1+0x51c], R223 ;  /* 0x00051cdf01007387 */ /* 0x0003e80000100800 */
[----:B------:R-:W4:Y:S01]  /*1f2c0*/  LDL.LU R2, [R1+0x620] ;  /* 0x0006200001027983 */ /* 0x000f220000300800 */
[----:B--2---:R-:W-:-:S02]  /*1f2d0*/  IMAD.MOV.U32 R191, RZ, RZ, R223 ;  /* 0x000000ffffbf7224 */ /* 0x004fc400078e00df */
[----:B------:R-:W-:Y:S01]  /*1f2e0*/  IMAD.MOV.U32 R190, RZ, RZ, R6 ;  /* 0x000000ffffbe7224 */ /* 0x000fe200078e0006 */
[----:B-1----:R-:W2:Y:S04]  /*1f2f0*/  LDL.LU R223, [R1+0x5dc] ;  /* 0x0005dc0001df7983 */ /* 0x002ea80000300800 */
[----:B------:R-:W2:Y:S04]  /*1f300*/  LDL.LU R6, [R1+0x61c] ;  /* 0x00061c0001067983 */ /* 0x000ea80000300800 */
[----:B------:R1:W-:Y:S01]  /*1f310*/  LDGSTS.E [R175+0x32c80], desc[UR60][R190.64], P0 ;  /* 0x32c80000beaf7fae */ /* 0x0003e2000812187c */
[----:B---3--:R-:W-:-:S02]  /*1f320*/  IADD3 R0, P1, R0, R183, RZ ;  /* 0x000000b700007210 */ /* 0x008fc40007f3e0ff */
[----:B------:R-:W-:-:S03]  /*1f330*/  IADD3 R185, P2, R185, R183, RZ ;  /* 0x000000b7b9b97210 */ /* 0x000fc60007f5e0ff */
[----:B------:R3:W-:Y:S01]  /*1f340*/  STL [R1+0x560], R0 ;  /* 0x0005600001007387 */ /* 0x0007e20000100800 */
[----:B-1----:R-:W-:Y:S02]  /*1f350*/  IMAD.MOV.U32 R190, RZ, RZ, R0 ;  /* 0x000000ffffbe7224 */ /* 0x002fe400078e0000 */
[--C-:B----4-:R-:W-:Y:S02]  /*1f360*/  IMAD.X R184, R184, 0x1, R182.reuse, P1 ;  /* 0x00000001b8b87824 */ /* 0x110fe400008e06b6 */
[----:B------:R-:W-:-:S03]  /*1f370*/  IMAD.X R189, R189, 0x1, R182, P2 ;  /* 0x00000001bdbd7824 */ /* 0x000fc600010e06b6 */
        /* <DEDUP_REMOVED lines=11> */
[----:B------:R-:W-:-:S03]  /*1f430*/  IADD3 R186, P1, R186, R183, RZ ;  /* 0x000000b7baba7210 */ /* 0x000fc60007f3e0ff */
[----:B------:R1:W-:Y:S01]  /*1f440*/  LDGSTS.E [R175+0x33480], desc[UR60][R190.64], P0 ;  /* 0x33480000beaf7fae */ /* 0x0003e2000812187c */
[----:B------:R-:W-:Y:S01]  /*1f450*/  IADD3 R2, P2, R2, R183, RZ ;  /* 0x000000b702027210 */ /* 0x000fe20007f5e0ff */
[--C-:B--2---:R-:W-:Y:S01]  /*1f460*/  IMAD.X R223, R223, 0x1, R182.reuse, P1 ;  /* 0x00000001dfdf7824 */ /* 0x104fe200008e06b6 */
[----:B-1----:R-:W-:Y:S01]  /*1f470*/  MOV R190, R186 ;  /* 0x000000ba00be7202 */ /* 0x002fe20000000f00 */
[----:B------:R1:W-:Y:S02]  /*1f480*/  STL [R1+0x5e0], R186 ;  /* 0x0005e0ba01007387 */ /* 0x0003e40000100800 */
[----:B------:R-:W-:Y:S02]  /*1f490*/  IMAD.X R6, R6, 0x1, R182, P2 ;  /* 0x0000000106067824 */ /* 0x000fe400010e06b6 */
[----:B------:R-:W-:Y:S01]  /*1f4a0*/  IMAD.MOV.U32 R191, RZ, RZ, R223 ;  /* 0x000000ffffbf7224 */ /* 0x000fe200078e00df */
        /* <DEDUP_REMOVED lines=13> */
[-C--:B---3--:R-:W-:Y:S02]  /*1f580*/  IADD3 R0, P1, R0, R183.reuse, RZ ;  /* 0x000000b700007210 */ /* 0x088fe40007f3e0ff */
[----:B------:R-:W-:-:S03]  /*1f590*/  IADD3 R184, P2, R184, R183, RZ ;  /* 0x000000b7b8b87210 */ /* 0x000fc60007f5e0ff */
[----:B------:R1:W-:Y:S01]  /*1f5a0*/  STL [R1+0x268], R0 ;  /* 0x0002680001007387 */ /* 0x0003e20000100800 */
[----:B------:R-:W-:Y:S02]  /*1f5b0*/  IMAD.MOV.U32 R190, RZ, RZ, R0 ;  /* 0x000000ffffbe7224 */ /* 0x000fe400078e0000 */
[--C-:B----4-:R-:W-:Y:S02]  /*1f5c0*/  IMAD.X R185, R185, 0x1, R182.reuse, P1 ;  /* 0x00000001b9b97824 */ /* 0x110fe400008e06b6 */
[----:B------:R-:W-:-:S03]  /*1f5d0*/  IMAD.X R189, R189, 0x1, R182, P2 ;  /* 0x00000001bdbd7824 */ /* 0x000fc600010e06b6 */
[----:B------:R3:W-:Y:S01]  /*1f5e0*/  STL [R1+0x264], R185 ;  /* 0x000264b901007387 */ /* 0x0007e20000100800 */
[----:B------:R-:W-:-:S03]  /*1f5f0*/  IMAD.MOV.U32 R191, RZ, RZ, R185 ;  /* 0x000000ffffbf7224 */ /* 0x000fc600078e00b9 */
[----:B------:R4:W-:Y:S04]  /*1f600*/  STL [R1+0x2a8], R184 ;  /* 0x0002a8b801007387 */ /* 0x0009e80000100800 */
[----:B------:R4:W-:Y:S04]  /*1f610*/  STL [R1+0x2a4], R189 ;  /* 0x0002a4bd01007387 */ /* 0x0009e80000100800 */
[----:B-1----:R-:W2:Y:S04]  /*1f620*/  LDL.LU R0, [R1+0x368] ;  /* 0x0003680001007983 */ /* 0x002ea80000300800 */
[----:B------:R1:W-:Y:S04]  /*1f630*/  LDGSTS.E [R175+0x30100], desc[UR60][R190.64], P0 ;  /* 0x30100000beaf7fae */ /* 0x0003e8000812187c */
[----:B---3--:R-:W3:Y:S01]  /*1f640*/  LDL.LU R185, [R1+0x3a8] ;  /* 0x0003a80001b97983 */ /* 0x008ee20000300800 */
[----:B-1----:R-:W-:-:S03]  /*1f650*/  IMAD.MOV.U32 R190, RZ, RZ, R184 ;  /* 0x000000ffffbe7224 */ /* 0x002fc600078e00b8 */
[----:B----4-:R-:W4:Y:S01]  /*1f660*/  LDL.LU R184, [R1+0x364] ;  /* 0x0003640001b87983 */ /* 0x010f220000300800 */
[----:B------:R-:W-:-:S03]  /*1f670*/  IMAD.MOV.U32 R191, RZ, RZ, R189 ;  /* 0x000000ffffbf7224 */ /* 0x000fc600078e00bd */
[----:B------:R-:W4:Y:S04]  /*1f680*/  LDL.LU R189, [R1+0x3a4] ;  /* 0x0003a40001bd7983 */ /* 0x000f280000300800 */
[----:B------:R1:W-:Y:S01]  /*1f690*/  LDGSTS.E [R175+0x30500], desc[UR60][R190.64], P0 ;  /* 0x30500000beaf7fae */ /* 0x0003e2000812187c */
[----:B--2---:R-:W-:-:S05]  /*1f6a0*/  IADD3 R2, P1, R2, R183, RZ ;  /* 0x000000b702027210 */ /* 0x004fca0007f3e0ff */
[----:B------:R-:W-:Y:S01]  /*1f6b0*/  IMAD.X R186, R186, 0x1, R182, P1 ;  /* 0x00000001baba7824 */ /* 0x000fe200008e06b6 */
[----:B------:R-:W-:Y:S01]  /*1f6c0*/  IADD3 R6, P2, R6, R183, RZ ;  /* 0x000000b706067210 */ /* 0x000fe20007f5e0ff */
[----:B------:R2:W-:Y:S01]  /*1f6d0*/  STL [R1+0x2e8], R2 ;  /* 0x0002e80201007387 */ /* 0x0005e20000100800 */
[----:B-1----:R-:W-:Y:S02]  /*1f6e0*/  IMAD.MOV.U32 R190, RZ, RZ, R2 ;  /* 0x000000ffffbe7224 */ /* 0x002fe400078e0002 */
[----:B------:R-:W-:Y:S01]  /*1f6f0*/  IADD3.X R223, R223, R182, RZ, P2, !PT ;  /* 0x000000b6dfdf7210 */ /* 0x000fe200017fe4ff */
        /* <DEDUP_REMOVED lines=12> */
[-C--:B------:R-:W-:Y:S02]  /*1f7c0*/  IADD3 R0, P1, R0, R183.reuse, RZ ;  /* 0x000000b700007210 */ /* 0x080fe40007f3e0ff */
[----:B---3--:R-:W-:-:S03]  /*1f7d0*/  IADD3 R185, P2, R185, R183, RZ ;  /* 0x000000b7b9b97210 */ /* 0x008fc60007f5e0ff */
        /* <DEDUP_REMOVED lines=20> */
[----:B-1----:R-:W-:Y:S01]  /*1f920*/  IMAD.MOV.U32 R190, RZ, RZ, R2 ;  /* 0x000000ffffbe7224 */ /* 0x002fe200078e0002 */
[----:B------:R-:W-:Y:S02]  /*1f930*/  IADD3.X R223, R223, R182, RZ, P2, !PT ;  /* 0x000000b6dfdf7210 */ /* 0x000fe400017fe4ff */
        /* <DEDUP_REMOVED lines=29> */
[-C--:B--2---:R-:W-:Y:S02]  /*1fb10*/  IADD3 R2, P1, R2, R183.reuse, RZ ;  /* 0x000000b702027210 */ /* 0x084fe40007f3e0ff */
[----:B------:R-:W-:Y:S01]  /*1fb20*/  IADD3 R6, P2, R6, R183, RZ ;  /* 0x000000b706067210 */ /* 0x000fe20007f5e0ff */
[----:B------:R1:W-:Y:S04]  /*1fb30*/  LDGSTS.E [R175+0x32500], desc[UR60][R190.64], P0 ;  /* 0x32500000beaf7fae */ /* 0x0003e8000812187c */
[----:B------:R-:W-:Y:S01]  /*1fb40*/  STL [R1+0x4e8], R2 ;  /* 0x0004e80201007387 */ /* 0x000fe20000100800 */
[----:B------:R-:W-:Y:S02]  /*1fb50*/  IMAD.X R186, R186, 0x1, R182, P1 ;  /* 0x00000001baba7824 */ /* 0x000fe400008e06b6 */
[----:B-1----:R-:W-:Y:S01]  /*1fb60*/  IMAD.MOV.U32 R190, RZ, RZ, R2 ;  /* 0x000000ffffbe7224 */ /* 0x002fe200078e0002 */
[----:B------:R-:W-:-:S02]  /*1fb70*/  IADD3.X R223, R223, R182, RZ, P2, !PT ;  /* 0x000000b6dfdf7210 */ /* 0x000fc400017fe4ff */
        /* <DEDUP_REMOVED lines=29> */
[-C--:B------:R-:W-:Y:S02]  /*1fd50*/  IADD3 R186, P1, R186, R183.reuse, RZ ;  /* 0x000000b7baba7210 */ /* 0x080fe40007f3e0ff */
[----:B------:R-:W-:Y:S01]  /*1fd60*/  IADD3 R2, P2, R2, R183, RZ ;  /* 0x000000b702027210 */ /* 0x000fe20007f5e0ff */
[----:B------:R1:W-:Y:S02]  /*1fd70*/  LDGSTS.E [R175+0x33500], desc[UR60][R190.64], P0 ;  /* 0x33500000beaf7fae */ /* 0x0003e4000812187c */
[----:B--2---:R-:W-:Y:S02]  /*1fd80*/  IMAD.X R223, R223, 0x1, R182, P1 ;  /* 0x00000001dfdf7824 */ /* 0x004fe400008e06b6 */
[----:B------:R2:W-:Y:S01]  /*1fd90*/  STL [R1+0x5e8], R186 ;  /* 0x0005e8ba01007387 */ /* 0x0005e20000100800 */
[----:B------:R-:W-:-:S03]  /*1fda0*/  IADD3.X R6, R6, R182, RZ, P2, !PT ;  /* 0x000000b606067210 */ /* 0x000fc600017fe4ff */
[----:B------:R-:W-:Y:S01]  /*1fdb0*/  STL [R1+0x5e4], R223 ;  /* 0x0005e4df01007387 */ /* 0x000fe20000100800 */
[----:B-1----:R-:W-:Y:S02]  /*1fdc0*/  IMAD.MOV.U32 R190, RZ, RZ, R186 ;  /* 0x000000ffffbe7224 */ /* 0x002fe400078e00ba */
[----:B------:R-:W-:Y:S01]  /*1fdd0*/  IMAD.MOV.U32 R191, RZ, RZ, R223 ;  /* 0x000000ffffbf7224 */ /* 0x000fe200078e00df */
[----:B------:R1:W-:Y:S04]  /*1fde0*/  STL [R1+0x628], R2 ;  /* 0x0006280201007387 */ /* 0x0003e80000100800 */
[----:B------:R1:W-:Y:S04]  /*1fdf0*/  LDGSTS.E [R175+0x33900], desc[UR60][R190.64], P0 ;  /* 0x33900000beaf7fae */ /* 0x0003e8000812187c */
[----:B------:R1:W-:Y:S04]  /*1fe00*/  STL [R1+0x624], R6 ;  /* 0x0006240601007387 */ /* 0x0003e80000100800 */
[----:B--2---:R-:W2:Y:S01]  /*1fe10*/  LDL.LU R186, [R1+0x2ec] ;  /* 0x0002ec0001ba7983 */ /* 0x004ea20000300800 */
[----:B-1----:R-:W-:-:S03]  /*1fe20*/  IMAD.MOV.U32 R190, RZ, RZ, R2 ;  /* 0x000000ffffbe7224 */ /* 0x002fc600078e0002 */
        /* <DEDUP_REMOVED lines=23> */
[----:B------:R-:W4:Y:S01]  /*1ffa0*/  LDL.LU R189, [R1+0x3ac] ;  /* 0x0003ac0001bd7983 */ /* 0x000f220000300800 */
[----:B--2---:R-:W-:-:S03]  /*1ffb0*/  IADD3 R2, P1, R2, R183, RZ ;  /* 0x000000b702027210 */ /* 0x004fc60007f3e0ff */
[----:B------:R1:W-:Y:S01]  /*1ffc0*/  LDGSTS.E [R175+0x30580], desc[UR60][R190.64], P0 ;  /* 0x30580000beaf7fae */ /* 0x0003e2000812187c */
[----:B------:R-:W-:Y:S02]  /*1ffd0*/  IADD3.X R186, R186, R182, RZ, P1, !PT ;  /* 0x000000b6baba7210 */ /* 0x000fe40000ffe4ff */
[----:B------:R-:W-:Y:S01]  /*1ffe0*/  IADD3 R6, P2, R6, R183, RZ ;  /* 0x000000b706067210 */ /* 0x000fe20007f5e0ff */
[----:B------:R2:W-:Y:S04]  /*1fff0*/  STL [R1+0x2f0], R2 ;  /* 0x0002f00201007387 */ /* 0x0005e80000100800 */
[----:B------:R-:W-:Y:S01]  /*20000*/  IMAD.X R223, R223, 0x1, R182, P2 ;  /* 0x00000001dfdf7824 */ /* 0x000fe200010e06b6 */
[----:B------:R2:W-:Y:S01]  /*20010*/  STL [R1+0x2ec], R186 ;  /* 0x0002ecba01007387 */ /* 0x0005e20000100800 */
[----:B-1----:R-:W-:-:S02]  /*20020*/  IMAD.MOV.U32 R190, RZ, RZ, R2 ;  /* 0x000000ffffbe7224 */ /* 0x002fc400078e0002 */
[----:B------:R-:W-:Y:S01]  /*20030*/  IMAD.MOV.U32 R191, RZ, RZ, R186 ;  /* 0x000000ffffbf7224 */ /* 0x000fe200078e00ba */
[----:B------:R1:W-:Y:S04]  /*20040*/  STL [R1+0x330], R6 ;  /* 0x0003300601007387 */ /* 0x0003e80000100800 */
[----:B--2---:R-:W2:Y:S04]  /*20050*/  LDL.LU R2, [R1+0x3f0] ;  /* 0x0003f00001027983 */ /* 0x004ea80000300800 */
[----:B------:R1:W-:Y:S04]  /*20060*/  STL [R1+0x32c], R223 ;  /* 0x00032cdf01007387 */ /* 0x0003e80000100800 */
[----:B------:R1:W-:Y:S04]  /*20070*/  LDGSTS.E [R175+0x30980], desc[UR60][R190.64], P0 ;  /* 0x30980000beaf7fae */ /* 0x0003e8000812187c */
[----:B------:R-:W2:Y:S01]  /*20080*/  LDL.LU R186, [R1+0x430] ;  /* 0x0004300001ba7983 */ /* 0x000ea20000300800 */
[----:B-1----:R-:W-:-:S03]  /*20090*/  IMAD.MOV.U32 R190, RZ, RZ, R6 ;  /* 0x000000ffffbe7224 */ /* 0x002fc600078e0006 */
        /* <DEDUP_REMOVED lines=21> */
[-C--:B--2---:R-:W-:Y:S02]  /*201f0*/  IADD3 R2, P1, R2, R183.reuse, RZ ;  /* 0x000000b702027210 */ /* 0x084fe40007f3e0ff */
[----:B------:R-:W-:Y:S01]  /*20200*/  IADD3 R186, P2, R186, R183, RZ ;  /* 0x000000b7baba7210 */ /* 0x000fe20007f5e0ff */
[----:B------:R1:W-:Y:S01]  /*20210*/  LDGSTS.E [R175+0x31580], desc[UR60][R190.64], P0 ;  /* 0x31580000beaf7fae */ /* 0x0003e2000812187c */
[----:B------:R-:W-:-:S03]  /*20220*/  IADD3.X R6, R6, R182, RZ, P1, !PT ;  /* 0x000000b606067210 */ /* 0x000fc60000ffe4ff */
[----:B------:R2:W-:Y:S01]  /*20230*/  STL [R1+0x3f0], R2 ;  /* 0x0003f00201007387 */ /* 0x0005e20000100800 */
[----:B------:R-:W-:-:S03]  /*20240*/  IMAD.X R223, R223, 0x1, R182, P2 ;  /* 0x00000001dfdf7824 */ /* 0x000fc600010e06b6 */
[----:B------:R2:W-:Y:S01]  /*20250*/  STL [R1+0x3ec], R6 ;  /* 0x0003ec0601007387 */ /* 0x0005e20000100800 */
[----:B-1----:R-:W-:Y:S02]  /*20260*/  IMAD.MOV.U32 R190, RZ, RZ, R2 ;  /* 0x000000ffffbe7224 */ /* 0x002fe400078e0002 */
        /* <DEDUP_REMOVED lines=30> */
[----:B------:R1:W-:Y:S01]  /*20450*/  LDGSTS.E [R175+0x32580], desc[UR60][R190.64], P0 ;  /* 0x32580000beaf7fae */ /* 0x0003e2000812187c */
[----:B------:R-:W-:-:S03]  /*20460*/  IADD3.X R186, R186, R182, RZ, P1, !PT ;  /* 0x000000b6baba7210 */ /* 0x000fc60000ffe4ff */
[----:B------:R-:W-:Y:S01]  /*20470*/  STL [R1+0x4f0], R2 ;  /* 0x0004f00201007387 */ /* 0x000fe20000100800 */
[----:B------:R-:W-:-:S03]  /*20480*/  IMAD.X R223, R223, 0x1, R182, P2 ;  /* 0x00000001dfdf7824 */ /* 0x000fc600010e06b6 */
[----:B------:R2:W-:Y:S01]  /*20490*/  STL [R1+0x4ec], R186 ;  /* 0x0004ecba01007387 */ /* 0x0005e20000100800 */
[----:B-1----:R-:W-:Y:S02]  /*204a0*/  IMAD.MOV.U32 R190, RZ, RZ, R2 ;  /* 0x000000ffffbe7224 */ /* 0x002fe400078e0002 */
[----:B------:R-:W-:Y:S01]  /*204b0*/  IMAD.MOV.U32 R191, RZ, RZ, R186 ;  /* 0x000000ffffbf7224 */ /* 0x000fe200078e00ba */
[----:B------:R-:W-:Y:S04]  /*204c0*/  STL [R1+0x530], R6 ;  /* 0x0005300601007387 */ /* 0x000fe80000100800 */
        /* <DEDUP_REMOVED lines=9> */
[-C--:B---3--:R-:W-:Y:S02]  /*20560*/  IADD3 R0, P1, R0, R183.reuse, RZ ;  /* 0x000000b700007210 */ /* 0x088fe40007f3e0ff */
        /* <DEDUP_REMOVED lines=52> */
[----:B------:R-:W-:-:S03]  /*208b0*/  MOV R191, R189 ;  /* 0x000000bd00bf7202 */ /* 0x000fc60000000f00 */
[----:B------:R-:W4:Y:S01]  /*208c0*/  LDL.LU R189, [R1+0x3b4] ;  /* 0x0003b40001bd7983 */ /* 0x000f220000300800 */
[----:B--2---:R-:W-:-:S03]  /*208d0*/  IADD3 R2, P1, R2, R183, RZ ;  /* 0x000000b702027210 */ /* 0x004fc60007f3e0ff */
[----:B------:R1:W-:Y:S02]  /*208e0*/  LDGSTS.E [R175+0x30600], desc[UR60][R190.64], P0 ;  /* 0x30600000beaf7fae */ /* 0x0003e4000812187c */
[--C-:B------:R-:W-:Y:S01]  /*208f0*/  IMAD.X R186, R186, 0x1, R182.reuse, P1 ;  /* 0x00000001baba7824 */ /* 0x100fe200008e06b6 */
        /* <DEDUP_REMOVED lines=31> */
[----:B------:R-:W-:-:S03]  /*20af0*/  MOV R191, R189 ;  /* 0x000000bd00bf7202 */ /* 0x000fc60000000f00 */
[----:B------:R-:W4:Y:S01]  /*20b00*/  LDL.LU R189, [R1+0x4b4] ;  /* 0x0004b40001bd7983 */ /* 0x000f220000300800 */
[-C--:B--2---:R-:W-:Y:S02]  /*20b10*/  IADD3 R2, P1, R2, R183.reuse, RZ ;  /* 0x000000b702027210 */ /* 0x084fe40007f3e0ff */
[----:B------:R-:W-:Y:S01]  /*20b20*/  IADD3 R186, P2, R186, R183, RZ ;  /* 0x000000b7baba7210 */ /* 0x000fe20007f5e0ff */
[----:B------:R1:W-:Y:S02]  /*20b30*/  LDGSTS.E [R175+0x31600], desc[UR60][R190.64], P0 ;  /* 0x31600000beaf7fae */ /* 0x0003e4000812187c */
[--C-:B------:R-:W-:Y:S02]  /*20b40*/  IMAD.X R6, R6, 0x1, R182.reuse, P1 ;  /* 0x0000000106067824 */ /* 0x100fe400008e06b6 */
        /* <DEDUP_REMOVED lines=30> */
[----:B------:R-:W-:-:S03]  /*20d30*/  MOV R191, R189 ;  /* 0x000000bd00bf7202 */ /* 0x000fc60000000f00 */
[----:B------:R-:W4:Y:S01]  /*20d40*/  LDL.LU R189, [R1+0x5b4] ;  /* 0x0005b40001bd7983 */ /* 0x000f220000300800 */
[-C--:B--2---:R-:W-:Y:S02]  /*20d50*/  IADD3 R2, P1, R2, R183.reuse, RZ ;  /* 0x000000b702027210 */ /* 0x084fe40007f3e0ff */
[----:B------:R-:W-:Y:S01]  /*20d60*/  IADD3 R6, P2, R6, R183, RZ ;  /* 0x000000b706067210 */ /* 0x000fe20007f5e0ff */
[----:B------:R1:W-:Y:S02]  /*20d70*/  LDGSTS.E [R175+0x32600], desc[UR60][R190.64], P0 ;  /* 0x32600000beaf7fae */ /* 0x0003e4000812187c */
[--C-:B------:R-:W-:Y:S02]  /*20d80*/  IMAD.X R186, R186, 0x1, R182.reuse, P1 ;  /* 0x00000001baba7824 */ /* 0x100fe400008e06b6 */
[----:B------:R-:W-:Y:S01]  /*20d90*/  STL [R1+0x4f8], R2 ;  /* 0x0004f80201007387 */ /* 0x000fe20000100800 */
[----:B------:R-:W-:-:S03]  /*20da0*/  IMAD.X R223, R223, 0x1, R182, P2 ;  /* 0x00000001dfdf7824 */ /* 0x000fc600010e06b6 */
[----:B------:R2:W-:Y:S01]  /*20db0*/  STL [R1+0x4f4], R186 ;  /* 0x0004f4ba01007387 */ /* 0x0005e20000100800 */
[----:B-1----:R-:W-:-:S03]  /*20dc0*/  IMAD.MOV.U32 R190, RZ, RZ, R2 ;  /* 0x000000ffffbe7224 */ /* 0x002fc600078e0002 */
[----:B------:R-:W-:Y:S01]  /*20dd0*/  STL [R1+0x538], R6 ;  /* 0x0005380601007387 */ /* 0x000fe20000100800 */
[----:B------:R-:W-:-:S03]  /*20de0*/  IMAD.MOV.U32 R191, RZ, RZ, R186 ;  /* 0x000000ffffbf7224 */ /* 0x000fc600078e00ba */
        /* <DEDUP_REMOVED lines=22> */
[----:B-1----:R-:W-:Y:S01]  /*20f50*/  IMAD.MOV.U32 R190, RZ, RZ, R185 ;  /* 0x000000ffffbe7224 */ /* 0x002fe200078e00b9 */
[----:B------:R-:W-:Y:S01]  /*20f60*/  MOV R191, R189 ;  /* 0x000000bd00bf7202 */ /* 0x000fe20000000f00 */
[----:B----4-:R-:W4:Y:S04]  /*20f70*/  LDL.LU R185, [R1+0x27c] ;  /* 0x00027c0001b97983 */ /* 0x010f280000300800 */
[----:B------:R-:W4:Y:S01]  /*20f80*/  LDL.LU R189, [R1+0x2bc] ;  /* 0x0002bc0001bd7983 */ /* 0x000f220000300800 */
[----:B--2---:R-:W-:-:S02]  /*20f90*/  IADD3 R186, P1, R186, R183, RZ ;  /* 0x000000b7baba7210 */ /* 0x004fc40007f3e0ff */
[----:B------:R-:W-:Y:S01]  /*20fa0*/  IADD3 R2, P2, R2, R183, RZ ;  /* 0x000000b702027210 */ /* 0x000fe20007f5e0ff */
[----:B------:R1:W-:Y:S02]  /*20fb0*/  LDGSTS.E [R175+0x33600], desc[UR60][R190.64], P0 ;  /* 0x33600000beaf7fae */ /* 0x0003e4000812187c */
[--C-:B------:R-:W-:Y:S02]  /*20fc0*/  IMAD.X R223, R223, 0x1, R182.reuse, P1 ;  /* 0x00000001dfdf7824 */ /* 0x100fe400008e06b6 */
[----:B------:R-:W-:Y:S01]  /*20fd0*/  IMAD.X R6, R6, 0x1, R182, P2 ;  /* 0x0000000106067824 */ /* 0x000fe200010e06b6 */
[----:B------:R2:W-:Y:S01]  /*20fe0*/  STL [R1+0x5f8], R186 ;  /* 0x0005f8ba01007387 */ /* 0x0005e20000100800 */
[----:B-1----:R-:W-:Y:S02]  /*20ff0*/  IMAD.MOV.U32 R190, RZ, RZ, R186 ;  /* 0x000000ffffbe7224 */ /* 0x002fe400078e00ba */
[----:B------:R-:W-:Y:S01]  /*21000*/  IMAD.MOV.U32 R191, RZ, RZ, R223 ;  /* 0x000000ffffbf7224 */ /* 0x000fe200078e00df */
[----:B------:R-:W-:Y:S04]  /*21010*/  STL [R1+0x5f4], R223 ;  /* 0x0005f4df01007387 */ /* 0x000fe80000100800 */
        /* <DEDUP_REMOVED lines=25> */
[----:B-1----:R-:W-:-:S03]  /*211b0*/  MOV R190, R184 ;  /* 0x000000b800be7202 */ /* 0x002fc60000000f00 */
        /* <DEDUP_REMOVED lines=9> */
[----:B------:R-:W-:Y:S01]  /*21250*/  IMAD.MOV.U32 R191, RZ, RZ, R186 ;  /* 0x000000ffffbf7224 */ /* 0x000fe200078e00ba */
[----:B------:R1:W-:Y:S01]  /*21260*/  STL [R1+0x2fc], R186 ;  /* 0x0002fcba01007387 */ /* 0x0003e20000100800 */
[----:B------:R-:W-:-:S03]  /*21270*/  IMAD.X R223, R223, 0x1, R182, P2 ;  /* 0x00000001dfdf7824 */ /* 0x000fc600010e06b6 */
        /* <DEDUP_REMOVED lines=23> */
[----:B----4-:R-:W-:-:S03]  /*213f0*/  MOV R190, R185 ;  /* 0x000000b900be7202 */ /* 0x010fc60000000f00 */
[----:B------:R-:W4:Y:S01]  /*21400*/  LDL.LU R185, [R1+0x47c] ;  /* 0x00047c0001b97983 */ /* 0x000f220000300800 */
[----:B------:R-:W-:-:S03]  /*21410*/  IMAD.MOV.U32 R191, RZ, RZ, R189 ;  /* 0x000000ffffbf7224 */ /* 0x000fc600078e00bd */
[----:B------:R-:W4:Y:S01]  /*21420*/  LDL.LU R189, [R1+0x4bc] ;  /* 0x0004bc0001bd7983 */ /* 0x000f220000300800 */
[-C--:B--2---:R-:W-:Y:S02]  /*21430*/  IADD3 R2, P1, R2, R183.reuse, RZ ;  /* 0x000000b702027210 */ /* 0x084fe40007f3e0ff */
[----:B------:R-:W-:Y:S01]  /*21440*/  IADD3 R186, P2, R186, R183, RZ ;  /* 0x000000b7baba7210 */ /* 0x000fe20007f5e0ff */
[----:B------:R1:W-:Y:S04]  /*21450*/  LDGSTS.E [R175+0x31680], desc[UR60][R190.64], P0 ;  /* 0x31680000beaf7fae */ /* 0x0003e8000812187c */
[----:B------:R2:W-:Y:S01]  /*21460*/  STL [R1+0x400], R2 ;  /* 0x0004000201007387 */ /* 0x0005e20000100800 */
[----:B------:R-:W-:Y:S02]  /*21470*/  IMAD.X R6, R6, 0x1, R182, P1 ;  /* 0x0000000106067824 */ /* 0x000fe400008e06b6 */
[----:B-1----:R-:W-:-:S02]  /*21480*/  IMAD.MOV.U32 R190, RZ, RZ, R2 ;  /* 0x000000ffffbe7224 */ /* 0x002fc400078e0002 */
[----:B------:R-:W-:Y:S01]  /*21490*/  IMAD.X R223, R223, 0x1, R182, P2 ;  /* 0x00000001dfdf7824 */ /* 0x000fe200010e06b6 */
        /* <DEDUP_REMOVED lines=25> */
[----:B-1----:R-:W-:-:S02]  /*21630*/  MOV R190, R184 ;  /* 0x000000b800be7202 */ /* 0x002fc40000000f00 */
[----:B----4-:R-:W4:Y:S01]  /*21640*/  LDL.LU R184, [R1+0x57c] ;  /* 0x00057c0001b87983 */ /* 0x010f220000300800 */
[----:B------:R-:W-:-:S03]  /*21650*/  IMAD.MOV.U32 R191, RZ, RZ, R189 ;  /* 0x000000ffffbf7224 */ /* 0x000fc600078e00bd */
        /* <DEDUP_REMOVED lines=8> */
[----:B-1----:R-:W-:Y:S02]  /*216e0*/  IMAD.MOV.U32 R190, RZ, RZ, R2 ;  /* 0x000000ffffbe7224 */ /* 0x002fe400078e0002 */
[----:B------:R-:W-:Y:S01]  /*216f0*/  IMAD.MOV.U32 R191, RZ, RZ, R186 ;  /* 0x000000ffffbf7224 */ /* 0x000fe200078e00ba */
[----:B------:R-:W-:Y:S04]  /*21700*/  STL [R1+0x540], R6 ;  /* 0x0005400601007387 */ /* 0x000fe80000100800 */
[----:B------:R1:W-:Y:S04]  /*21710*/  LDGSTS.E [R175+0x32a80], desc[UR60][R190.64], P0 ;  /* 0x32a80000beaf7fae */ /* 0x0003e8000812187c */
[----:B--2---:R-:W2:Y:S04]  /*21720*/  LDL.LU R186, [R1+0x600] ;  /* 0x0006000001ba7983 */ /* 0x004ea80000300800 */
[----:B------:R1:W-:Y:S04]  /*21730*/  STL [R1+0x53c], R223 ;  /* 0x00053cdf01007387 */ /* 0x0003e80000100800 */
[----:B------:R-:W2:Y:S01]  /*21740*/  LDL.LU R2, [R1+0x640] ;  /* 0x0006400001027983 */ /* 0x000ea20000300800 */
[----:B-1----:R-:W-:-:S02]  /*21750*/  IMAD.MOV.U32 R191, RZ, RZ, R223 ;  /* 0x000000ffffbf7224 */ /* 0x002fc400078e00df */
[----:B------:R-:W-:Y:S01]  /*21760*/  IMAD.MOV.U32 R190, RZ, RZ, R6 ;  /* 0x000000ffffbe7224 */ /* 0x000fe200078e0006 */
[----:B------:R-:W2:Y:S04]  /*21770*/  LDL.LU R223, [R1+0x5fc] ;  /* 0x0005fc0001df7983 */ /* 0x000ea80000300800 */
        /* <DEDUP_REMOVED lines=15> */
[----:B-1----:R-:W-:Y:S01]  /*21870*/  MOV R190, R185 ;  /* 0x000000b900be7202 */ /* 0x002fe20000000f00 */
[----:B------:R-:W-:Y:S01]  /*21880*/  IMAD.MOV.U32 R191, RZ, RZ, R189 ;  /* 0x000000ffffbf7224 */ /* 0x000fe200078e00bd */
[----:B----4-:R-:W4:Y:S04]  /*21890*/  LDL.LU R185, [R1+0x284] ;  /* 0x0002840001b97983 */ /* 0x010f280000300800 */
[----:B------:R-:W4:Y:S01]  /*218a0*/  LDL.LU R189, [R1+0x2c4] ;  /* 0x0002c40001bd7983 */ /* 0x000f220000300800 */
[----:B--2---:R-:W-:-:S02]  /*218b0*/  IADD3 R186, P1, R186, R183, RZ ;  /* 0x000000b7baba7210 */ /* 0x004fc40007f3e0ff */
[----:B------:R-:W-:Y:S01]  /*218c0*/  IADD3 R2, P2, R2, R183, RZ ;  /* 0x000000b702027210 */ /* 0x000fe20007f5e0ff */
[----:B------:R1:W-:Y:S02]  /*218d0*/  LDGSTS.E [R175+0x33680], desc[UR60][R190.64], P0 ;  /* 0x33680000beaf7fae */ /* 0x0003e4000812187c */
[--C-:B------:R-:W-:Y:S02]  /*218e0*/  IMAD.X R223, R223, 0x1, R182.reuse, P1 ;  /* 0x00000001dfdf7824 */ /* 0x100fe400008e06b6 */
[----:B------:R-:W-:Y:S01]  /*218f0*/  IMAD.X R6, R6, 0x1, R182, P2 ;  /* 0x0000000106067824 */ /* 0x000fe200010e06b6 */
[----:B------:R-:W-:Y:S01]  /*21900*/  STL [R1+0x600], R186 ;  /* 0x000600ba01007387 */ /* 0x000fe20000100800 */
[----:B-1----:R-:W-:Y:S02]  /*21910*/  IMAD.MOV.U32 R190, RZ, RZ, R186 ;  /* 0x000000ffffbe7224 */ /* 0x002fe400078e00ba */
[----:B------:R-:W-:Y:S01]  /*21920*/  IMAD.MOV.U32 R191, RZ, RZ, R223 ;  /* 0x000000ffffbf7224 */ /* 0x000fe200078e00df */
[----:B------:R-:W-:Y:S04]  /*21930*/  STL [R1+0x5fc], R223 ;  /* 0x0005fcdf01007387 */ /* 0x000fe80000100800 */
[----:B------:R1:W-:Y:S04]  /*21940*/  LDGSTS.E [R175+0x33a80], desc[UR60][R190.64], P0 ;  /* 0x33a80000beaf7fae */ /* 0x0003e8000812187c */
[----:B------:R-:W-:Y:S04]  /*21950*/  STL [R1+0x640], R2 ;  /* 0x0006400201007387 */ /* 0x000fe80000100800 */
[----:B------:R2:W-:Y:S01]  /*21960*/  STL [R1+0x63c], R6 ;  /* 0x00063c0601007387 */ /* 0x0005e20000100800 */
[----:B-1----:R-:W-:-:S02]  /*21970*/  IMAD.MOV.U32 R190, RZ, RZ, R2 ;  /* 0x000000ffffbe7224 */ /* 0x002fc400078e0002 */
[----:B------:R-:W-:Y:S02]  /*21980*/  IMAD.MOV.U32 R191, RZ, RZ, R6 ;  /* 0x000000ffffbf7224 */ /* 0x000fe400078e0006 */
[----:B--2---:R-:W2:Y:S04]  /*21990*/  LDL.LU R6, [R1+0x304] ;  /* 0x0003040001067983 */ /* 0x004ea80000300800 */
[----:B------:R-:W2:Y:S04]  /*219a0*/  LDL.LU R2, [R1+0x308] ;  /* 0x0003080001027983 */ /* 0x000ea80000300800 */
[----:B------:R1:W-:Y:S04]  /*219b0*/  LDGSTS.E [R175+0x33e80], desc[UR60][R190.64], P0 ;  /* 0x33e80000beaf7fae */ /* 0x0003e8000812187c */
[----:B------:R-:W2:Y:S04]  /*219c0*/  LDL.LU R223, [R1+0x344] ;  /* 0x0003440001df7983 */ /* 0x000ea80000300800 */
[----:B------:R-:W2:Y:S01]  /*219d0*/  LDL.LU R186, [R1+0x348] ;  /* 0x0003480001ba7983 */ /* 0x000ea20000300800 */
        /* <DEDUP_REMOVED lines=9> */
[----:B------:R-:W-:-:S03]  /*21a70*/  MOV R191, R185 ;  /* 0x000000b900bf7202 */ /* 0x000fc60000000f00 */
        /* <DEDUP_REMOVED lines=12> */
[----:B------:R2:W-:Y:S01]  /*21b40*/  STL [R1+0x308], R2 ;  /* 0x0003080201007387 */ /* 0x0005e20000100800 */
[----:B-1----:R-:W-:Y:S01]  /*21b50*/  IMAD.MOV.U32 R190, RZ, RZ, R2 ;  /* 0x000000ffffbe7224 */ /* 0x002fe200078e0002 */
[----:B------:R-:W-:Y:S01]  /*21b60*/  IADD3 R186, P2, R186, R183, RZ ;  /* 0x000000b7baba7210 */ /* 0x000fe20007f5e0ff */
[----:B------:R-:W-:Y:S01]  /*21b70*/  IMAD.MOV.U32 R191, RZ, RZ, R6 ;  /* 0x000000ffffbf7224 */ /* 0x000fe200078e0006 */
[----:B------:R1:W-:Y:S03]  /*21b80*/  STL [R1+0x304], R6 ;  /* 0x0003040601007387 */ /* 0x0003e60000100800 */
[----:B------:R-:W-:Y:S01]  /*21b90*/  IMAD.X R223, R223, 0x1, R182, P2 ;  /* 0x00000001dfdf7824 */ /* 0x000fe200010e06b6 */
[----:B------:R1:W-:Y:S04]  /*21ba0*/  STL [R1+0x348], R186 ;  /* 0x000348ba01007387 */ /* 0x0003e80000100800 */
[----:B--2---:R-:W2:Y:S04]  /*21bb0*/  LDL.LU R2, [R1+0x408] ;  /* 0x0004080001027983 */ /* 0x004ea80000300800 */
[----:B------:R1:W-:Y:S04]  /*21bc0*/  LDGSTS.E [R175+0x30b00], desc[UR60][R190.64], P0 ;  /* 0x30b00000beaf7fae */ /* 0x0003e8000812187c */
[----:B------:R1:W-:Y:S04]  /*21bd0*/  STL [R1+0x344], R223 ;  /* 0x000344df01007387 */ /* 0x0003e80000100800 */
[----:B-1----:R-:W2:Y:S01]  /*21be0*/  LDL.LU R6, [R1+0x448] ;  /* 0x0004480001067983 */ /* 0x002ea20000300800 */
[----:B------:R-:W-:-:S02]  /*21bf0*/  IMAD.MOV.U32 R190, RZ, RZ, R186 ;  /* 0x000000ffffbe7224 */ /* 0x000fc400078e00ba */
[----:B------:R-:W-:Y:S01]  /*21c00*/  IMAD.MOV.U32 R191, RZ, RZ, R223 ;  /* 0x000000ffffbf7224 */ /* 0x000fe200078e00df */
[----:B------:R-:W2:Y:S04]  /*21c10*/  LDL.LU R186, [R1+0x404] ;  /* 0x0004040001ba7983 */ /* 0x000ea80000300800 */
[----:B------:R-:W2:Y:S04]  /*21c20*/  LDL.LU R223, [R1+0x444] ;  /* 0x0004440001df7983 */ /* 0x000ea80000300800 */
[----:B------:R1:W-:Y:S01]  /*21c30*/  LDGSTS.E [R175+0x30f00], desc[UR60][R190.64], P0 ;  /* 0x30f00000beaf7fae */ /* 0x0003e2000812187c */
[----:B------:R-:W-:-:S02]  /*21c40*/  IADD3 R0, P1, R0, R183, RZ ;  /* 0x000000b700007210 */ /* 0x000fc40007f3e0ff */
[----:B---3--:R-:W-:-:S03]  /*21c50*/  IADD3 R185, P2, R185, R183, RZ ;  /* 0x000000b7b9b97210 */ /* 0x008fc60007f5e0ff */
[----:B------:R3:W-:Y:S01]  /*21c60*/  STL [R1+0x388], R0 ;  /* 0x0003880001007387 */ /* 0x0007e20000100800 */
[----:B-1----:R-:W-:Y:S02]  /*21c70*/  IMAD.MOV.U32 R190, RZ, RZ, R0 ;  /* 0x000000ffffbe7224 */ /* 0x002fe400078e0000 */
[--C-:B----4-:R-:W-:Y:S02]  /*21c80*/  IMAD.X R184, R184, 0x1, R182.reuse, P1 ;  /* 0x00000001b8b87824 */ /* 0x110fe400008e06b6 */
[----:B------:R-:W-:-:S03]  /*21c90*/  IMAD.X R189, R189, 0x1, R182, P2 ;  /* 0x00000001bdbd7824 */ /* 0x000fc600010e06b6 */
[----:B------:R1:W-:Y:S01]  /*21ca0*/  STL [R1+0x384], R184 ;  /* 0x000384b801007387 */ /* 0x0003e20000100800 */
[----:B------:R-:W-:-:S03]  /*21cb0*/  MOV R191, R184 ;  /* 0x000000b800bf7202 */ /* 0x000fc60000000f00 */
        /* <DEDUP_REMOVED lines=15> */
[----:B------:R-:W-:Y:S01]  /*21db0*/  IMAD.MOV.U32 R191, RZ, RZ, R186 ;  /* 0x000000ffffbf7224 */ /* 0x000fe200078e00ba */
[----:B------:R1:W-:Y:S01]  /*21dc0*/  STL [R1+0x404], R186 ;  /* 0x000404ba01007387 */ /* 0x0003e20000100800 */
[----:B------:R-:W-:-:S03]  /*21dd0*/  IMAD.X R223, R223, 0x1, R182, P2 ;  /* 0x00000001dfdf7824 */ /* 0x000fc600010e06b6 */
[----:B------:R-:W-:Y:S04]  /*21de0*/  STL [R1+0x448], R6 ;  /* 0x0004480601007387 */ /* 0x000fe80000100800 */
[----:B--2---:R-:W2:Y:S04]  /*21df0*/  LDL.LU R2, [R1+0x508] ;  /* 0x0005080001027983 */ /* 0x004ea80000300800 */
[----:B------:R1:W-:Y:S04]  /*21e00*/  LDGSTS.E [R175+0x31b00], desc[UR60][R190.64], P0 ;  /* 0x31b00000beaf7fae */ /* 0x0003e8000812187c */
[----:B------:R1:W-:Y:S04]  /*21e10*/  STL [R1+0x444], R223 ;  /* 0x000444df01007387 */ /* 0x0003e80000100800 */
[----:B-1----:R-:W2:Y:S01]  /*21e20*/  LDL.LU R186, [R1+0x548] ;  /* 0x0005480001ba7983 */ /* 0x002ea20000300800 */
[----:B------:R-:W-:-:S02]  /*21e30*/  IMAD.MOV.U32 R190, RZ, RZ, R6 ;  /* 0x000000ffffbe7224 */ /* 0x000fc400078e0006 */
[----:B------:R-:W-:Y:S02]  /*21e40*/  IMAD.MOV.U32 R191, RZ, RZ, R223 ;  /* 0x000000ffffbf7224 */ /* 0x000fe400078e00df */
[----:B------:R-:W2:Y:S04]  /*21e50*/  LDL.LU R223, [R1+0x504] ;  /* 0x0005040001df7983 */ /* 0x000ea80000300800 */
        /* <DEDUP_REMOVED lines=21> */
[----:B------:R-:W-:Y:S01]  /*21fb0*/  IADD3 R186, P2, R186, R183, RZ ;  /* 0x000000b7baba7210 */ /* 0x000fe20007f5e0ff */
[----:B------:R-:W-:Y:S02]  /*21fc0*/  IMAD.X R223, R223, 0x1, R182, P1 ;  /* 0x00000001dfdf7824 */ /* 0x000fe400008e06b6 */
[----:B-1----:R-:W-:Y:S02]  /*21fd0*/  IMAD.MOV.U32 R190, RZ, RZ, R2 ;  /* 0x000000ffffbe7224 */ /* 0x002fe400078e0002 */
[----:B------:R-:W-:Y:S02]  /*21fe0*/  IMAD.MOV.U32 R191, RZ, RZ, R223 ;  /* 0x000000ffffbf7224 */ /* 0x000fe400078e00df */
[----:B------:R-:W-:-:S03]  /*21ff0*/  IMAD.X R6, R6, 0x1, R182, P2 ;  /* 0x0000000106067824 */ /* 0x000fc600010e06b6 */
[----:B------:R1:W-:Y:S04]  /*22000*/  LDGSTS.E [R175+0x32b00], desc[UR60][R190.64], P0 ;  /* 0x32b00000beaf7fae */ /* 0x0003e8000812187c */
[----:B------:R-:W-:Y:S04]  /*22010*/  STL [R1+0x508], R2 ;  /* 0x0005080201007387 */ /* 0x000fe80000100800 */
[----:B------:R2:W-:Y:S01]  /*22020*/  STL [R1+0x504], R223 ;  /* 0x000504df01007387 */ /* 0x0005e20000100800 */
[----:B-1----:R-:W-:Y:S02]  /*22030*/  IMAD.MOV.U32 R190, RZ, RZ, R186 ;  /* 0x000000ffffbe7224 */ /* 0x002fe400078e00ba */
[----:B------:R-:W-:Y:S01]  /*22040*/  IMAD.MOV.U32 R191, RZ, RZ, R6 ;  /* 0x000000ffffbf7224 */ /* 0x000fe200078e0006 */
[----:B------:R-:W-:Y:S04]  /*22050*/  STL [R1+0x548], R186 ;  /* 0x000548ba01007387 */ /* 0x000fe80000100800 */
[----:B--2---:R-:W2:Y:S04]  /*22060*/  LDL.LU R223, [R1+0x608] ;  /* 0x0006080001df7983 */ /* 0x004ea80000300800 */
[----:B------:R1:W-:Y:S04]  /*22070*/  LDGSTS.E [R175+0x32f00], desc[UR60][R190.64], P0 ;  /* 0x32f00000beaf7fae */ /* 0x0003e8000812187c */
[----:B------:R1:W-:Y:S04]  /*22080*/  STL [R1+0x544], R6 ;  /* 0x0005440601007387 */ /* 0x0003e80000100800 */
[----:B------:R-:W2:Y:S04]  /*22090*/  LDL.LU R2, [R1+0x648] ;  /* 0x0006480001027983 */ /* 0x000ea80000300800 */
[----:B-1----:R-:W5:Y:S04]  /*220a0*/  LDL.LU R6, [R1+0xc04] ;  /* 0x000c040001067983 */ /* 0x002f680000300800 */
[----:B------:R-:W2:Y:S01]  /*220b0*/  LDL.LU R186, [R1+0x644] ;  /* 0x0006440001ba7983 */ /* 0x000ea20000300800 */
[----:B---3--:R-:W-:-:S05]  /*220c0*/  IADD3 R0, P1, R0, R183, RZ ;  /* 0x000000b700007210 */ /* 0x008fca0007f3e0ff */
[----:B------:R-:W-:Y:S01]  /*220d0*/  IMAD.MOV.U32 R190, RZ, RZ, R0 ;  /* 0x000000ffffbe7224 */ /* 0x000fe200078e0000 */
[----:B------:R-:W-:Y:S01]  /*220e0*/  IADD3 R185, P2, R185, R183, RZ ;  /* 0x000000b7b9b97210 */ /* 0x000fe20007f5e0ff */
[----:B------:R1:W-:Y:S01]  /*220f0*/  STL [R1+0x588], R0 ;  /* 0x0005880001007387 */ /* 0x0003e20000100800 */
[----:B----4-:R-:W-:-:S05]  /*22100*/  IMAD.X R184, R184, 0x1, R182, P1 ;  /* 0x00000001b8b87824 */ /* 0x010fca00008e06b6 */
[----:B------:R-:W-:Y:S01]  /*22110*/  MOV R191, R184 ;  /* 0x000000b800bf7202 */ /* 0x000fe20000000f00 */
[----:B------:R-:W-:Y:S01]  /*22120*/  IMAD.X R189, R189, 0x1, R182, P2 ;  /* 0x00000001bdbd7824 */ /* 0x000fe200010e06b6 */
[----:B------:R3:W-:Y:S04]  /*22130*/  STL [R1+0x584], R184 ;  /* 0x000584b801007387 */ /* 0x0007e80000100800 */
[----:B------:R4:W-:Y:S04]  /*22140*/  LDGSTS.E [R175+0x33300], desc[UR60][R190.64], P0 ;  /* 0x33300000beaf7fae */ /* 0x0009e8000812187c */
[----:B------:R-:W-:Y:S04]  /*22150*/  STL [R1+0x5c8], R185 ;  /* 0x0005c8b901007387 */ /* 0x000fe80000100800 */
[----:B-1----:R-:W2:Y:S01]  /*22160*/  LDL.LU R0, [R1+0x290] ;  /* 0x0002900001007983 */ /* 0x002ea20000300800 */
[----:B----4-:R-:W-:-:S02]  /*22170*/  IMAD.MOV.U32 R190, RZ, RZ, R185 ;  /* 0x000000ffffbe7224 */ /* 0x010fc400078e00b9 */
[----:B------:R-:W-:Y:S01]  /*22180*/  IMAD.MOV.U32 R191, RZ, RZ, R189 ;  /* 0x000000ffffbf7224 */ /* 0x000fe200078e00bd */
[----:B------:R1:W-:Y:S04]  /*22190*/  STL [R1+0x5c4], R189 ;  /* 0x0005c4bd01007387 */ /* 0x0003e80000100800 */
[----:B---3--:R-:W3:Y:S04]  /*221a0*/  LDL.LU R184, [R1+0x2d0] ;  /* 0x0002d00001b87983 */ /* 0x008ee80000300800 */
[----:B------:R4:W-:Y:S04]  /*221b0*/  LDGSTS.E [R175+0x33700], desc[UR60][R190.64], P0 ;  /* 0x33700000beaf7fae */ /* 0x0009e8000812187c */
[----:B-1----:R-:W3:Y:S04]  /*221c0*/  LDL.LU R189, [R1+0x28c] ;  /* 0x00028c0001bd7983 */ /* 0x002ee80000300800 */
[----:B------:R-:W3:Y:S04]  /*221d0*/  LDL.LU R185, [R1+0x2cc] ;  /* 0x0002cc0001b97983 */ /* 0x000ee80000300800 */
[----:B------:R-:W3:Y:S01]  /*221e0*/  LDL.LU R191, [R1+0x604] ;  /* 0x0006040001bf7983 */ /* 0x000ee20000300800 */
[----:B--2---:R-:W-:-:S05]  /*221f0*/  IADD3 R223, P1, R223, R183, RZ ;  /* 0x000000b7dfdf7210 */ /* 0x004fca0007f3e0ff */
[----:B----4-:R-:W-:Y:S01]  /*22200*/  IMAD.MOV.U32 R190, RZ, RZ, R223 ;  /* 0x000000ffffbe7224 */ /* 0x010fe200078e00df */
[----:B------:R-:W-:Y:S01]  /*22210*/  IADD3 R2, P2, R2, R183, RZ ;  /* 0x000000b702027210 */ /* 0x000fe20007f5e0ff */
[----:B------:R-:W-:Y:S04]  /*22220*/  STL [R1+0x608], R223 ;  /* 0x000608df01007387 */ /* 0x000fe80000100800 */
[--C-:B------:R-:W-:Y:S02]  /*22230*/  IMAD.X R186, R186, 0x1, R182.reuse, P2 ;  /* 0x00000001baba7824 */ /* 0x100fe400010e06b6 */
[----:B---3--:R-:W-:-:S05]  /*22240*/  IMAD.X R191, R191, 0x1, R182, P1 ;  /* 0x00000001bfbf7824 */ /* 0x008fca00008e06b6 */
[----:B------:R1:W-:Y:S04]  /*22250*/  STL [R1+0x604], R191 ;  /* 0x000604bf01007387 */ /* 0x0003e80000100800 */
[----:B------:R-:W-:Y:S04]  /*22260*/  STL [R1+0x648], R2 ;  /* 0x0006480201007387 */ /* 0x000fe80000100800 */
[----:B------:R2:W-:Y:S04]  /*22270*/  LDGSTS.E [R175+0x33b00], desc[UR60][R190.64], P0 ;  /* 0x33b00000beaf7fae */ /* 0x0005e8000812187c */
[----:B------:R3:W-:Y:S01]  /*22280*/  STL [R1+0x644], R186 ;  /* 0x000644ba01007387 */ /* 0x0007e20000100800 */
[----:B--2---:R-:W-:-:S02]  /*22290*/  IMAD.MOV.U32 R190, RZ, RZ, R2 ;  /* 0x000000ffffbe7224 */ /* 0x004fc400078e0002 */
[----:B-1----:R-:W-:Y:S02]  /*222a0*/  IMAD.MOV.U32 R191, RZ, RZ, R186 ;  /* 0x000000ffffbf7224 */ /* 0x002fe400078e00ba */
[----:B---3--:R-:W2:Y:S04]  /*222b0*/  LDL.LU R186, [R1+0x310] ;  /* 0x0003100001ba7983 */ /* 0x008ea80000300800 */
[----:B------:R-:W3:Y:S04]  /*222c0*/  LDL.LU R223, [R1+0x34c] ;  /* 0x00034c0001df7983 */ /* 0x000ee80000300800 */
[----:B------:R-:W4:Y:S04]  /*222d0*/  LDL.LU R2, [R1+0x350] ;  /* 0x0003500001027983 */ /* 0x000f280000300800 */
[----:B------:R1:W-:Y:S04]  /*222e0*/  LDGSTS.E [R175+0x33f00], desc[UR60][R190.64], P0 ;  /* 0x33f00000beaf7fae */ /* 0x0003e8000812187c */
[----:B------:R-:W3:Y:S01]  /*222f0*/  LDL.LU R175, [R1+0x30c] ;  /* 0x00030c0001af7983 */ /* 0x000ee20000300800 */
[----:B------:R-:W-:-:S02]  /*22300*/  IADD3 R0, P1, R0, R183, RZ ;  /* 0x000000b700007210 */ /* 0x000fc40007f3e0ff */
[----:B-1----:R-:W-:Y:S02]  /*22310*/  LOP3.LUT R191, R3, 0x70, RZ, 0x3c, !PT ;  /* 0x0000007003bf7812 */ /* 0x002fe400078e3cff */
[----:B------:R-:W-:Y:S01]  /*22320*/  IADD3 R184, P2, R184, R183, RZ ;  /* 0x000000b7b8b87210 */ /* 0x000fe20007f5e0ff */
[--C-:B------:R-:W-:Y:S01]  /*22330*/  IMAD.X R189, R189, 0x1, R182.reuse, P1 ;  /* 0x00000001bdbd7824 */ /* 0x100fe200008e06b6 */
[----:B------:R1:W-:Y:S01]  /*22340*/  STL [R1+0x290], R0 ;  /* 0x0002900001007387 */ /* 0x0003e20000100800 */
[----:B------:R-:W-:Y:S02]  /*22350*/  IMAD.IADD R179, R191, 0x1, R179 ;  /* 0x00000001bfb37824 */ /* 0x000fe400078e02b3 */
[----:B------:R-:W-:Y:S01]  /*22360*/  IMAD.X R185, R185, 0x1, R182, P2 ;  /* 0x00000001b9b97824 */ /* 0x000fe200010e06b6 */
[----:B------:R1:W-:Y:S01]  /*22370*/  STL [R1+0x28c], R189 ;  /* 0x00028cbd01007387 */ /* 0x0003e20000100800 */
[----:B------:R-:W-:Y:S01]  /*22380*/  IMAD.MOV.U32 R190, RZ, RZ, R0 ;  /* 0x000000ffffbe7224 */ /* 0x000fe200078e0000 */
[----:B------:R-:W-:-:S02]  /*22390*/  MOV R191, R189 ;  /* 0x000000bd00bf7202 */ /* 0x000fc40000000f00 */
[----:B------:R-:W-:Y:S04]  /*223a0*/  STL [R1+0x2d0], R184 ;  /* 0x0002d0b801007387 */ /* 0x000fe80000100800 */
[----:B-1----:R-:W3:Y:S04]  /*223b0*/  LDL.LU R0, [R1+0x390] ;  /* 0x0003900001007983 */ /* 0x002ee80000300800 */
[----:B------:R1:W-:Y:S04]  /*223c0*/  STL [R1+0x2cc], R185 ;  /* 0x0002ccb901007387 */ /* 0x0003e80000100800 */
[----:B------:R1:W-:Y:S04]  /*223d0*/  LDGSTS.E [R179+0x30380], desc[UR60][R190.64], P0 ;  /* 0x30380000beb37fae */ /* 0x0003e8000812187c */
[----:B------:R-:W3:Y:S01]  /*223e0*/  LDL.LU R189, [R1+0x3d0] ;  /* 0x0003d00001bd7983 */ /* 0x000ee20000300800 */
[----:B-1----:R-:W-:-:S02]  /*223f0*/  IMAD.MOV.U32 R191, RZ, RZ, R185 ;  /* 0x000000ffffbf7224 */ /* 0x002fc400078e00b9 */
[----:B------:R-:W-:Y:S01]  /*22400*/  IMAD.MOV.U32 R190, RZ, RZ, R184 ;  /* 0x000000ffffbe7224 */ /* 0x000fe200078e00b8 */
[----:B------:R-:W3:Y:S04]  /*22410*/  LDL.LU R185, [R1+0x38c] ;  /* 0x00038c0001b97983 */ /* 0x000ee80000300800 */
[----:B------:R-:W3:Y:S04]  /*22420*/  LDL.LU R184, [R1+0x3cc] ;  /* 0x0003cc0001b87983 */ /* 0x000ee80000300800 */
[----:B------:R1:W-:Y:S01]  /*22430*/  LDGSTS.E [R179+0x30780], desc[UR60][R190.64], P0 ;  /* 0x30780000beb37fae */ /* 0x0003e2000812187c */
[----:B--2---:R-:W-:-:S02]  /*22440*/  IADD3 R186, P1, R186, R183, RZ ;  /* 0x000000b7baba7210 */ /* 0x004fc40007f3e0ff */
[----:B----4-:R-:W-:-:S03]  /*22450*/  IADD3 R2, P2, R2, R183, RZ ;  /* 0x000000b702027210 */ /* 0x010fc60007f5e0ff */
[----:B------:R-:W-:Y:S01]  /*22460*/  STL [R1+0x310], R186 ;  /* 0x000310ba01007387 */ /* 0x000fe20000100800 */
[----:B-1----:R-:W-:Y:S02]  /*22470*/  IMAD.MOV.U32 R190, RZ, RZ, R186 ;  /* 0x000000ffffbe7224 */ /* 0x002fe400078e00ba */
[--C-:B---3--:R-:W-:Y:S02]  /*22480*/  IMAD.X R223, R223, 0x1, R182.reuse, P2 ;  /* 0x00000001dfdf7824 */ /* 0x108fe400010e06b6 */
[----:B------:R-:W-:-:S04]  /*22490*/  IMAD.X R175, R175, 0x1, R182, P1 ;  /* 0x00000001afaf7824 */ /* 0x000fc800008e06b6 */
[----:B------:R-:W-:Y:S01]  /*224a0*/  IMAD.MOV.U32 R191, RZ, RZ, R175 ;  /* 0x000000ffffbf7224 */ /* 0x000fe200078e00af */
[----:B------:R1:W-:Y:S04]  /*224b0*/  STL [R1+0x30c], R175 ;  /* 0x00030caf01007387 */ /* 0x0003e80000100800 */
[----:B------:R-:W-:Y:S04]  /*224c0*/  STL [R1+0x350], R2 ;  /* 0x0003500201007387 */ /* 0x000fe80000100800 */
[----:B------:R2:W-:Y:S04]  /*224d0*/  LDGSTS.E [R179+0x30b80], desc[UR60][R190.64], P0 ;  /* 0x30b80000beb37fae */ /* 0x0005e8000812187c */
[----:B-1----:R-:W3:Y:S04]  /*224e0*/  LDL.LU R175, [R1+0x410] ;  /* 0x0004100001af7983 */ /* 0x002ee80000300800 */
[----:B------:R1:W-:Y:S04]  /*224f0*/  STL [R1+0x34c], R223 ;  /* 0x00034cdf01007387 */ /* 0x0003e80000100800 */
[----:B------:R-:W4:Y:S01]  /*22500*/  LDL.LU R186, [R1+0x450] ;  /* 0x0004500001ba7983 */ /* 0x000f220000300800 */
[----:B--2---:R-:W-:-:S03]  /*22510*/  IMAD.MOV.U32 R191, RZ, RZ, R223 ;  /* 0x000000ffffbf7224 */ /* 0x004fc600078e00df */
[----:B-1----:R-:W2:Y:S01]  /*22520*/  LDL.LU R223, [R1+0x40c] ;  /* 0x00040c0001df7983 */ /* 0x002ea20000300800 */
[----:B------:R-:W-:-:S03]  /*22530*/  IMAD.MOV.U32 R190, RZ, RZ, R2 ;  /* 0x000000ffffbe7224 */ /* 0x000fc600078e0002 */
[----:B------:R-:W2:Y:S01]  /*22540*/  LDL.LU R2, [R1+0x44c] ;  /* 0x00044c0001027983 */ /* 0x000ea20000300800 */
[-C--:B------:R-:W-:Y:S02]  /*22550*/  IADD3 R0, P1, R0, R183.reuse, RZ ;  /* 0x000000b700007210 */ /* 0x080fe40007f3e0ff */
[----:B------:R-:W-:Y:S01]  /*22560*/  IADD3 R189, P2, R189, R183, RZ ;  /* 0x000000b7bdbd7210 */ /* 0x000fe20007f5e0ff */
[----:B------:R1:W-:Y:S02]  /*22570*/  LDGSTS.E [R179+0x30f80], desc[UR60][R190.64], P0 ;  /* 0x30f80000beb37fae */ /* 0x0003e4000812187c */
[--C-:B------:R-:W-:Y:S02]  /*22580*/  IMAD.X R185, R185, 0x1, R182.reuse, P1 ;  /* 0x00000001b9b97824 */ /* 0x100fe400008e06b6 */
[----:B------:R-:W-:Y:S02]  /*22590*/  IMAD.X R184, R184, 0x1, R182, P2 ;  /* 0x00000001b8b87824 */ /* 0x000fe400010e06b6 */
[----:B-1----:R-:W-:Y:S01]  /*225a0*/  IMAD.MOV.U32 R190, RZ, RZ, R0 ;  /* 0x000000ffffbe7224 */ /* 0x002fe200078e0000 */
[----:B------:R-:W-:Y:S01]  /*225b0*/  MOV R191, R185 ;  /* 0x000000b900bf7202 */ /* 0x000fe20000000f00 */
[----:B------:R1:W-:Y:S04]  /*225c0*/  STL [R1+0x390], R0 ;  /* 0x0003900001007387 */ /* 0x0003e80000100800 */
[----:B------:R1:W-:Y:S04]  /*225d0*/  LDGSTS.E [R179+0x31380], desc[UR60][R190.64], P0 ;  /* 0x31380000beb37fae */ /* 0x0003e8000812187c */
[----:B------:R1:W-:Y:S04]  /*225e0*/  STL [R1+0x38c], R185 ;  /* 0x00038cb901007387 */ /* 0x0003e80000100800 */
[----:B------:R-:W-:Y:S01]  /*225f0*/  STL [R1+0x3d0], R189 ;  /* 0x0003d0bd01007387 */ /* 0x000fe20000100800 */
[----:B-1----:R-:W-:-:S03]  /*22600*/  IMAD.MOV.U32 R190, RZ, RZ, R189 ;  /* 0x000000ffffbe7224 */ /* 0x002fc600078e00bd */
[----:B------:R-:W2:Y:S01]  /*22610*/  LDL.LU R0, [R1+0x490] ;  /* 0x0004900001007983 */ /* 0x000ea20000300800 */
[----:B------:R-:W-:-:S03]  /*22620*/  IMAD.MOV.U32 R191, RZ, RZ, R184 ;  /* 0x000000ffffbf7224 */ /* 0x000fc600078e00b8 */
[----:B------:R1:W-:Y:S04]  /*22630*/  STL [R1+0x3cc], R184 ;  /* 0x0003ccb801007387 */ /* 0x0003e80000100800 */
[----:B------:R3:W-:Y:S04]  /*22640*/  LDGSTS.E [R179+0x31780], desc[UR60][R190.64], P0 ;  /* 0x31780000beb37fae */ /* 0x0007e8000812187c */
[----:B------:R-:W2:Y:S04]  /*22650*/  LDL.LU R185, [R1+0x4d0] ;  /* 0x0004d00001b97983 */ /* 0x000ea80000300800 */
[----:B-1----:R-:W5:Y:S04]  /*22660*/  LDL.LU R184, [R1+0xc00] ;  /* 0x000c000001b87983 */ /* 0x002f680000300800 */
[----:B------:R-:W2:Y:S01]  /*22670*/  LDL.LU R189, [R1+0x4cc] ;  /* 0x0004cc0001bd7983 */ /* 0x000ea20000300800 */
[----:B---3--:R-:W-:-:S05]  /*22680*/  IADD3 R175, P1, R175, R183, RZ ;  /* 0x000000b7afaf7210 */ /* 0x008fca0007f3e0ff */
[----:B------:R-:W-:Y:S01]  /*22690*/  IMAD.MOV.U32 R190, RZ, RZ, R175 ;  /* 0x000000ffffbe7224 */ /* 0x000fe200078e00af */
[----:B----4-:R-:W-:Y:S01]  /*226a0*/  IADD3 R186, P2, R186, R183, RZ ;  /* 0x000000b7baba7210 */ /* 0x010fe20007f5e0ff */
[----:B--2---:R-:W-:-:S04]  /*226b0*/  IMAD.X R223, R223, 0x1, R182, P1 ;  /* 0x00000001dfdf7824 */ /* 0x004fc800008e06b6 */
[----:B------:R-:W-:Y:S02]  /*226c0*/  IMAD.MOV.U32 R191, RZ, RZ, R223 ;  /* 0x000000ffffbf7224 */ /* 0x000fe400078e00df */
[----:B------:R-:W-:Y:S01]  /*226d0*/  IMAD.X R2, R2, 0x1, R182, P2 ;  /* 0x0000000102027824 */ /* 0x000fe200010e06b6 */
[----:B------:R-:W-:Y:S04]  /*226e0*/  STL [R1+0x410], R175 ;  /* 0x000410af01007387 */ /* 0x000fe80000100800 */
[----:B------:R1:W-:Y:S04]  /*226f0*/  STL [R1+0x40c], R223 ;  /* 0x00040cdf01007387 */ /* 0x0003e80000100800 */
[----:B------:R2:W-:Y:S04]  /*22700*/  LDGSTS.E [R179+0x31b80], desc[UR60][R190.64], P0 ;  /* 0x31b80000beb37fae */ /* 0x0005e8000812187c */
[----:B------:R-:W-:Y:S04]  /*22710*/  STL [R1+0x450], R186 ;  /* 0x000450ba01007387 */ /* 0x000fe80000100800 */
[----:B-1----:R-:W3:Y:S01]  /*22720*/  LDL.LU R223, [R1+0x510] ;  /* 0x0005100001df7983 */ /* 0x002ee20000300800 */
[----:B--2---:R-:W-:-:S02]  /*22730*/  IMAD.MOV.U32 R190, RZ, RZ, R186 ;  /* 0x000000ffffbe7224 */ /* 0x004fc400078e00ba */
[----:B------:R-:W-:Y:S01]  /*22740*/  IMAD.MOV.U32 R191, RZ, RZ, R2 ;  /* 0x000000ffffbf7224 */ /* 0x000fe200078e0002 */
[----:B------:R1:W-:Y:S04]  /*22750*/  STL [R1+0x44c], R2 ;  /* 0x00044c0201007387 */ /* 0x0003e80000100800 */
[----:B------:R-:W2:Y:S04]  /*22760*/  LDL.LU R175, [R1+0x550] ;  /* 0x0005500001af7983 */ /* 0x000ea80000300800 */
[----:B------:R4:W-:Y:S04]  /*22770*/  LDGSTS.E [R179+0x31f80], desc[UR60][R190.64], P0 ;  /* 0x31f80000beb37fae */ /* 0x0009e8000812187c */
[----:B-1----:R-:W5:Y:S04]  /*22780*/  LDL.LU R2, [R1+0xbfc] ;  /* 0x000bfc0001027983 */ /* 0x002f680000300800 */
[----:B------:R-:W2:Y:S04]  /*22790*/  LDL.LU R186, [R1+0x54c] ;  /* 0x00054c0001ba7983 */ /* 0x000ea80000300800 */
[----:B------:R-:W3:Y:S01]  /*227a0*/  LDL.LU R191, [R1+0x48c] ;  /* 0x00048c0001bf7983 */ /* 0x000ee20000300800 */
[----:B------:R-:W-:-:S02]  /*227b0*/  IADD3 R0, P1, R0, R183, RZ ;  /* 0x000000b700007210 */ /* 0x000fc40007f3e0ff */
[----:B------:R-:W-:-:S03]  /*227c0*/  IADD3 R185, P2, R185, R183, RZ ;  /* 0x000000b7b9b97210 */ /* 0x000fc60007f5e0ff */
[----:B----4-:R-:W-:Y:S01]  /*227d0*/  IMAD.MOV.U32 R190, RZ, RZ, R0 ;  /* 0x000000ffffbe7224 */ /* 0x010fe200078e0000 */
[----:B------:R1:W-:Y:S01]  /*227e0*/  STL [R1+0x490], R0 ;  /* 0x0004900001007387 */ /* 0x0003e20000100800 */
[--C-:B------:R-:W-:Y:S02]  /*227f0*/  IMAD.X R189, R189, 0x1, R182.reuse, P2 ;  /* 0x00000001bdbd7824 */ /* 0x100fe400010e06b6 */
[----:B---3--:R-:W-:-:S05]  /*22800*/  IMAD.X R191, R191, 0x1, R182, P1 ;  /* 0x00000001bfbf7824 */ /* 0x008fca00008e06b6 */
[----:B------:R3:W-:Y:S04]  /*22810*/  STL [R1+0x48c], R191 ;  /* 0x00048cbf01007387 */ /* 0x0007e80000100800 */
[----:B------:R4:W-:Y:S04]  /*22820*/  LDGSTS.E [R179+0x32380], desc[UR60][R190.64], P0 ;  /* 0x32380000beb37fae */ /* 0x0009e8000812187c */
[----:B------:R2:W-:Y:S04]  /*22830*/  STL [R1+0x4d0], R185 ;  /* 0x0004d0b901007387 */ /* 0x0005e80000100800 */
[----:B-1----:R-:W2:Y:S01]  /*22840*/  LDL.LU R0, [R1+0x5d0] ;  /* 0x0005d00001007983 */ /* 0x002ea20000300800 */
[----:B----4-:R-:W-:Y:S01]  /*22850*/  MOV R190, R185 ;  /* 0x000000b900be7202 */ /* 0x010fe20000000f00 */
[----:B---3--:R-:W-:-:S02]  /*22860*/  IMAD.MOV.U32 R191, RZ, RZ, R189 ;  /* 0x000000ffffbf7224 */ /* 0x008fc400078e00bd */
[----:B------:R1:W-:Y:S04]  /*22870*/  STL [R1+0x4cc], R189 ;  /* 0x0004ccbd01007387 */ /* 0x0003e80000100800 */
[----:B--2---:R-:W2:Y:S04]  /*22880*/  LDL.LU R185, [R1+0x5cc] ;  /* 0x0005cc0001b97983 */ /* 0x004ea80000300800 */
[----:B------:R3:W-:Y:S04]  /*22890*/  LDGSTS.E [R179+0x32780], desc[UR60][R190.64], P0 ;  /* 0x32780000beb37fae */ /* 0x0007e8000812187c */
[----:B-1----:R-:W4:Y:S04]  /*228a0*/  LDL.LU R189, [R1+0x650] ;  /* 0x0006500001bd7983 */ /* 0x002f280000300800 */
[----:B------:R-:W2:Y:S01]  /*228b0*/  LDL.LU R191, [R1+0x50c] ;  /* 0x00050c0001bf7983 */ /* 0x000ea20000300800 */
[----:B------:R-:W-:-:S02]  /*228c0*/  IADD3 R223, P1, R223, R183, RZ ;  /* 0x000000b7dfdf7210 */ /* 0x000fc40007f3e0ff */
[----:B------:R-:W-:-:S03]  /*228d0*/  IADD3 R175, P2, R175, R183, RZ ;  /* 0x000000b7afaf7210 */ /* 0x000fc60007f5e0ff */
[----:B---3--:R-:W-:Y:S02]  /*228e0*/  IMAD.MOV.U32 R190, RZ, RZ, R223 ;  /* 0x000000ffffbe7224 */ /* 0x008fe400078e00df */
[--C-:B------:R-:W-:Y:S01]  /*228f0*/  IMAD.X R186, R186, 0x1, R182.reuse, P2 ;  /* 0x00000001baba7824 */ /* 0x100fe200010e06b6 */
[----:B------:R1:W-:Y:S01]  /*22900*/  STL [R1+0x510], R223 ;  /* 0x000510df01007387 */ /* 0x0003e20000100800 */
[----:B--2---:R-:W-:-:S05]  /*22910*/  IMAD.X R191, R191, 0x1, R182, P1 ;  /* 0x00000001bfbf7824 */ /* 0x004fca00008e06b6 */
[----:B------:R2:W-:Y:S04]  /*22920*/  STL [R1+0x50c], R191 ;  /* 0x00050cbf01007387 */ /* 0x0005e80000100800 */
[----:B------:R3:W-:Y:S04]  /*22930*/  LDGSTS.E [R179+0x32b80], desc[UR60][R190.64], P0 ;  /* 0x32b80000beb37fae */ /* 0x0007e8000812187c */
[----:B------:R-:W-:Y:S04]  /*22940*/  STL [R1+0x550], R175 ;  /* 0x000550af01007387 */ /* 0x000fe80000100800 */
[----:B-1----:R-:W4:Y:S01]  /*22950*/  LDL.LU R223, [R1+0x64c] ;  /* 0x00064c0001df7983 */ /* 0x002f220000300800 */
[----:B---3--:R-:W-:-:S02]  /*22960*/  IMAD.MOV.U32 R190, RZ, RZ, R175 ;  /* 0x000000ffffbe7224 */ /* 0x008fc400078e00af */
[----:B--2---:R-:W-:Y:S01]  /*22970*/  IMAD.MOV.U32 R191, RZ, RZ, R186 ;  /* 0x000000ffffbf7224 */ /* 0x004fe200078e00ba */
[----:B------:R1:W-:Y:S04]  /*22980*/  STL [R1+0x54c], R186 ;  /* 0x00054cba01007387 */ /* 0x0003e80000100800 */
[----:B------:R2:W-:Y:S04]  /*22990*/  LDGSTS.E [R179+0x32f80], desc[UR60][R190.64], P0 ;  /* 0x32f80000beb37fae */ /* 0x0005e8000812187c */
[----:B-1----:R-:W3:Y:S04]  /*229a0*/  LDL.LU R186, [R1+0xbf8] ;  /* 0x000bf80001ba7983 */ /* 0x002ee80000300800 */
[----:B------:R-:W3:Y:S04]  /*229b0*/  LDL R175, [R1+0x654] ;  /* 0x0006540001af7983 */ /* 0x000ee80000100800 */
[----:B------:R-:W4:Y:S04]  /*229c0*/  LDL.LU R190, [R1+0x58c] ;  /* 0x00058c0001be7983 */ /* 0x000f280000300800 */
[----:B------:R-:W2:Y:S01]  /*229d0*/  LDL.LU R191, [R1+0x590] ;  /* 0x0005900001bf7983 */ /* 0x000ea20000300800 */
[----:B------:R-:W-:-:S05]  /*229e0*/  IADD3 R0, P2, R0, R183, RZ ;  /* 0x000000b700007210 */ /* 0x000fca0007f5e0ff */
[----:B------:R-:W-:Y:S01]  /*229f0*/  IMAD.X R185, R185, 0x1, R182, P2 ;  /* 0x00000001b9b97824 */ /* 0x000fe200010e06b6 */
[----:B--2---:R-:W-:-:S05]  /*22a00*/  IADD3 R191, P1, R191, R183, RZ ;  /* 0x000000b7bfbf7210 */ /* 0x004fca0007f3e0ff */
[----:B----4-:R-:W-:Y:S01]  /*22a10*/  IMAD.X R190, R190, 0x1, R182, P1 ;  /* 0x00000001bebe7824 */ /* 0x010fe200008e06b6 */
[----:B------:R1:W-:Y:S04]  /*22a20*/  STL [R1+0x590], R191 ;  /* 0x000590bf01007387 */ /* 0x0003e80000100800 */
[----:B------:R2:W-:Y:S01]  /*22a30*/  STL [R1+0x58c], R190 ;  /* 0x00058cbe01007387 */ /* 0x0005e20000100800 */
[----:B-1----:R-:W-:-:S04]  /*22a40*/  LOP3.LUT R191, R191, R190, RZ, 0x3c, !PT ;  /* 0x000000bebfbf7212 */ /* 0x002fc800078e3cff */
[----:B--2---:R-:W-:-:S04]  /*22a50*/  LOP3.LUT R190, R191, R190, RZ, 0x3c, !PT ;  /* 0x000000bebfbe7212 */ /* 0x004fc800078e3cff */
[----:B------:R-:W-:Y:S01]  /*22a60*/  LOP3.LUT R191, R191, R190, RZ, 0x3c, !PT ;  /* 0x000000bebfbf7212 */ /* 0x000fe200078e3cff */
[----:B------:R-:W-:Y:S04]  /*22a70*/  STL [R1+0x5d0], R0 ;  /* 0x0005d00001007387 */ /* 0x000fe80000100800 */
[----:B------:R1:W-:Y:S04]  /*22a80*/  LDGSTS.E [R179+0x33380], desc[UR60][R190.64], P0 ;  /* 0x33380000beb37fae */ /* 0x0003e8000812187c */
[----:B------:R2:W-:Y:S01]  /*22a90*/  STL [R1+0x5cc], R185 ;  /* 0x0005ccb901007387 */ /* 0x0005e20000100800 */
[----:B-1----:R-:W-:-:S02]  /*22aa0*/  IMAD.MOV.U32 R190, RZ, RZ, R0 ;  /* 0x000000ffffbe7224 */ /* 0x002fc400078e0000 */
[----:B------:R-:W-:Y:S02]  /*22ab0*/  IMAD.MOV.U32 R191, RZ, RZ, R185 ;  /* 0x000000ffffbf7224 */ /* 0x000fe400078e00b9 */
[----:B--2---:R-:W5:Y:S04]  /*22ac0*/  LDL.LU R185, [R1+0xbf4] ;  /* 0x000bf40001b97983 */ /* 0x004f680000300800 */
[----:B------:R-:W5:Y:S04]  /*22ad0*/  LDL.LU R0, [R1+0xbf0] ;  /* 0x000bf00001007983 */ /* 0x000f680000300800 */
[----:B------:R1:W-:Y:S04]  /*22ae0*/  LDGSTS.E [R179+0x33780], desc[UR60][R190.64], P0 ;  /* 0x33780000beb37fae */ /* 0x0003e8000812187c */
[----:B------:R-:W2:Y:S04]  /*22af0*/  LDL.LU R190, [R1+0x60c] ;  /* 0x00060c0001be7983 */ /* 0x000ea80000300800 */
[----:B------:R-:W1:Y:S01]  /*22b00*/  LDL.LU R191, [R1+0x610] ;  /* 0x0006100001bf7983 */ /* 0x000e620000300800 */
[----:B------:R-:W-:-:S04]  /*22b10*/  IADD3 R189, P2, R189, R183, RZ ;  /* 0x000000b7bdbd7210 */ /* 0x000fc80007f5e0ff */
[----:B------:R-:W-:Y:S01]  /*22b20*/  IADD3.X R223, R223, R182, RZ, P2, !PT ;  /* 0x000000b6dfdf7210 */ /* 0x000fe200017fe4ff */
[----:B---3--:R-:W-:Y:S01]  /*22b30*/  VIADD R186, R186, 0x1 ;  /* 0x00000001baba7836 */ /* 0x008fe20000000000 */
[----:B-1----:R-:W-:-:S05]  /*22b40*/  IADD3 R191, P1, R191, R183, RZ ;  /* 0x000000b7bfbf7210 */ /* 0x002fca0007f3e0ff */
[----:B--2---:R-:W-:Y:S01]  /*22b50*/  IMAD.X R190, R190, 0x1, R182, P1 ;  /* 0x00000001bebe7824 */ /* 0x004fe200008e06b6 */
[----:B------:R1:W-:Y:S04]  /*22b60*/  STL [R1+0x610], R191 ;  /* 0x000610bf01007387 */ /* 0x0003e80000100800 */
[----:B------:R2:W-:Y:S01]  /*22b70*/  STL [R1+0x60c], R190 ;  /* 0x00060cbe01007387 */ /* 0x0005e20000100800 */
[----:B-1----:R-:W-:-:S04]  /*22b80*/  LOP3.LUT R191, R191, R190, RZ, 0x3c, !PT ;  /* 0x000000bebfbf7212 */ /* 0x002fc800078e3cff */
[----:B--2---:R-:W-:-:S04]  /*22b90*/  LOP3.LUT R190, R191, R190, RZ, 0x3c, !PT ;  /* 0x000000bebfbe7212 */ /* 0x004fc800078e3cff */
[----:B------:R-:W-:Y:S01]  /*22ba0*/  LOP3.LUT R191, R191, R190, RZ, 0x3c, !PT ;  /* 0x000000bebfbf7212 */ /* 0x000fe200078e3cff */
[----:B------:R1:W-:Y:S04]  /*22bb0*/  STL [R1+0x650], R189 ;  /* 0x000650bd01007387 */ /* 0x0003e80000100800 */
[----:B------:R2:W-:Y:S04]  /*22bc0*/  LDGSTS.E [R179+0x33b80], desc[UR60][R190.64], P0 ;  /* 0x33b80000beb37fae */ /* 0x0005e8000812187c */
[----:B------:R1:W-:Y:S01]  /*22bd0*/  STL [R1+0x64c], R223 ;  /* 0x00064cdf01007387 */ /* 0x0003e20000100800 */
[----:B--2---:R-:W-:-:S02]  /*22be0*/  IMAD.MOV.U32 R190, RZ, RZ, R189 ;  /* 0x000000ffffbe7224 */ /* 0x004fc400078e00bd */
[----:B------:R-:W-:-:S05]  /*22bf0*/  IMAD.MOV.U32 R191, RZ, RZ, R223 ;  /* 0x000000ffffbf7224 */ /* 0x000fca00078e00df */
[----:B------:R1:W-:Y:S01]  /*22c00*/  LDGSTS.E [R179+0x33f80], desc[UR60][R190.64], P0 ;  /* 0x33f80000beb37fae */ /* 0x0003e2000812187c */
[----:B------:R-:W-:-:S03]  /*22c10*/  ISETP.NE.U32.AND P0, PT, R186, R175, PT ;  /* 0x000000afba00720c */ /* 0x000fc60003f05070 */
[----:B------:R-:W0:Y:S10]  /*22c20*/  LDGDEPBAR ;  /* 0x00000000000079af */ /* 0x000e340000000000 */
[----:B-1----:R-:W-:Y:S05]  /*22c30*/  @P0 BRA `(.L_x_1) ;  /* 0xffffff5000c80947 */ /* 0x002fea000383ffff */
.L_x_0:
[----:B-----5:R-:W1:Y:S01]  /*22c40*/  S2R R3, SR_TID.X ;  /* 0x0000000000037919 */ /* 0x020e620000002100 */
[----:B------:R-:W-:Y:S02]  /*22c50*/  WARPGROUP.DEPBAR.LE gsb0, 0x0 ;  /* 0x00008000000079c5 */ /* 0x000fe40000010000 */
[----:B------:R-:W-:-:S04]  /*22c60*/  DEPBAR.LE SB0, 0x0 ;  /* 0x000080000000791a */ /* 0x000fc80000000000 */
[----:B------:R-:W2:Y:S01]  /*22c70*/  S2R R186, SR_TID.X ;  /* 0x0000000000ba7919 */ /* 0x000ea20000002100 */
[----:B------:R-:W-:Y:S01]  /*22c80*/  IMAD.MOV.U32 R7, RZ, RZ, R26 ;  /* 0x000000ffff077224 */ /* 0x000fe200078e001a */
[----:B------:R-:W-:Y:S01]  /*22c90*/  ULDC UR5, c[0x0][0x244] ;  /* 0x0000910000057ab9 */ /* 0x000fe20000000800 */
[----:B------:R-:W-:Y:S01]  /*22ca0*/  ULDC UR4, c[0x0][0x248] ;  /* 0x0000920000047ab9 */ /* 0x000fe20000000800 */
[----:B------:R-:W3:Y:S01]  /*22cb0*/  LDL.LU R185, [R1+0x658] ;  /* 0x0006580001b97983 */ /* 0x000ee20000300800 */
[----:B------:R-:W-:Y:S01]  /*22cc0*/  ULDC.64 UR6, c[0x0][0x220] ;  /* 0x0000880000067ab9 */ /* 0x000fe20000000a00 */
[C---:B-1----:R-:W-:Y:S02]  /*22cd0*/  IMAD.SHL.U32 R5, R3.reuse, 0x10, RZ ;  /* 0x0000001003057824 */ /* 0x042fe400078e00ff */
[C---:B------:R-:W-:Y:S01]  /*22ce0*/  IMAD.SHL.U32 R4, R3.reuse, 0x40, RZ ;  /* 0x0000004003047824 */ /* 0x040fe200078e00ff */
[----:B------:R-:W-:Y:S02]  /*22cf0*/  LOP3.LUT R6, R3, 0x60, RZ, 0xc0, !PT ;  /* 0x0000006003067812 */ /* 0x000fe400078ec0ff */
[----:B--2---:R-:W-:Y:S01]  /*22d00*/  LOP3.LUT R186, R186, 0x7f, RZ, 0xc0, !PT ;  /* 0x0000007fbaba7812 */ /* 0x004fe200078ec0ff */
[----:B------:R-:W-:Y:S01]  /*22d10*/  IMAD.MOV.U32 R9, RZ, RZ, R91 ;  /* 0x000000ffff097224 */ /* 0x000fe200078e005b */
[----:B------:R-:W-:Y:S01]  /*22d20*/  LOP3.LUT R5, R5, 0xf0, RZ, 0xc0, !PT ;  /* 0x000000f005057812 */ /* 0x000fe200078ec0ff */
[----:B------:R-:W-:Y:S01]  /*22d30*/  IMAD.MOV.U32 R10, RZ, RZ, R25 ;  /* 0x000000ffff0a7224 */ /* 0x000fe200078e0019 */
[----:B------:R-:W-:Y:S01]  /*22d40*/  LOP3.LUT R4, R4, 0x400, RZ, 0xc0, !PT ;  /* 0x0000040004047812 */ /* 0x000fe200078ec0ff */
[----:B------:R-:W-:Y:S01]  /*22d50*/  IMAD.MOV.U32 R11, RZ, RZ, R27 ;  /* 0x000000ffff0b7224 */ /* 0x000fe200078e001b */
[----:B------:R-:W-:Y:S01]  /*22d60*/  MOV R8, R89 ;  /* 0x0000005900087202 */ /* 0x000fe20000000f00 */
[----:B------:R-:W-:Y:S01]  /*22d70*/  IMAD.MOV.U32 R12, RZ, RZ, R92 ;  /* 0x000000ffff0c7224 */ /* 0x000fe200078e005c */
[----:B------:R-:W-:Y:S01]  /*22d80*/  IADD3 R3, R4, R2, R5 ;  /* 0x0000000204037210 */ /* 0x000fe20007ffe005 */
[----:B------:R-:W-:Y:S01]  /*22d90*/  IMAD.MOV.U32 R4, RZ, RZ, R88 ;  /* 0x000000ffff047224 */ /* 0x000fe200078e0058 */
[----:B------:R-:W-:Y:S01]  /*22da0*/  MOV R20, R96 ;  /* 0x0000006000147202 */ /* 0x000fe20000000f00 */
[----:B------:R-:W-:Y:S01]  /*22db0*/  IMAD.MOV.U32 R5, RZ, RZ, R90 ;  /* 0x000000ffff057224 */ /* 0x000fe200078e005a */
[----:B------:R-:W2:Y:S01]  /*22dc0*/  LDL.LU R223, [R1+0xa64] ;  /* 0x000a640001df7983 */ /* 0x000ea20000300800 */
[----:B------:R-:W-:Y:S01]  /*22dd0*/  IMAD R3, R6, 0x8, R3 ;  /* 0x0000000806037824 */ /* 0x000fe200078e0203 */
[----:B------:R-:W-:Y:S01]  /*22de0*/  BAR.SYNC.DEFER_BLOCKING 0x0 ;  /* 0x0000000000007b1d */ /* 0x000fe20000010000 */
[----:B------:R-:W-:-:S02]  /*22df0*/  IMAD.MOV.U32 R6, RZ, RZ, R24 ;  /* 0x000000ffff067224 */ /* 0x000fc400078e0018 */
[----:B------:R-:W-:Y:S02]  /*22e00*/  IMAD R2, R186, 0x10, R2 ;  /* 0x00000010ba027824 */ /* 0x000fe400078e0202 */
        /* <DEDUP_REMOVED lines=9> */
[----:B------:R-:W-:Y:S01]  /*22ea0*/  IMAD.MOV.U32 R23, RZ, RZ, R34 ;  /* 0x000000ffff177224 */ /* 0x000fe200078e0022 */
[----:B------:R-:W-:Y:S01]  /*22eb0*/  STSM.16.M88.4 [R3], R4 ;  /* 0x0000000403007844 */ /* 0x000fe20000000200 */
[----:B------:R-:W-:Y:S01]  /*22ec0*/  BAR.SYNC.DEFER_BLOCKING 0x0 ;  /* 0x0000000000007b1d */ /* 0x000fe20000010000 */
[----:B------:R-:W-:-:S02]  /*22ed0*/  IMAD.MOV.U32 R25, RZ, RZ, R99 ;  /* 0x000000ffff197224 */ /* 0x000fc400078e0063 */
[----:B------:R-:W-:Y:S02]  /*22ee0*/  IMAD.MOV.U32 R26, RZ, RZ, R33 ;  /* 0x000000ffff1a7224 */ /* 0x000fe400078e0021 */
[----:B------:R-:W-:Y:S02]  /*22ef0*/  IMAD.MOV.U32 R27, RZ, RZ, R35 ;  /* 0x000000ffff1b7224 */ /* 0x000fe400078e0023 */
[----:B------:R-:W-:Y:S02]  /*22f00*/  IMAD.MOV.U32 R88, RZ, RZ, R105 ;  /* 0x000000ffff587224 */ /* 0x000fe400078e0069 */
[----:B------:R-:W-:Y:S02]  /*22f10*/  IMAD.MOV.U32 R89, RZ, RZ, R107 ;  /* 0x000000ffff597224 */ /* 0x000fe400078e006b */
[----:B------:R-:W-:Y:S02]  /*22f20*/  IMAD.MOV.U32 R91, RZ, RZ, R43 ;  /* 0x000000ffff5b7224 */ /* 0x000fe400078e002b */
[----:B------:R-:W-:Y:S01]  /*22f30*/  IMAD.MOV.U32 R92, RZ, RZ, R109 ;  /* 0x000000ffff5c7224 */ /* 0x000fe200078e006d */
[----:B------:R-:W-:Y:S01]  /*22f40*/  MOV R96, R113 ;  /* 0x0000007100607202 */ /* 0x000fe20000000f00 */
[----:B------:R-:W-:Y:S01]  /*22f50*/  IMAD.MOV.U32 R90, RZ, RZ, R41 ;  /* 0x000000ffff5a7224 */ /* 0x000fe200078e0029 */
[----:B------:R-:W4:Y:S04]  /*22f60*/  LDL.LU R191, [R1+0xa60] ;  /* 0x000a600001bf7983 */ /* 0x000f280000300800 */
[----:B------:R-:W1:Y:S01]  /*22f70*/  LDS.128 R4, [R2] ;  /* 0x0000000002047984 */ /* 0x000e620000000c00 */
[----:B------:R-:W-:Y:S01]  /*22f80*/  BAR.SYNC.DEFER_BLOCKING 0x0 ;  /* 0x0000000000007b1d */ /* 0x000fe20000010000 */
[----:B------:R-:W-:-:S02]  /*22f90*/  IMAD.MOV.U32 R24, RZ, RZ, R97 ;  /* 0x000000ffff187224 */ /* 0x000fc400078e0061 */
[----:B------:R-:W-:Y:S02]  /*22fa0*/  IMAD.MOV.U32 R28, RZ, RZ, R100 ;  /* 0x000000ffff1c7224 */ /* 0x000fe400078e0064 */
[----:B------:R-:W-:Y:S02]  /*22fb0*/  IMAD.MOV.U32 R29, RZ, RZ, R102 ;  /* 0x000000ffff1d7224 */ /* 0x000fe400078e0066 */
[----:B------:R-:W-:Y:S02]  /*22fc0*/  IMAD.MOV.U32 R30, RZ, RZ, R36 ;  /* 0x000000ffff1e7224 */ /* 0x000fe400078e0024 */
[----:B------:R-:W-:Y:S01]  /*22fd0*/  IMAD.MOV.U32 R31, RZ, RZ, R38 ;  /* 0x000000ffff1f7224 */ /* 0x000fe200078e0026 */
[----:B------:R-:W-:Y:S01]  /*22fe0*/  MOV R32, R101 ;  /* 0x0000006500207202 */ /* 0x000fe20000000f00 */
[----:B------:R-:W-:Y:S01]  /*22ff0*/  IMAD.MOV.U32 R33, RZ, RZ, R103 ;  /* 0x000000ffff217224 */ /* 0x000fe200078e0067 */
[----:B------:R-:W4:Y:S04]  /*23000*/  LDL.LU R190, [R1+0xa5c] ;  /* 0x000a5c0001be7983 */ /* 0x000f280000300800 */
[----:B------:R-:W-:Y:S01]  /*23010*/  STSM.16.M88.4 [R3], R8 ;  /* 0x0000000803007844 */ /* 0x000fe20000000200 */
[----:B------:R-:W-:Y:S01]  /*23020*/  BAR.SYNC.DEFER_BLOCKING 0x0 ;  /* 0x0000000000007b1d */ /* 0x000fe20000010000 */
[----:B------:R-:W-:-:S02]  /*23030*/  IMAD.MOV.U32 R34, RZ, RZ, R37 ;  /* 0x000000ffff227224 */ /* 0x000fc400078e0025 */
[----:B------:R-:W-:Y:S02]  /*23040*/  IMAD.MOV.U32 R35, RZ, RZ, R39 ;  /* 0x000000ffff237224 */ /* 0x000fe400078e0027 */
[----:B------:R-:W-:Y:S02]  /*23050*/  IMAD.MOV.U32 R36, RZ, RZ, R104 ;  /* 0x000000ffff247224 */ /* 0x000fe400078e0068 */
        /* <DEDUP_REMOVED lines=11> */
[----:B------:R-:W3:Y:S04]  /*23110*/  LDL.LU R179, [R1+0x9f0] ;  /* 0x0009f00001b37983 */ /* 0x000ee80000300800 */
        /* <DEDUP_REMOVED lines=14> */
[----:B------:R-:W1:Y:S01]  /*23200*/  LDS.128 R12, [R2] ;  /* 0x00000000020c7984 */ /* 0x000e620000000c00 */
[----:B------:R-:W-:Y:S01]  /*23210*/  BAR.SYNC.DEFER_BLOCKING 0x0 ;  /* 0x0000000000007b1d */ /* 0x000fe20000010000 */
[----:B------:R-:W-:-:S02]  /*23220*/  IMAD.MOV.U32 R105, RZ, RZ, R123 ;  /* 0x000000ffff697224 */ /* 0x000fc400078e007b */
[----:B------:R-:W-:Y:S01]  /*23230*/  IMAD.MOV.U32 R110, RZ, RZ, R61 ;  /* 0x000000ffff6e7224 */ /* 0x000fe200078e003d */
[----:B------:R-:W-:Y:S01]  /*23240*/  MOV R108, R125 ;  /* 0x0000007d006c7202 */ /* 0x000fe20000000f00 */
[----:B------:R-:W-:Y:S02]  /*23250*/  IMAD.MOV.U32 R109, RZ, RZ, R127 ;  /* 0x000000ffff6d7224 */ /* 0x000fe400078e007f */
[----:B------:R-:W-:Y:S01]  /*23260*/  IMAD.MOV.U32 R113, RZ, RZ, R131 ;  /* 0x000000ffff717224 */ /* 0x000fe200078e0083 */
[----:B------:R-:W2:Y:S01]  /*23270*/  LDL.LU R175, [R1+0x65c] ;  /* 0x00065c0001af7983 */ /* 0x000ea20000300800 */
[----:B------:R-:W-:Y:S02]  /*23280*/  IMAD.MOV.U32 R111, RZ, RZ, R63 ;  /* 0x000000ffff6f7224 */ /* 0x000fe400078e003f */
[----:B------:R-:W-:Y:S01]  /*23290*/  IMAD.MOV.U32 R115, RZ, RZ, R67 ;  /* 0x000000ffff737224 */ /* 0x000fe200078e0043 */
[----:B------:R-:W4:Y:S01]  /*232a0*/  LDL.LU R157, [R1+0xaf0] ;  /* 0x000af000019d7983 */ /* 0x000f220000300800 */
[----:B------:R-:W-:-:S02]  /*232b0*/  IMAD.MOV.U32 R119, RZ, RZ, R71 ;  /* 0x000000ffff777224 */ /* 0x000fc400078e0047 */
[----:B------:R-:W-:Y:S01]  /*232c0*/  IMAD.MOV.U32 R117, RZ, RZ, R135 ;  /* 0x000000ffff757224 */ /* 0x000fe200078e0087 */
[----:B------:R-:W4:Y:S01]  /*232d0*/  LDL.LU R156, [R1+0xaf8] ;  /* 0x000af800019c7983 */ /* 0x000f220000300800 */
[----:B------:R-:W-:Y:S02]  /*232e0*/  IMAD.MOV.U32 R123, RZ, RZ, R75 ;  /* 0x000000ffff7b7224 */ /* 0x000fe400078e004b */
[----:B------:R-:W-:Y:S01]  /*232f0*/  IMAD.MOV.U32 R121, RZ, RZ, R139 ;  /* 0x000000ffff797224 */ /* 0x000fe200078e008b */
[----:B------:R-:W4:Y:S01]  /*23300*/  LDL.LU R152, [R1+0xb00] ;  /* 0x000b000001987983 */ /* 0x000f220000300800 */
[----:B------:R-:W-:Y:S02]  /*23310*/  IMAD.MOV.U32 R127, RZ, RZ, R79 ;  /* 0x000000ffff7f7224 */ /* 0x000fe400078e004f */
[----:B------:R-:W-:Y:S01]  /*23320*/  IMAD.MOV.U32 R125, RZ, RZ, R143 ;  /* 0x000000ffff7d7224 */ /* 0x000fe200078e008f */
[----:B------:R-:W-:Y:S01]  /*23330*/  STSM.16.M88.4 [R3], R16 ;  /* 0x0000001003007844 */ /* 0x000fe20000000200 */
[----:B------:R-:W-:Y:S01]  /*23340*/  IMAD.MOV.U32 R131, RZ, RZ, R83 ;  /* 0x000000ffff837224 */ /* 0x000fe200078e0053 */
[----:B------:R-:W-:Y:S01]  /*23350*/  BAR.SYNC.DEFER_BLOCKING 0x0 ;  /* 0x0000000000007b1d */ /* 0x000fe20000010000 */
[----:B------:R-:W-:-:S05]  /*23360*/  IMAD.MOV.U32 R135, RZ, RZ, R87 ;  /* 0x000000ffff877224 */ /* 0x000fca00078e0057 */
[----:B------:R-:W4:Y:S04]  /*23370*/  LDL.LU R155, [R1+0xb04] ;  /* 0x000b0400019b7983 */ /* 0x000f280000300800 */
[----:B------:R-:W4:Y:S04]  /*23380*/  LDL.LU R154, [R1+0xb08] ;  /* 0x000b0800019a7983 */ /* 0x000f280000300800 */
[----:B------:R-:W4:Y:S04]  /*23390*/  LDL.LU R153, [R1+0xb10] ;  /* 0x000b100001997983 */ /* 0x000f280000300800 */
[----:B------:R-:W1:Y:S01]  /*233a0*/  LDS.128 R16, [R2] ;  /* 0x0000000002107984 */ /* 0x000e620000000c00 */
[----:B------:R-:W-:Y:S06]  /*233b0*/  BAR.SYNC.DEFER_BLOCKING 0x0 ;  /* 0x0000000000007b1d */ /* 0x000fec0000010000 */
[----:B------:R-:W-:Y:S02]  /*233c0*/  STSM.16.M88.4 [R3], R20 ;  /* 0x0000001403007844 */ /* 0x000fe40000000200 */
[----:B------:R-:W-:Y:S06]  /*233d0*/  BAR.SYNC.DEFER_BLOCKING 0x0 ;  /* 0x0000000000007b1d */ /* 0x000fec0000010000 */
[----:B------:R-:W1:Y:S02]  /*233e0*/  LDS.128 R20, [R2] ;  /* 0x0000000002147984 */ /* 0x000e640000000c00 */
        /* <DEDUP_REMOVED lines=10> */
[----:B------:R-:W-:Y:S01]  /*23490*/  BAR.SYNC.DEFER_BLOCKING 0x0 ;  /* 0x0000000000007b1d */ /* 0x000fe20000010000 */
[----:B---3--:R-:W-:-:S05]  /*234a0*/  ISETP.GE.AND P0, PT, R179, R185, PT ;  /* 0x000000b9b300720c */ /* 0x008fca0003f06270 */
[----:B------:R-:W3:Y:S02]  /*234b0*/  LDS.128 R32, [R2] ;  /* 0x0000000002207984 */ /* 0x000ee40000000c00 */
[----:B------:R-:W-:Y:S06]  /*234c0*/  BAR.SYNC.DEFER_BLOCKING 0x0 ;  /* 0x0000000000007b1d */ /* 0x000fec0000010000 */
[----:B------:R-:W-:Y:S02]  /*234d0*/  STSM.16.M88.4 [R3], R36 ;  /* 0x0000002403007844 */ /* 0x000fe40000000200 */
[----:B------:R-:W-:Y:S01]  /*234e0*/  BAR.SYNC.DEFER_BLOCKING 0x0 ;  /* 0x0000000000007b1d */ /* 0x000fe20000010000 */
[----:B--2---:R-:W-:-:S02]  /*234f0*/  ISETP.LT.AND P2, PT, R0, R175, !P0 ;  /* 0x000000af0000720c */ /* 0x004fc40004741270 */
[-C--:B------:R-:W-:Y:S02]  /*23500*/  ISETP.LT.AND P1, PT, R223, R175.reuse, !P0 ;  /* 0x000000afdf00720c */ /* 0x080fe40004721270 */
[-C--:B----4-:R-:W-:Y:S02]  /*23510*/  ISETP.LT.AND P5, PT, R191, R175.reuse, !P0 ;  /* 0x000000afbf00720c */ /* 0x090fe400047a1270 */
[-C--:B------:R-:W-:Y:S02]  /*23520*/  ISETP.LT.AND P4, PT, R190, R175.reuse, !P0 ;  /* 0x000000afbe00720c */ /* 0x080fe40004781270 */
[----:B------:R-:W-:Y:S01]  /*23530*/  ISETP.LT.AND P3, PT, R189, R175, !P0 ;  /* 0x000000afbd00720c */ /* 0x000fe20004761270 */
[----:B------:R-:W2:Y:S01]  /*23540*/  LDS.128 R36, [R2] ;  /* 0x0000000002247984 */ /* 0x000ea20000000c00 */
[----:B------:R-:W-:Y:S06]  /*23550*/  BAR.SYNC.DEFER_BLOCKING 0x0 ;  /* 0x0000000000007b1d */ /* 0x000fec0000010000 */
[----:B------:R4:W-:Y:S02]  /*23560*/  STSM.16.M88.4 [R3], R88 ;  /* 0x0000005803007844 */ /* 0x0009e40000000200 */
[----:B------:R-:W-:Y:S01]  /*23570*/  BAR.SYNC.DEFER_BLOCKING 0x0 ;  /* 0x0000000000007b1d */ /* 0x000fe20000010000 */
[----:B----4-:R-:W-:-:S02]  /*23580*/  IMAD.MOV.U32 R90, RZ, RZ, R48 ;  /* 0x000000ffff5a7224 */ /* 0x010fc400078e0030 */
[----:B------:R-:W-:Y:S02]  /*23590*/  IMAD.MOV.U32 R91, RZ, RZ, R50 ;  /* 0x000000ffff5b7224 */ /* 0x000fe400078e0032 */
[----:B------:R-:W-:Y:S02]  /*235a0*/  IMAD.MOV.U32 R88, RZ, RZ, R112 ;  /* 0x000000ffff587224 */ /* 0x000fe400078e0070 */
[----:B------:R-:W-:Y:S02]  /*235b0*/  IMAD.MOV.U32 R89, RZ, RZ, R114 ;  /* 0x000000ffff597224 */ /* 0x000fe400078e0072 */
[----:B------:R-:W-:Y:S02]  /*235c0*/  IMAD.MOV.U32 R114, RZ, RZ, R65 ;  /* 0x000000ffff727224 */ /* 0x000fe400078e0041 */
[----:B------:R-:W-:Y:S01]  /*235d0*/  IMAD.MOV.U32 R112, RZ, RZ, R129 ;  /* 0x000000ffff707224 */ /* 0x000fe200078e0081 */
[----:B------:R-:W4:Y:S01]  /*235e0*/  LDS.128 R44, [R2] ;  /* 0x00000000022c7984 */ /* 0x000f220000000c00 */
[----:B------:R-:W-:Y:S01]  /*235f0*/  IMAD.MOV.U32 R129, RZ, RZ, R147 ;  /* 0x000000ffff817224 */ /* 0x000fe200078e0093 */
[----:B------:R-:W-:Y:S06]  /*23600*/  BAR.SYNC.DEFER_BLOCKING 0x0 ;  /* 0x0000000000007b1d */ /* 0x000fec0000010000 */
[----:B------:R-:W-:Y:S02]  /*23610*/  STSM.16.M88.4 [R3], R40 ;  /* 0x0000002803007844 */ /* 0x000fe40000000200 */
[----:B------:R-:W-:Y:S06]  /*23620*/  BAR.SYNC.DEFER_BLOCKING 0x0 ;  /* 0x0000000000007b1d */ /* 0x000fec0000010000 */
[----:B------:R-:W4:Y:S02]  /*23630*/  LDS.128 R40, [R2] ;  /* 0x0000000002287984 */ /* 0x000f240000000c00 */
[----:B------:R-:W-:Y:S06]  /*23640*/  BAR.SYNC.DEFER_BLOCKING 0x0 ;  /* 0x0000000000007b1d */ /* 0x000fec0000010000 */
[----:B------:R1:W-:Y:S02]  /*23650*/  STSM.16.M88.4 [R3], R92 ;  /* 0x0000005c03007844 */ /* 0x0003e40000000200 */
[----:B------:R-:W-:Y:S01]  /*23660*/  BAR.SYNC.DEFER_BLOCKING 0x0 ;  /* 0x0000000000007b1d */ /* 0x000fe20000010000 */
[----:B-1----:R-:W-:-:S02]  /*23670*/  IMAD.MOV.U32 R94, RZ, RZ, R52 ;  /* 0x000000ffff5e7224 */ /* 0x002fc400078e0034 */
[----:B------:R-:W-:Y:S02]  /*23680*/  IMAD.MOV.U32 R95, RZ, RZ, R54 ;  /* 0x000000ffff5f7224 */ /* 0x000fe400078e0036 */
[----:B------:R-:W-:Y:S02]  /*23690*/  IMAD.MOV.U32 R92, RZ, RZ, R116 ;  /* 0x000000ffff5c7224 */ /* 0x000fe400078e0074 */
[----:B------:R-:W-:Y:S02]  /*236a0*/  IMAD.MOV.U32 R93, RZ, RZ, R118 ;  /* 0x000000ffff5d7224 */ /* 0x000fe400078e0076 */
[----:B------:R-:W-:Y:S02]  /*236b0*/  IMAD.MOV.U32 R118, RZ, RZ, R69 ;  /* 0x000000ffff767224 */ /* 0x000fe400078e0045 */
[----:B------:R-:W-:Y:S01]  /*236c0*/  IMAD.MOV.U32 R116, RZ, RZ, R133 ;  /* 0x000000ffff747224 */ /* 0x000fe200078e0085 */
[----:B------:R-:W1:Y:S01]  /*236d0*/  LDS.128 R48, [R2] ;  /* 0x0000000002307984 */ /* 0x000e620000000c00 */
[----:B------:R-:W-:Y:S06]  /*236e0*/  BAR.SYNC.DEFER_BLOCKING 0x0 ;  /* 0x0000000000007b1d */ /* 0x000fec0000010000 */
[----:B------:R-:W-:Y:S02]  /*236f0*/  STSM.16.M88.4 [R3], R88 ;  /* 0x0000005803007844 */ /* 0x000fe40000000200 */
[----:B------:R-:W-:Y:S06]  /*23700*/  BAR.SYNC.DEFER_BLOCKING 0x0 ;  /* 0x0000000000007b1d */ /* 0x000fec0000010000 */
[----:B------:R-:W1:Y:S02]  /*23710*/  LDS.128 R88, [R2] ;  /* 0x0000000002587984 */ /* 0x000e640000000c00 */
[----:B------:R-:W-:Y:S06]  /*23720*/  BAR.SYNC.DEFER_BLOCKING 0x0 ;  /* 0x0000000000007b1d */ /* 0x000fec0000010000 */
[----:B------:R3:W-:Y:S02]  /*23730*/  STSM.16.M88.4 [R3], R96 ;  /* 0x0000006003007844 */ /* 0x0007e40000000200 */
[----:B------:R-:W-:Y:S01]  /*23740*/  BAR.SYNC.DEFER_BLOCKING 0x0 ;  /* 0x0000000000007b1d */ /* 0x000fe20000010000 */
[----:B---3--:R-:W-:Y:S01]  /*23750*/  IMAD.MOV.U32 R98, RZ, RZ, R56 ;  /* 0x000000ffff627224 */ /* 0x008fe200078e0038 */
[----:B------:R-:W-:Y:S01]  /*23760*/  MOV R96, R120 ;  /* 0x0000007800607202 */ /* 0x000fe20000000f00 */
[----:B------:R-:W-:Y:S01]  /*23770*/  IMAD.MOV.U32 R99, RZ, RZ, R58 ;  /* 0x000000ffff637224 */ /* 0x000fe200078e003a */
[----:B------:R-:W-:Y:S01]  /*23780*/  MOV R120, R137 ;  /* 0x0000008900787202 */ /* 0x000fe20000000f00 */
[----:B------:R-:W-:-:S02]  /*23790*/  IMAD.MOV.U32 R97, RZ, RZ, R122 ;  /* 0x000000ffff617224 */ /* 0x000fc400078e007a */
[----:B------:R-:W-:Y:S01]  /*237a0*/  IMAD.MOV.U32 R122, RZ, RZ, R73 ;  /* 0x000000ffff7a7224 */ /* 0x000fe200078e0049 */
[----:B------:R-:W3:Y:S01]  /*237b0*/  LDS.128 R52, [R2] ;  /* 0x0000000002347984 */ /* 0x000ee20000000c00 */
[----:B------:R-:W-:Y:S06]  /*237c0*/  BAR.SYNC.DEFER_BLOCKING 0x0 ;  /* 0x0000000000007b1d */ /* 0x000fec0000010000 */
[----:B------:R-:W-:Y:S02]  /*237d0*/  STSM.16.M88.4 [R3], R92 ;  /* 0x0000005c03007844 */ /* 0x000fe40000000200 */
[----:B------:R-:W-:Y:S06]  /*237e0*/  BAR.SYNC.DEFER_BLOCKING 0x0 ;  /* 0x0000000000007b1d */ /* 0x000fec0000010000 */
[----:B------:R-:W3:Y:S02]  /*237f0*/  LDS.128 R92, [R2] ;  /* 0x00000000025c7984 */ /* 0x000ee40000000c00 */
[----:B------:R-:W-:Y:S06]  /*23800*/  BAR.SYNC.DEFER_BLOCKING 0x0 ;  /* 0x0000000000007b1d */ /* 0x000fec0000010000 */
[----:B------:R2:W-:Y:S02]  /*23810*/  STSM.16.M88.4 [R3], R100 ;  /* 0x0000006403007844 */ /* 0x0005e40000000200 */
[----:B------:R-:W-:Y:S01]  /*23820*/  BAR.SYNC.DEFER_BLOCKING 0x0 ;  /* 0x0000000000007b1d */ /* 0x000fe20000010000 */
[----:B--2---:R-:W-:-:S02]  /*23830*/  IMAD.MOV.U32 R102, RZ, RZ, R60 ;  /* 0x000000ffff667224 */ /* 0x004fc400078e003c */
[----:B------:R-:W-:Y:S02]  /*23840*/  IMAD.MOV.U32 R103, RZ, RZ, R62 ;  /* 0x000000ffff677224 */ /* 0x000fe400078e003e */
[----:B------:R-:W-:Y:S02]  /*23850*/  IMAD.MOV.U32 R100, RZ, RZ, R124 ;  /* 0x000000ffff647224 */ /* 0x000fe400078e007c */
[----:B------:R-:W-:Y:S02]  /*23860*/  IMAD.MOV.U32 R101, RZ, RZ, R126 ;  /* 0x000000ffff657224 */ /* 0x000fe400078e007e */
[----:B------:R-:W-:Y:S02]  /*23870*/  IMAD.MOV.U32 R126, RZ, RZ, R77 ;  /* 0x000000ffff7e7224 */ /* 0x000fe400078e004d */
[----:B------:R-:W-:Y:S01]  /*23880*/  IMAD.MOV.U32 R124, RZ, RZ, R141 ;  /* 0x000000ffff7c7224 */ /* 0x000fe200078e008d */
[----:B------:R-:W2:Y:S01]  /*23890*/  LDS.128 R56, [R2] ;  /* 0x0000000002387984 */ /* 0x000ea20000000c00 */
[----:B------:R-:W-:Y:S06]  /*238a0*/  BAR.SYNC.DEFER_BLOCKING 0x0 ;  /* 0x0000000000007b1d */ /* 0x000fec0000010000 */
[----:B------:R-:W-:Y:S02]  /*238b0*/  STSM.16.M88.4 [R3], R96 ;  /* 0x0000006003007844 */ /* 0x000fe40000000200 */
[----:B------:R-:W-:Y:S06]  /*238c0*/  BAR.SYNC.DEFER_BLOCKING 0x0 ;  /* 0x0000000000007b1d */ /* 0x000fec0000010000 */
[----:B------:R-:W2:Y:S02]  /*238d0*/  LDS.128 R96, [R2] ;  /* 0x0000000002607984 */ /* 0x000ea40000000c00 */
        /* <DEDUP_REMOVED lines=10> */
[----:B------:R-:W-:Y:S06]  /*23980*/  BAR.SYNC.DEFER_BLOCKING 0x0 ;  /* 0x0000000000007b1d */ /* 0x000fec0000010000 */
[----:B------:R-:W-:Y:S02]  /*23990*/  STSM.16.M88.4 [R3], R100 ;  /* 0x0000006403007844 */ /* 0x000fe40000000200 */
[----:B------:R-:W-:Y:S06]  /*239a0*/  BAR.SYNC.DEFER_BLOCKING 0x0 ;  /* 0x0000000000007b1d */ /* 0x000fec0000010000 */
[----:B------:R-:W4:Y:S02]  /*239b0*/  LDS.128 R100, [R2] ;  /* 0x0000000002647984 */ /* 0x000f240000000c00 */
[----:B------:R-:W-:Y:S06]  /*239c0*/  BAR.SYNC.DEFER_BLOCKING 0x0 ;  /* 0x0000000000007b1d */ /* 0x000fec0000010000 */
[----:B------:R1:W-:Y:S02]  /*239d0*/  STSM.16.M88.4 [R3], R108 ;  /* 0x0000006c03007844 */ /* 0x0003e40000000200 */
[----:B------:R-:W-:Y:S01]  /*239e0*/  BAR.SYNC.DEFER_BLOCKING 0x0 ;  /* 0x0000000000007b1d */ /* 0x000fe20000010000 */
[----:B-1----:R-:W-:Y:S01]  /*239f0*/  IMAD.MOV.U32 R110, RZ, RZ, R68 ;  /* 0x000000ffff6e7224 */ /* 0x002fe200078e0044 */
[----:B------:R-:W-:Y:S01]  /*23a00*/  MOV R108, R132 ;  /* 0x00000084006c7202 */ /* 0x000fe20000000f00 */
[----:B------:R-:W-:-:S02]  /*23a10*/  IMAD.MOV.U32 R111, RZ, RZ, R70 ;  /* 0x000000ffff6f7224 */ /* 0x000fc400078e0046 */
[----:B------:R-:W-:Y:S01]  /*23a20*/  IMAD.MOV.U32 R109, RZ, RZ, R134 ;  /* 0x000000ffff6d7224 */ /* 0x000fe200078e0086 */
[----:B------:R-:W1:Y:S02]  /*23a30*/  LDS.128 R64, [R2] ;  /* 0x0000000002407984 */ /* 0x000e640000000c00 */
[----:B------:R-:W-:Y:S06]  /*23a40*/  BAR.SYNC.DEFER_BLOCKING 0x0 ;  /* 0x0000000000007b1d */ /* 0x000fec0000010000 */
[----:B------:R-:W-:Y:S02]  /*23a50*/  STSM.16.M88.4 [R3], R104 ;  /* 0x0000006803007844 */ /* 0x000fe40000000200 */
[----:B------:R-:W-:Y:S06]  /*23a60*/  BAR.SYNC.DEFER_BLOCKING 0x0 ;  /* 0x0000000000007b1d */ /* 0x000fec0000010000 */
[----:B------:R-:W1:Y:S02]  /*23a70*/  LDS.128 R104, [R2] ;  /* 0x0000000002687984 */ /* 0x000e640000000c00 */
[----:B------:R-:W-:Y:S06]  /*23a80*/  BAR.SYNC.DEFER_BLOCKING 0x0 ;  /* 0x0000000000007b1d */ /* 0x000fec0000010000 */
[----:B------:R3:W-:Y:S02]  /*23a90*/  STSM.16.M88.4 [R3], R112 ;  /* 0x0000007003007844 */ /* 0x0007e40000000200 */
[----:B------:R-:W-:Y:S01]  /*23aa0*/  BAR.SYNC.DEFER_BLOCKING 0x0 ;  /* 0x0000000000007b1d */ /* 0x000fe20000010000 */
[----:B---3--:R-:W-:-:S02]  /*23ab0*/  IMAD.MOV.U32 R114, RZ, RZ, R72 ;  /* 0x000000ffff727224 */ /* 0x008fc400078e0048 */
[----:B------:R-:W-:Y:S02]  /*23ac0*/  IMAD.MOV.U32 R115, RZ, RZ, R74 ;  /* 0x000000ffff737224 */ /* 0x000fe400078e004a */
[----:B------:R-:W-:Y:S02]  /*23ad0*/  IMAD.MOV.U32 R112, RZ, RZ, R136 ;  /* 0x000000ffff707224 */ /* 0x000fe400078e0088 */
[----:B------:R-:W-:Y:S02]  /*23ae0*/  IMAD.MOV.U32 R113, RZ, RZ, R138 ;  /* 0x000000ffff717224 */ /* 0x000fe400078e008a */
[----:B------:R-:W-:Y:S01]  /*23af0*/  IMAD.MOV.U32 R134, RZ, RZ, R85 ;  /* 0x000000ffff867224 */ /* 0x000fe200078e0055 */
[----:B------:R-:W-:Y:S01]  /*23b00*/  MOV R132, R149 ;  /* 0x0000009500847202 */ /* 0x000fe20000000f00 */
[----:B------:R-:W-:Y:S01]  /*23b10*/  IMAD.MOV.U32 R133, RZ, RZ, R151 ;  /* 0x000000ffff857224 */ /* 0x000fe200078e0097 */
[----:B------:R-:W3:Y:S01]  /*23b20*/  LDS.128 R68, [R2] ;  /* 0x0000000002447984 */ /* 0x000ee20000000c00 */
[----:B------:R-:W-:Y:S01]  /*23b30*/  IMAD R136, R179, UR5, RZ ;  /* 0x00000005b3887c24 */ /* 0x000fe2000f8e02ff */
[----:B------:R-:W-:Y:S01]  /*23b40*/  ULDC UR5, c[0x0][0x22c] ;  /* 0x00008b0000057ab9 */ /* 0x000fe20000000800 */
        /* <DEDUP_REMOVED lines=19> */
[----:B----4-:R-:W-:Y:S01]  /*23c80*/  IMAD.MOV.U32 R122, RZ, RZ, R80 ;  /* 0x000000ffff7a7224 */ /* 0x010fe200078e0050 */
[----:B------:R-:W-:Y:S01]  /*23c90*/  MOV R120, R144 ;  /* 0x0000009000787202 */ /* 0x000fe20000000f00 */
[----:B------:R-:W-:-:S02]  /*23ca0*/  IMAD.MOV.U32 R123, RZ, RZ, R82 ;  /* 0x000000ffff7b7224 */ /* 0x000fc400078e0052 */
[----:B------:R-:W-:Y:S01]  /*23cb0*/  IMAD.MOV.U32 R121, RZ, RZ, R146 ;  /* 0x000000ffff797224 */ /* 0x000fe200078e0092 */
[----:B------:R-:W4:Y:S02]  /*23cc0*/  LDS.128 R76, [R2] ;  /* 0x00000000024c7984 */ /* 0x000f240000000c00 */
[----:B------:R-:W-:Y:S06]  /*23cd0*/  BAR.SYNC.DEFER_BLOCKING 0x0 ;  /* 0x0000000000007b1d */ /* 0x000fec0000010000 */
[----:B------:R-:W-:Y:S02]  /*23ce0*/  STSM.16.M88.4 [R3], R116 ;  /* 0x0000007403007844 */ /* 0x000fe40000000200 */
[----:B------:R-:W-:Y:S06]  /*23cf0*/  BAR.SYNC.DEFER_BLOCKING 0x0 ;  /* 0x0000000000007b1d */ /* 0x000fec0000010000 */
[----:B------:R-:W4:Y:S02]  /*23d00*/  LDS.128 R116, [R2] ;  /* 0x0000000002747984 */ /* 0x000f240000000c00 */
[----:B------:R-:W-:Y:S06]  /*23d10*/  BAR.SYNC.DEFER_BLOCKING 0x0 ;  /* 0x0000000000007b1d */ /* 0x000fec0000010000 */
[----:B------:R1:W-:Y:S02]  /*23d20*/  STSM.16.M88.4 [R3], R124 ;  /* 0x0000007c03007844 */ /* 0x0003e40000000200 */
[----:B------:R-:W-:Y:S06]  /*23d30*/  BAR.SYNC.DEFER_BLOCKING 0x0 ;  /* 0x0000000000007b1d */ /* 0x000fec0000010000 */
[----:B------:R-:W4:Y:S02]  /*23d40*/  LDS.128 R80, [R2] ;  /* 0x0000000002507984 */ /* 0x000f240000000c00 */
[----:B------:R-:W-:Y:S06]  /*23d50*/  BAR.SYNC.DEFER_BLOCKING 0x0 ;  /* 0x0000000000007b1d */ /* 0x000fec0000010000 */
[----:B------:R-:W-:Y:S02]  /*23d60*/  STSM.16.M88.4 [R3], R120 ;  /* 0x0000007803007844 */ /* 0x000fe40000000200 */
[----:B------:R-:W-:Y:S06]  /*23d70*/  BAR.SYNC.DEFER_BLOCKING 0x0 ;  /* 0x0000000000007b1d */ /* 0x000fec0000010000 */
[----:B------:R-:W4:Y:S02]  /*23d80*/  LDS.128 R120, [R2] ;  /* 0x0000000002787984 */ /* 0x000f240000000c00 */
[----:B------:R-:W-:Y:S06]  /*23d90*/  BAR.SYNC.DEFER_BLOCKING 0x0 ;  /* 0x0000000000007b1d */ /* 0x000fec0000010000 */
[----:B------:R-:W-:Y:S02]  /*23da0*/  STSM.16.M88.4 [R3], R128 ;  /* 0x0000008003007844 */ /* 0x000fe40000000200 */
[----:B------:R-:W-:Y:S01]  /*23db0*/  BAR.SYNC.DEFER_BLOCKING 0x0 ;  /* 0x0000000000007b1d */ /* 0x000fe20000010000 */
[----:B-1----:R-:W-:-:S02]  /*23dc0*/  IMAD.MOV.U32 R124, RZ, RZ, R148 ;  /* 0x000000ffff7c7224 */ /* 0x002fc400078e0094 */
[----:B------:R-:W-:-:S03]  /*23dd0*/  IMAD.MOV.U32 R125, RZ, RZ, R150 ;  /* 0x000000ffff7d7224 */ /* 0x000fc600078e0096 */
[----:B------:R-:W1:Y:S01]  /*23de0*/  LDS.128 R128, [R2] ;  /* 0x0000000002807984 */ /* 0x000e620000000c00 */
[----:B------:R-:W-:Y:S02]  /*23df0*/  IMAD.MOV.U32 R126, RZ, RZ, R84 ;  /* 0x000000ffff7e7224 */ /* 0x000fe400078e0054 */
[----:B------:R-:W-:Y:S01]  /*23e00*/  IMAD.MOV.U32 R127, RZ, RZ, R86 ;  /* 0x000000ffff7f7224 */ /* 0x000fe200078e0056 */
[----:B------:R-:W-:Y:S06]  /*23e10*/  BAR.SYNC.DEFER_BLOCKING 0x0 ;  /* 0x0000000000007b1d */ /* 0x000fec0000010000 */
[----:B------:R3:W-:Y:S02]  /*23e20*/  STSM.16.M88.4 [R3], R124 ;  /* 0x0000007c03007844 */ /* 0x0007e40000000200 */
[----:B------:R-:W-:Y:S06]  /*23e30*/  BAR.SYNC.DEFER_BLOCKING 0x0 ;  /* 0x0000000000007b1d */ /* 0x000fec0000010000 */
[----:B------:R-:W1:Y:S02]  /*23e40*/  LDS.128 R84, [R2] ;  /* 0x0000000002547984 */ /* 0x000e640000000c00 */
[----:B------:R-:W-:Y:S01]  /*23e50*/  BAR.SYNC.DEFER_BLOCKING 0x0 ;  /* 0x0000000000007b1d */ /* 0x000fe20000010000 */
[----:B------:R-:W-:Y:S01]  /*23e60*/  IMAD R137, R0, UR4, RZ ;  /* 0x0000000400897c24 */ /* 0x000fe2000f8e02ff */
[----:B------:R-:W-:-:S03]  /*23e70*/  LEA R0, P6, R136, UR6, 0x2 ;  /* 0x0000000688007c11 */ /* 0x000fc6000f8c10ff */
[C---:B---3--:R-:W-:Y:S01]  /*23e80*/  VIADD R127, R137.reuse, UR4 ;  /* 0x00000004897f7c36 */ /* 0x048fe20008000000 */
[----:B------:R-:W-:Y:S02]  /*23e90*/  LEA.HI.X.SX32 R136, R136, UR7, 0x2, P6 ;  /* 0x0000000788887c11 */ /* 0x000fe4000b0f16ff */
[C---:B------:R-:W-:Y:S01]  /*23ea0*/  LEA R124, P6, R137.reuse, R0, 0x2 ;  /* 0x00000000897c7211 */ /* 0x040fe200078c10ff */
[----:B------:R3:W-:Y:S03]  /*23eb0*/  STSM.16.M88.4 [R3], R132 ;  /* 0x0000008403007844 */ /* 0x0007e60000000200 */
[----:B------:R-:W-:Y:S01]  /*23ec0*/  LEA.HI.X.SX32 R125, R137, R136, 0x2, P6 ;  /* 0x00000088897d7211 */ /* 0x000fe200030f16ff */
[----:B------:R-:W-:Y:S01]  /*23ed0*/  BAR.SYNC.DEFER_BLOCKING 0x0 ;  /* 0x0000000000007b1d */ /* 0x000fe20000010000 */
[C---:B------:R-:W-:Y:S01]  /*23ee0*/  LEA R126, P6, R127.reuse, R0, 0x2 ;  /* 0x000000007f7e7211 */ /* 0x040fe200078c10ff */
[----:B---3--:R-:W-:-:S03]  /*23ef0*/  VIADD R3, R127, UR4 ;  /* 0x000000047f037c36 */ /* 0x008fc60008000000 */
[----:B------:R-:W-:Y:S01]  /*23f00*/  LEA.HI.X.SX32 R127, R127, R136, 0x2, P6 ;  /* 0x000000887f7f7211 */ /* 0x000fe200030f16ff */
[----:B------:R3:W-:Y:S01]  /*23f10*/  @P2 STG.E desc[UR60][R124.64], R4 ;  /* 0x000000047c002986 */ /* 0x0007e2000c10193c */
[----:B------:R-:W-:-:S03]  /*23f20*/  ISETP.LT.AND P2, PT, R157, R175, !P0 ;  /* 0x000000af9d00720c */ /* 0x000fc60004741270 */
[----:B------:R2:W-:Y:S01]  /*23f30*/  @P1 STG.E desc[UR60][R126.64], R8 ;  /* 0x000000087e001986 */ /* 0x0005e2000c10193c */
[----:B---3--:R-:W-:-:S03]  /*23f40*/  LEA R124, P6, R3, R0, 0x2 ;  /* 0x00000000037c7211 */ /* 0x008fc600078c10ff */
[----:B------:R-:W3:Y:S01]  /*23f50*/  LDL.LU R157, [R1+0xb18] ;  /* 0x000b1800019d7983 */ /* 0x000ee20000300800 */
[----:B------:R-:W-:Y:S02]  /*23f60*/  LEA.HI.X.SX32 R125, R3, R136, 0x2, P6 ;  /* 0x00000088037d7211 */ /* 0x000fe400030f16ff */
[-C--:B------:R-:W-:Y:S02]  /*23f70*/  ISETP.LT.AND P1, PT, R156, R175.reuse, !P0 ;  /* 0x000000af9c00720c */ /* 0x080fe40004721270 */
[----:B------:R-:W4:Y:S04]  /*23f80*/  LDL.LU R156, [R1+0xb1c] ;  /* 0x000b1c00019c7983 */ /* 0x000f280000300800 */
[----:B------:R1:W-:Y:S01]  /*23f90*/  @P5 STG.E desc[UR60][R124.64], R5 ;  /* 0x000000057c005986 */ /* 0x0003e2000c10193c */
[----:B------:R-:W-:-:S03]  /*23fa0*/  ISETP.LT.AND P5, PT, R152, R175, !P0 ;  /* 0x000000af9800720c */ /* 0x000fc600047a1270 */
[----:B------:R-:W3:Y:S01]  /*23fb0*/  LDL.LU R152, [R1+0xb20] ;  /* 0x000b200001987983 */ /* 0x000ee20000300800 */
[----:B------:R-:W-:-:S04]  /*23fc0*/  VIADD R4, R3, UR4 ;  /* 0x0000000403047c36 */ /* 0x000fc80008000000 */
[C---:B------:R-:W-:Y:S01]  /*23fd0*/  VIADD R3, R4.reuse, UR4 ;  /* 0x0000000404037c36 */ /* 0x040fe20008000000 */
[----:B--2---:R-:W-:-:S03]  /*23fe0*/  LEA R126, P6, R4, R0, 0x2 ;  /* 0x00000000047e7211 */ /* 0x004fc600078c10ff */
[C---:B-1----:R-:W-:Y:S01]  /*23ff0*/  VIADD R124, R3.reuse, UR4 ;  /* 0x00000004037c7c36 */ /* 0x042fe20008000000 */
[----:B------:R-:W-:Y:S02]  /*24000*/  LEA.HI.X.SX32 R127, R4, R136, 0x2, P6 ;  /* 0x00000088047f7211 */ /* 0x000fe400030f16ff */
[----:B------:R-:W-:-:S04]  /*24010*/  LEA R4, P6, R3, R0, 0x2 ;  /* 0x0000000003047211 */ /* 0x000fc800078c10ff */
[----:B------:R-:W-:Y:S01]  /*24020*/  LEA.HI.X.SX32 R5, R3, R136, 0x2, P6 ;  /* 0x0000008803057211 */ /* 0x000fe200030f16ff */
[C---:B------:R-:W-:Y:S01]  /*24030*/  VIADD R3, R124.reuse, UR4 ;  /* 0x000000047c037c36 */ /* 0x040fe20008000000 */
[C---:B------:R-:W-:Y:S01]  /*24040*/  LEA R8, P6, R124.reuse, R0, 0x2 ;  /* 0x000000007c087211 */ /* 0x040fe200078c10ff */
[----:B------:R1:W-:Y:S02]  /*24050*/  @P4 STG.E desc[UR60][R126.64], R9 ;  /* 0x000000097e004986 */ /* 0x0003e4000c10193c */
[C---:B------:R-:W-:Y:S02]  /*24060*/  VIADD R125, R3.reuse, UR4 ;  /* 0x00000004037d7c36 */ /* 0x040fe40008000000 */
[----:B------:R2:W-:Y:S01]  /*24070*/  @P3 STG.E desc[UR60][R4.64], R6 ;  /* 0x0000000604003986 */ /* 0x0005e2000c10193c */
[----:B-1----:R-:W-:Y:S02]  /*24080*/  LEA.HI.X.SX32 R9, R124, R136, 0x2, P6 ;  /* 0x000000887c097211 */ /* 0x002fe400030f16ff */
[----:B--2---:R-:W-:-:S03]  /*24090*/  LEA R4, P6, R3, R0, 0x2 ;  /* 0x0000000003047211 */ /* 0x004fc600078c10ff */
[----:B------:R1:W-:Y:S01]  /*240a0*/  @P2 STG.E desc[UR60][R8.64], R10 ;  /* 0x0000000a08002986 */ /* 0x0003e2000c10193c */
[----:B------:R-:W-:Y:S02]  /*240b0*/  LEA.HI.X.SX32 R5, R3, R136, 0x2, P6 ;  /* 0x0000008803057211 */ /* 0x000fe400030f16ff */
[-C--:B------:R-:W-:Y:S02]  /*240c0*/  ISETP.LT.AND P4, PT, R155, R175.reuse, !P0 ;  /* 0x000000af9b00720c */ /* 0x080fe40004781270 */
[----:B------:R-:W2:Y:S01]  /*240d0*/  LDL.LU R155, [R1+0xb28] ;  /* 0x000b2800019b7983 */ /* 0x000ea20000300800 */
[-C--:B------:R-:W-:Y:S02]  /*240e0*/  ISETP.LT.AND P3, PT, R154, R175.reuse, !P0 ;  /* 0x000000af9a00720c */ /* 0x080fe40004761270 */
[----:B------:R-:W-:Y:S01]  /*240f0*/  ISETP.LT.AND P2, PT, R153, R175, !P0 ;  /* 0x000000af9900720c */ /* 0x000fe20004741270 */
[----:B------:R-:W2:Y:S01]  /*24100*/  LDL.LU R154, [R1+0xb34] ;  /* 0x000b3400019a7983 */ /* 0x000ea20000300800 */
[C---:B-1----:R-:W-:Y:S01]  /*24110*/  LEA R8, P6, R125.reuse, R0, 0x2 ;  /* 0x000000007d087211 */ /* 0x042fe200078c10ff */
[----:B------:R-:W-:-:S02]  /*24120*/  VIADD R3, R125, UR4 ;  /* 0x000000047d037c36 */ /* 0x000fc40008000000 */
[----:B------:R-:W2:Y:S01]  /*24130*/  LDL.LU R153, [R1+0xb30] ;  /* 0x000b300001997983 */ /* 0x000ea20000300800 */
[----:B------:R-:W-:-:S03]  /*24140*/  LEA.HI.X.SX32 R9, R125, R136, 0x2, P6 ;  /* 0x000000887d097211 */ /* 0x000fc600030f16ff */
[----:B------:R-:W2:Y:S04]  /*24150*/  LDL.LU R10, [R1+0xb40] ;  /* 0x000b4000010a7983 */ /* 0x000ea80000300800 */
[----:B------:R1:W-:Y:S04]  /*24160*/  @P1 STG.E desc[UR60][R4.64], R7 ;  /* 0x0000000704001986 */ /* 0x0003e8000c10193c */
[----:B------:R1:W-:Y:S02]  /*24170*/  @P5 STG.E desc[UR60][R8.64], R11 ;  /* 0x0000000b08005986 */ /* 0x0003e4000c10193c */
[----:B-1----:R-:W-:-:S02]  /*24180*/  LEA R4, P6, R3, R0, 0x2 ;  /* 0x0000000003047211 */ /* 0x002fc400078c10ff */
[----:B------:R-:W2:Y:S02]  /*24190*/  LDL.LU R8, [R1+0xb3c] ;  /* 0x000b3c0001087983 */ /* 0x000ea40000300800 */
[----:B------:R-:W-:-:S05]  /*241a0*/  LEA.HI.X.SX32 R5, R3, R136, 0x2, P6 ;  /* 0x0000008803057211 */ /* 0x000fca00030f16ff */
[----:B------:R1:W-:Y:S01]  /*241b0*/  @P4 STG.E desc[UR60][R4.64], R12 ;  /* 0x0000000c04004986 */ /* 0x0003e2000c10193c */
[----:B---3--:R-:W-:-:S03]  /*241c0*/  ISETP.LT.AND P4, PT, R152, R175, !P0 ;  /* 0x000000af9800720c */ /* 0x008fc60004781270 */
[----:B------:R-:W3:Y:S04]  /*241d0*/  LDL.LU R152, [R1+0xb44] ;  /* 0x000b440001987983 */ /* 0x000ee80000300800 */
[----:B-1----:R-:W3:Y:S01]  /*241e0*/  LDL.LU R12, [R1+0xb48] ;  /* 0x000b4800010c7983 */ /* 0x002ee20000300800 */
[----:B------:R-:W-:Y:S02]  /*241f0*/  IADD3 R125, R3, UR4, RZ ;  /* 0x00000004037d7c10 */ /* 0x000fe4000fffe0ff */
[----:B------:R-:W-:Y:S01]  /*24200*/  ISETP.LT.AND P1, PT, R157, R175, !P0 ;  /* 0x000000af9d00720c */ /* 0x000fe20004721270 */
[----:B------:R-:W3:Y:S01]  /*24210*/  LDL.LU R11, [R1+0xb50] ;  /* 0x000b5000010b7983 */ /* 0x000ee20000300800 */
[C---:B------:R-:W-:Y:S01]  /*24220*/  LEA R6, P6, R125.reuse, R0, 0x2 ;  /* 0x000000007d067211 */ /* 0x040fe200078c10ff */
[----:B------:R-:W-:-:S03]  /*24230*/  VIADD R3, R125, UR4 ;  /* 0x000000047d037c36 */ /* 0x000fc60008000000 */
[----:B------:R-:W-:Y:S01]  /*24240*/  LEA.HI.X.SX32 R7, R125, R136, 0x2, P6 ;  /* 0x000000887d077211 */ /* 0x000fe200030f16ff */
[C---:B------:R-:W-:Y:S01]  /*24250*/  VIADD R125, R3.reuse, UR4 ;  /* 0x00000004037d7c36 */ /* 0x040fe20008000000 */
[----:B------:R-:W-:-:S03]  /*24260*/  LEA R4, P6, R3, R0, 0x2 ;  /* 0x0000000003047211 */ /* 0x000fc600078c10ff */
[----:B------:R1:W-:Y:S01]  /*24270*/  @P3 STG.E desc[UR60][R6.64], R16 ;  /* 0x0000001006003986 */ /* 0x0003e2000c10193c */
[----:B------:R-:W-:Y:S01]  /*24280*/  LEA.HI.X.SX32 R5, R3, R136, 0x2, P6 ;  /* 0x0000008803057211 */ /* 0x000fe200030f16ff */
[----:B------:R-:W-:Y:S01]  /*24290*/  VIADD R3, R125, UR4 ;  /* 0x000000047d037c36 */ /* 0x000fe20008000000 */
[----:B----4-:R-:W-:-:S03]  /*242a0*/  ISETP.LT.AND P5, PT, R156, R175, !P0 ;  /* 0x000000af9c00720c */ /* 0x010fc600047a1270 */
[----:B------:R4:W-:Y:S01]  /*242b0*/  @P2 STG.E desc[UR60][R4.64], R13 ;  /* 0x0000000d04002986 */ /* 0x0009e2000c10193c */
[----:B------:R-:W-:Y:S01]  /*242c0*/  VIADD R9, R3, UR4 ;  /* 0x0000000403097c36 */ /* 0x000fe20008000000 */
[----:B-1----:R-:W-:-:S04]  /*242d0*/  LEA R6, P6, R125, R0, 0x2 ;  /* 0x000000007d067211 */ /* 0x002fc800078c10ff */
[----:B------:R-:W-:Y:S02]  /*242e0*/  LEA.HI.X.SX32 R7, R125, R136, 0x2, P6 ;  /* 0x000000887d077211 */ /* 0x000fe400030f16ff */
[----:B----4-:R-:W-:-:S03]  /*242f0*/  LEA R4, P6, R3, R0, 0x2 ;  /* 0x0000000003047211 */ /* 0x010fc600078c10ff */
[----:B------:R1:W-:Y:S01]  /*24300*/  @P1 STG.E desc[UR60][R6.64], R17 ;  /* 0x0000001106001986 */ /* 0x0003e2000c10193c */
[----:B------:R-:W-:Y:S01]  /*24310*/  LEA.HI.X.SX32 R5, R3, R136, 0x2, P6 ;  /* 0x0000008803057211 */ /* 0x000fe200030f16ff */
[----:B------:R-:W-:-:S04]  /*24320*/  VIADD R3, R9, UR4 ;  /* 0x0000000409037c36 */ /* 0x000fc80008000000 */
[----:B------:R4:W-:Y:S01]  /*24330*/  @P5 STG.E desc[UR60][R4.64], R14 ;  /* 0x0000000e04005986 */ /* 0x0009e2000c10193c */
[----:B-1----:R-:W-:-:S04]  /*24340*/  LEA R6, P6, R9, R0, 0x2 ;  /* 0x0000000009067211 */ /* 0x002fc800078c10ff */
[----:B------:R-:W-:Y:S02]  /*24350*/  LEA.HI.X.SX32 R7, R9, R136, 0x2, P6 ;  /* 0x0000008809077211 */ /* 0x000fe400030f16ff */
[-C--:B--2---:R-:W-:Y:S02]  /*24360*/  ISETP.LT.AND P5, PT, R10, R175.reuse, !P0 ;  /* 0x000000af0a00720c */ /* 0x084fe400047a1270 */
[----:B------:R-:W2:Y:S01]  /*24370*/  LDL.LU R10, [R1+0xb4c] ;  /* 0x000b4c00010a7983 */ /* 0x000ea20000300800 */
[----:B------:R-:W-:-:S03]  /*24380*/  ISETP.LT.AND P3, PT, R155, R175, !P0 ;  /* 0x000000af9b00720c */ /* 0x000fc60004761270 */
[----:B------:R1:W-:Y:S01]  /*24390*/  @P4 STG.E desc[UR60][R6.64], R18 ;  /* 0x0000001206004986 */ /* 0x0003e2000c10193c */
[C---:B----4-:R-:W-:Y:S01]  /*243a0*/  LEA R4, P6, R3.reuse, R0, 0x2 ;  /* 0x0000000003047211 */ /* 0x050fe200078c10ff */
[C---:B------:R-:W-:Y:S01]  /*243b0*/  VIADD R9, R3.reuse, UR4 ;  /* 0x0000000403097c36 */ /* 0x040fe20008000000 */
[----:B------:R-:W-:Y:S02]  /*243c0*/  ISETP.LT.AND P2, PT, R154, R175, !P0 ;  /* 0x000000af9a00720c */ /* 0x000fe40004741270 */
[----:B------:R-:W-:Y:S01]  /*243d0*/  ISETP.LT.AND P4, PT, R8, UR5, !P0 ;  /* 0x0000000508007c0c */ /* 0x000fe2000c781270 */
[----:B------:R-:W-:Y:S01]  /*243e0*/  ULDC UR5, c[0x0][0x22c] ;  /* 0x00008b0000057ab9 */ /* 0x000fe20000000800 */
[----:B------:R-:W4:Y:S01]  /*243f0*/  LDL.LU R8, [R1+0xb58] ;  /* 0x000b580001087983 */ /* 0x000f220000300800 */
[----:B------:R-:W-:Y:S02]  /*24400*/  LEA.HI.X.SX32 R5, R3, R136, 0x2, P6 ;  /* 0x0000008803057211 */ /* 0x000fe400030f16ff */
[C---:B-1----:R-:W-:Y:S01]  /*24410*/  LEA R6, P6, R9.reuse, R0, 0x2 ;  /* 0x0000000009067211 */ /* 0x042fe200078c10ff */
[----:B------:R-:W4:Y:S03]  /*24420*/  LDL.LU R13, [R1+0xb60] ;  /* 0x000b6000010d7983 */ /* 0x000f260000300800 */
[----:B------:R-:W-:Y:S01]  /*24430*/  LEA.HI.X.SX32 R7, R9, R136, 0x2, P6 ;  /* 0x0000008809077211 */ /* 0x000fe200030f16ff */
[----:B------:R1:W-:Y:S04]  /*24440*/  @P3 STG.E desc[UR60][R4.64], R15 ;  /* 0x0000000f04003986 */ /* 0x0003e8000c10193c */
[----:B------:R1:W-:Y:S01]  /*24450*/  @P2 STG.E desc[UR60][R6.64], R19 ;  /* 0x0000001306002986 */ /* 0x0003e2000c10193c */
[----:B---3--:R-:W-:Y:S01]  /*24460*/  ISETP.LT.AND P3, PT, R152, UR5, !P0 ;  /* 0x0000000598007c0c */ /* 0x008fe2000c761270 */
[----:B------:R-:W-:-:S02]  /*24470*/  ULDC UR5, c[0x0][0x22c] ;  /* 0x00008b0000057ab9 */ /* 0x000fc40000000800 */
[----:B------:R-:W-:Y:S01]  /*24480*/  ISETP.LT.AND P2, PT, R12, UR5, !P0 ;  /* 0x000000050c007c0c */ /* 0x000fe2000c741270 */
[----:B------:R-:W-:Y:S01]  /*24490*/  VIADD R3, R9, UR4 ;  /* 0x0000000409037c36 */ /* 0x000fe20008000000 */
[----:B------:R-:W3:Y:S01]  /*244a0*/  LDL.LU R12, [R1+0xb68] ;  /* 0x000b6800010c7983 */ /* 0x000ee20000300800 */
[----:B------:R-:W-:Y:S01]  /*244b0*/  ISETP.LT.AND P1, PT, R153, R175, !P0 ;  /* 0x000000af9900720c */ /* 0x000fe20004721270 */
[----:B------:R-:W-:Y:S01]  /*244c0*/  ULDC UR5, c[0x0][0x22c] ;  /* 0x00008b0000057ab9 */ /* 0x000fe20000000800 */
[C---:B------:R-:W-:Y:S01]  /*244d0*/  VIADD R9, R3.reuse, UR4 ;  /* 0x0000000403097c36 */ /* 0x040fe20008000000 */
[----:B-1----:R-:W-:-:S04]  /*244e0*/  LEA R4, P6, R3, R0, 0x2 ;  /* 0x0000000003047211 */ /* 0x002fc800078c10ff */
[----:B------:R-:W-:Y:S01]  /*244f0*/  LEA.HI.X.SX32 R5, R3, R136, 0x2, P6 ;  /* 0x0000008803057211 */ /* 0x000fe200030f16ff */
[C---:B------:R-:W-:Y:S01]  /*24500*/  VIADD R3, R9.reuse, UR4 ;  /* 0x0000000409037c36 */ /* 0x040fe20008000000 */
[----:B------:R-:W-:-:S04]  /*24510*/  LEA R6, P6, R9, R0, 0x2 ;  /* 0x0000000009067211 */ /* 0x000fc800078c10ff */
[----:B------:R1:W-:Y:S01]  /*24520*/  @P1 STG.E desc[UR60][R4.64], R20 ;  /* 0x0000001404001986 */ /* 0x0003e2000c10193c */
[----:B------:R-:W-:Y:S01]  /*24530*/  LEA.HI.X.SX32 R7, R9, R136, 0x2, P6 ;  /* 0x0000008809077211 */ /* 0x000fe200030f16ff */
[----:B------:R-:W-:Y:S01]  /*24540*/  VIADD R9, R3, UR4 ;  /* 0x0000000403097c36 */ /* 0x000fe20008000000 */
[----:B------:R-:W-:Y:S01]  /*24550*/  ISETP.LT.AND P1, PT, R11, UR5, !P0 ;  /* 0x000000050b007c0c */ /* 0x000fe2000c721270 */
[----:B------:R-:W-:Y:S01]  /*24560*/  ULDC UR5, c[0x0][0x22c] ;  /* 0x00008b0000057ab9 */ /* 0x000fe20000000800 */
[----:B------:R-:W3:Y:S01]  /*24570*/  LDL.LU R11, [R1+0xb64] ;  /* 0x000b6400010b7983 */ /* 0x000ee20000300800 */
[----:B-1----:R-:W-:-:S03]  /*24580*/  LEA R4, P6, R3, R0, 0x2 ;  /* 0x0000000003047211 */ /* 0x002fc600078c10ff */
[----:B------:R1:W-:Y:S01]  /*24590*/  @P5 STG.E desc[UR60][R6.64], R24 ;  /* 0x0000001806005986 */ /* 0x0003e2000c10193c */
[----:B------:R-:W-:Y:S01]  /*245a0*/  LEA.HI.X.SX32 R5, R3, R136, 0x2, P6 ;  /* 0x0000008803057211 */ /* 0x000fe200030f16ff */
[----:B------:R-:W-:-:S04]  /*245b0*/  VIADD R3, R9, UR4 ;  /* 0x0000000409037c36 */ /* 0x000fc80008000000 */
[----:B------:R2:W-:Y:S01]  /*245c0*/  @P4 STG.E desc[UR60][R4.64], R21 ;  /* 0x0000001504004986 */ /* 0x0005e2000c10193c */
[----:B-1----:R-:W-:-:S04]  /*245d0*/  LEA R6, P6, R9, R0, 0x2 ;  /* 0x0000000009067211 */ /* 0x002fc800078c10ff */
[----:B------:R-:W-:Y:S02]  /*245e0*/  LEA.HI.X.SX32 R7, R9, R136, 0x2, P6 ;  /* 0x0000008809077211 */ /* 0x000fe400030f16ff */
[----:B--2---:R-:W-:Y:S01]  /*245f0*/  ISETP.LT.AND P5, PT, R10, UR5, !P0 ;  /* 0x000000050a007c0c */ /* 0x004fe2000c7a1270 */
[----:B------:R-:W-:Y:S01]  /*24600*/  ULDC UR5, c[0x0][0x22c] ;  /* 0x00008b0000057ab9 */ /* 0x000fe20000000800 */
[----:B------:R-:W2:Y:S01]  /*24610*/  LDL.LU R10, [R1+0xb70] ;  /* 0x000b7000010a7983 */ /* 0x000ea20000300800 */
[----:B------:R-:W-:-:S03]  /*24620*/  LEA R4, P6, R3, R0, 0x2 ;  /* 0x0000000003047211 */ /* 0x000fc600078c10ff */
[----:B------:R1:W-:Y:S01]  /*24630*/  @P3 STG.E desc[UR60][R6.64], R25 ;  /* 0x0000001906003986 */ /* 0x0003e2000c10193c */
[----:B----4-:R-:W-:Y:S01]  /*24640*/  ISETP.LT.AND P4, PT, R8, UR5, !P0 ;  /* 0x0000000508007c0c */ /* 0x010fe2000c781270 */
[----:B------:R-:W-:Y:S02]  /*24650*/  ULDC UR5, c[0x0][0x22c] ;  /* 0x00008b0000057ab9 */ /* 0x000fe40000000800 */
[----:B------:R-:W4:Y:S01]  /*24660*/  LDL.LU R8, [R1+0xb78] ;  /* 0x000b780001087983 */ /* 0x000f220000300800 */
[----:B------:R-:W-:Y:S01]  /*24670*/  ISETP.LT.AND P3, PT, R13, UR5, !P0 ;  /* 0x000000050d007c0c */ /* 0x000fe2000c761270 */
[----:B------:R-:W-:Y:S02]  /*24680*/  ULDC UR5, c[0x0][0x22c] ;  /* 0x00008b0000057ab9 */ /* 0x000fe40000000800 */
[----:B------:R-:W4:Y:S01]  /*24690*/  LDL.LU R13, [R1+0xb80] ;  /* 0x000b8000010d7983 */ /* 0x000f220000300800 */
[----:B------:R-:W-:-:S05]  /*246a0*/  LEA.HI.X.SX32 R5, R3, R136, 0x2, P6 ;  /* 0x0000008803057211 */ /* 0x000fca00030f16ff */
[----:B------:R1:W-:Y:S01]  /*246b0*/  @P2 STG.E desc[UR60][R4.64], R22 ;  /* 0x0000001604002986 */ /* 0x0003e2000c10193c */
[----:B---3--:R-:W-:Y:S01]  /*246c0*/  ISETP.LT.AND P2, PT, R12, UR5, !P0 ;  /* 0x000000050c007c0c */ /* 0x008fe2000c741270 */
[----:B------:R-:W-:Y:S02]  /*246d0*/  ULDC UR5, c[0x0][0x22c] ;  /* 0x00008b0000057ab9 */ /* 0x000fe40000000800 */
[----:B------:R-:W3:Y:S01]  /*246e0*/  LDL.LU R12, [R1+0xb7c] ;  /* 0x000b7c00010c7983 */ /* 0x000ee20000300800 */
[----:B------:R-:W-:-:S04]  /*246f0*/  IADD3 R9, R3, UR4, RZ ;  /* 0x0000000403097c10 */ /* 0x000fc8000fffe0ff */
[C---:B-1----:R-:W-:Y:S01]  /*24700*/  LEA R6, P6, R9.reuse, R0, 0x2 ;  /* 0x0000000009067211 */ /* 0x042fe200078c10ff */
[----:B------:R-:W-:-:S03]  /*24710*/  VIADD R3, R9, UR4 ;  /* 0x0000000409037c36 */ /* 0x000fc60008000000 */
[----:B------:R-:W-:Y:S01]  /*24720*/  LEA.HI.X.SX32 R7, R9, R136, 0x2, P6 ;  /* 0x0000008809077211 */ /* 0x000fe200030f16ff */
[C---:B------:R-:W-:Y:S01]  /*24730*/  VIADD R9, R3.reuse, UR4 ;  /* 0x0000000403097c36 */ /* 0x040fe20008000000 */
[----:B------:R-:W-:-:S03]  /*24740*/  LEA R4, P6, R3, R0, 0x2 ;  /* 0x0000000003047211 */ /* 0x000fc600078c10ff */
        /* <DEDUP_REMOVED lines=9> */
[C---:B------:R-:W-:Y:S02]  /*247e0*/  VIADD R9, R3.reuse, UR4 ;  /* 0x0000000403097c36 */ /* 0x040fe40008000000 */
[----:B------:R-:W3:Y:S01]  /*247f0*/  LDS.128 R20, [R2] ;  /* 0x0000000002147984 */ /* 0x000ee20000000c00 */
[----:B-1----:R-:W-:-:S03]  /*24800*/  LEA R4, P6, R3, R0, 0x2 ;  /* 0x0000000003047211 */ /* 0x002fc600078c10ff */
[----:B------:R1:W-:Y:S01]  /*24810*/  @P4 STG.E desc[UR60][R6.64], R27 ;  /* 0x0000001b06004986 */ /* 0x0003e2000c10193c */
[----:B------:R-:W-:Y:S02]  /*24820*/  LEA.HI.X.SX32 R5, R3, R136, 0x2, P6 ;  /* 0x0000008803057211 */ /* 0x000fe400030f16ff */
[----:B--2---:R-:W-:Y:S01]  /*24830*/  ISETP.LT.AND P5, PT, R10, UR5, !P0 ;  /* 0x000000050a007c0c */ /* 0x004fe2000c7a1270 */
[----:B------:R-:W-:Y:S01]  /*24840*/  ULDC UR5, c[0x0][0x22c] ;  /* 0x00008b0000057ab9 */ /* 0x000fe20000000800 */
[----:B------:R-:W2:Y:S01]  /*24850*/  LDL.LU R10, [R1+0xb90] ;  /* 0x000b9000010a7983 */ /* 0x000ea20000300800 */
[----:B-1----:R-:W-:-:S03]  /*24860*/  LEA R6, P6, R9, R0, 0x2 ;  /* 0x0000000009067211 */ /* 0x002fc600078c10ff */
        /* <DEDUP_REMOVED lines=10> */
[----:B------:R-:W-:Y:S02]  /*24910*/  VIADD R3, R9, UR4 ;  /* 0x0000000409037c36 */ /* 0x000fe40008000000 */
[----:B------:R-:W3:Y:S01]  /*24920*/  LDL.LU R12, [R1+0xba0] ;  /* 0x000ba000010c7983 */ /* 0x000ee20000300800 */
[----:B------:R-:W-:Y:S01]  /*24930*/  ULDC UR5, c[0x0][0x22c] ;  /* 0x00008b0000057ab9 */ /* 0x000fe20000000800 */
[C---:B------:R-:W-:Y:S01]  /*24940*/  VIADD R9, R3.reuse, UR4 ;  /* 0x0000000403097c36 */ /* 0x040fe20008000000 */
[----:B-1----:R-:W-:-:S04]  /*24950*/  LEA R4, P6, R3, R0, 0x2 ;  /* 0x0000000003047211 */ /* 0x002fc800078c10ff */
[----:B------:R-:W-:Y:S01]  /*24960*/  LEA.HI.X.SX32 R5, R3, R136, 0x2, P6 ;  /* 0x0000008803057211 */ /* 0x000fe200030f16ff */
[C---:B------:R-:W-:Y:S01]  /*24970*/  VIADD R3, R9.reuse, UR4 ;  /* 0x0000000409037c36 */ /* 0x040fe20008000000 */
[----:B------:R-:W-:-:S03]  /*24980*/  LEA R6, P6, R9, R0, 0x2 ;  /* 0x0000000009067211 */ /* 0x000fc600078c10ff */
[----:B------:R1:W-:Y:S01]  /*24990*/  @P1 STG.E desc[UR60][R4.64], R29 ;  /* 0x0000001d04001986 */ /* 0x0003e2000c10193c */
[----:B------:R-:W-:Y:S01]  /*249a0*/  LEA.HI.X.SX32 R7, R9, R136, 0x2, P6 ;  /* 0x0000008809077211 */ /* 0x000fe200030f16ff */
[----:B------:R-:W-:Y:S01]  /*249b0*/  VIADD R9, R3, UR4 ;  /* 0x0000000403097c36 */ /* 0x000fe20008000000 */
[----:B------:R-:W-:Y:S01]  /*249c0*/  ISETP.LT.AND P1, PT, R11, UR5, !P0 ;  /* 0x000000050b007c0c */ /* 0x000fe2000c721270 */
[----:B------:R-:W-:Y:S02]  /*249d0*/  ULDC UR5, c[0x0][0x22c] ;  /* 0x00008b0000057ab9 */ /* 0x000fe40000000800 */
[----:B------:R1:W-:Y:S04]  /*249e0*/  @P5 STG.E desc[UR60][R6.64], R33 ;  /* 0x0000002106005986 */ /* 0x0003e8000c10193c */
[----:B------:R-:W3:Y:S01]  /*249f0*/  LDL.LU R11, [R1+0xba8] ;  /* 0x000ba800010b7983 */ /* 0x000ee20000300800 */
[----:B-1----:R-:W-:-:S04]  /*24a00*/  LEA R4, P6, R3, R0, 0x2 ;  /* 0x0000000003047211 */ /* 0x002fc800078c10ff */
[----:B------:R-:W-:Y:S02]  /*24a10*/  LEA.HI.X.SX32 R5, R3, R136, 0x2, P6 ;  /* 0x0000008803057211 */ /* 0x000fe400030f16ff */
[----:B------:R-:W-:-:S03]  /*24a20*/  LEA R6, P6, R9, R0, 0x2 ;  /* 0x0000000009067211 */ /* 0x000fc600078c10ff */
[----:B------:R1:W-:Y:S01]  /*24a30*/  @P4 STG.E desc[UR60][R4.64], R30 ;  /* 0x0000001e04004986 */ /* 0x0003e2000c10193c */
[C---:B------:R-:W-:Y:S01]  /*24a40*/  LEA.HI.X.SX32 R7, R9.reuse, R136, 0x2, P6 ;  /* 0x0000008809077211 */ /* 0x040fe200030f16ff */
[----:B------:R-:W-:-:S04]  /*24a50*/  VIADD R3, R9, UR4 ;  /* 0x0000000409037c36 */ /* 0x000fc80008000000 */
[----:B------:R3:W-:Y:S01]  /*24a60*/  @P3 STG.E desc[UR60][R6.64], R34 ;  /* 0x0000002206003986 */ /* 0x0007e2000c10193c */
[----:B--2---:R-:W-:Y:S01]  /*24a70*/  ISETP.LT.AND P5, PT, R10, UR5, !P0 ;  /* 0x000000050a007c0c */ /* 0x004fe2000c7a1270 */
[----:B------:R-:W-:Y:S02]  /*24a80*/  ULDC UR5, c[0x0][0x22c] ;  /* 0x00008b0000057ab9 */ /* 0x000fe40000000800 */
[----:B------:R-:W2:Y:S01]  /*24a90*/  LDL.LU R10, [R1+0xbb0] ;  /* 0x000bb000010a7983 */ /* 0x000ea20000300800 */
[----:B-1----:R-:W-:Y:S02]  /*24aa0*/  LEA R4, P6, R3, R0, 0x2 ;  /* 0x0000000003047211 */ /* 0x002fe400078c10ff */
[----:B----4-:R-:W-:Y:S01]  /*24ab0*/  ISETP.LT.AND P4, PT, R8, UR5, !P0 ;  /* 0x0000000508007c0c */ /* 0x010fe2000c781270 */
[----:B------:R-:W-:Y:S01]  /*24ac0*/  ULDC UR5, c[0x0][0x22c] ;  /* 0x00008b0000057ab9 */ /* 0x000fe20000000800 */
[----:B------:R-:W4:Y:S01]  /*24ad0*/  LDL.LU R8, [R1+0xbac] ;  /* 0x000bac0001087983 */ /* 0x000f220000300800 */
[----:B------:R-:W-:Y:S01]  /*24ae0*/  ISETP.LT.AND P3, PT, R13, UR5, !P0 ;  /* 0x000000050d007c0c */ /* 0x000fe2000c761270 */
[----:B------:R-:W-:-:S02]  /*24af0*/  ULDC UR5, c[0x0][0x22c] ;  /* 0x00008b0000057ab9 */ /* 0x000fc40000000800 */
        /* <DEDUP_REMOVED lines=8> */
[----:B------:R-:W-:-:S04]  /*24b80*/  LEA R6, P6, R9, R0, 0x2 ;  /* 0x0000000009067211 */ /* 0x000fc800078c10ff */
[----:B------:R-:W-:Y:S02]  /*24b90*/  LEA.HI.X.SX32 R7, R9, R136, 0x2, P6 ;  /* 0x0000008809077211 */ /* 0x000fe400030f16ff */
[C---:B-1----:R-:W-:Y:S02]  /*24ba0*/  LEA R4, P6, R3.reuse, R0, 0x2 ;  /* 0x0000000003047211 */ /* 0x042fe400078c10ff */
[C---:B------:R-:W-:Y:S01]  /*24bb0*/  IADD3 R9, R3.reuse, UR4, RZ ;  /* 0x0000000403097c10 */ /* 0x040fe2000fffe0ff */
[----:B------:R1:W-:Y:S01]  /*24bc0*/  @P1 STG.E desc[UR60][R6.64], R35 ;  /* 0x0000002306001986 */ /* 0x0003e2000c10193c */
[----:B------:R-:W-:-:S03]  /*24bd0*/  LEA.HI.X.SX32 R5, R3, R136, 0x2, P6 ;  /* 0x0000008803057211 */ /* 0x000fc600030f16ff */
[----:B------:R-:W-:Y:S02]  /*24be0*/  VIADD R3, R9, UR4 ;  /* 0x0000000409037c36 */ /* 0x000fe40008000000 */
[----:B------:R1:W-:Y:S01]  /*24bf0*/  @P5 STG.E desc[UR60][R4.64], R36 ;  /* 0x0000002404005986 */ /* 0x0003e2000c10193c */
[----:B------:R-:W-:Y:S01]  /*24c00*/  ISETP.LT.AND P1, PT, R11, UR5, !P0 ;  /* 0x000000050b007c0c */ /* 0x000fe2000c721270 */
[----:B------:R-:W-:Y:S02]  /*24c10*/  ULDC UR5, c[0x0][0x22c] ;  /* 0x00008b0000057ab9 */ /* 0x000fe40000000800 */
        /* <DEDUP_REMOVED lines=26> */
[----:B------:R-:W-:Y:S01]  /*24dc0*/  LEA.HI.X.SX32 R5, R3, R136, 0x2, P6 ;  /* 0x0000008803057211 */ /* 0x000fe200030f16ff */
[C---:B------:R-:W-:Y:S01]  /*24dd0*/  VIADD R3, R9.reuse, UR4 ;  /* 0x0000000409037c36 */ /* 0x040fe20008000000 */
[----:B-1----:R-:W-:-:S03]  /*24de0*/  LEA R6, P6, R9, R0, 0x2 ;  /* 0x0000000009067211 */ /* 0x002fc600078c10ff */
[----:B------:R1:W-:Y:S01]  /*24df0*/  @P1 STG.E desc[UR60][R4.64], R38 ;  /* 0x0000002604001986 */ /* 0x0003e2000c10193c */
[----:B------:R-:W-:Y:S01]  /*24e00*/  LEA.HI.X.SX32 R7, R9, R136, 0x2, P6 ;  /* 0x0000008809077211 */ /* 0x000fe200030f16ff */
[----:B------:R-:W-:-:S04]  /*24e10*/  VIADD R9, R3, UR4 ;  /* 0x0000000403097c36 */ /* 0x000fc80008000000 */
        /* <DEDUP_REMOVED lines=26> */
[----:B------:R-:W-:-:S03]  /*24fc0*/  ULDC UR5, c[0x0][0x22c] ;  /* 0x00008b0000057ab9 */ /* 0x000fc60000000800 */
[----:B------:R-:W3:Y:S04]  /*24fd0*/  LDL.LU R17, [R1+0xbcc] ;  /* 0x000bcc0001117983 */ /* 0x000ee80000300800 */
[----:B------:R-:W3:Y:S04]  /*24fe0*/  LDL.LU R16, [R1+0xbbc] ;  /* 0x000bbc0001107983 */ /* 0x000ee80000300800 */
[----:B------:R-:W3:Y:S01]  /*24ff0*/  LDL.LU R14, [R1+0xbb4] ;  /* 0x000bb400010e7983 */ /* 0x000ee20000300800 */
[C---:B------:R-:W-:Y:S01]  /*25000*/  VIADD R3, R9.reuse, UR4 ;  /* 0x0000000409037c36 */ /* 0x040fe20008000000 */
[----:B------:R-:W-:-:S02]  /*25010*/  LEA R6, P6, R9, R0, 0x2 ;  /* 0x0000000009067211 */ /* 0x000fc400078c10ff */
[----:B------:R-:W3:Y:S02]  /*25020*/  LDL.LU R15, [R1+0xba4] ;  /* 0x000ba400010f7983 */ /* 0x000ee40000300800 */
[----:B------:R-:W-:Y:S01]  /*25030*/  LEA.HI.X.SX32 R7, R9, R136, 0x2, P6 ;  /* 0x0000008809077211 */ /* 0x000fe200030f16ff */
[C---:B------:R-:W-:Y:S01]  /*25040*/  VIADD R9, R3.reuse, UR4 ;  /* 0x0000000403097c36 */ /* 0x040fe20008000000 */
[----:B-1----:R-:W-:-:S03]  /*25050*/  LEA R4, P6, R3, R0, 0x2 ;  /* 0x0000000003047211 */ /* 0x002fc600078c10ff */
[----:B------:R1:W-:Y:S01]  /*25060*/  @P1 STG.E desc[UR60][R6.64], R48 ;  /* 0x0000003006001986 */ /* 0x0003e2000c10193c */
[----:B------:R-:W-:Y:S01]  /*25070*/  LEA.HI.X.SX32 R5, R3, R136, 0x2, P6 ;  /* 0x0000008803057211 */ /* 0x000fe200030f16ff */
[----:B------:R-:W-:Y:S01]  /*25080*/  VIADD R3, R9, UR4 ;  /* 0x0000000409037c36 */ /* 0x000fe20008000000 */
[----:B------:R-:W-:Y:S01]  /*25090*/  ISETP.LT.AND P1, PT, R11, UR5, !P0 ;  /* 0x000000050b007c0c */ /* 0x000fe2000c721270 */
[----:B------:R-:W-:Y:S02]  /*250a0*/  ULDC UR5, c[0x0][0x22c] ;  /* 0x00008b0000057ab9 */ /* 0x000fe40000000800 */
[----:B------:R1:W-:Y:S02]  /*250b0*/  @P5 STG.E desc[UR60][R4.64], R41 ;  /* 0x0000002904005986 */ /* 0x0003e4000c10193c */
[----:B-1----:R-:W-:-:S04]  /*250c0*/  LEA R6, P6, R9, R0, 0x2 ;  /* 0x0000000009067211 */ /* 0x002fc800078c10ff */
[----:B------:R-:W-:Y:S02]  /*250d0*/  LEA.HI.X.SX32 R7, R9, R136, 0x2, P6 ;  /* 0x0000008809077211 */ /* 0x000fe400030f16ff */
[C---:B------:R-:W-:Y:S02]  /*250e0*/  LEA R4, P6, R3.reuse, R0, 0x2 ;  /* 0x0000000003047211 */ /* 0x040fe400078c10ff */
[C---:B------:R-:W-:Y:S01]  /*250f0*/  IADD3 R9, R3.reuse, UR4, RZ ;  /* 0x0000000403097c10 */ /* 0x040fe2000fffe0ff */
[----:B------:R1:W-:Y:S01]  /*25100*/  @P4 STG.E desc[UR60][R6.64], R49 ;  /* 0x0000003106004986 */ /* 0x0003e2000c10193c */
[----:B------:R-:W-:-:S03]  /*25110*/  LEA.HI.X.SX32 R5, R3, R136, 0x2, P6 ;  /* 0x0000008803057211 */ /* 0x000fc600030f16ff */
[C---:B------:R-:W-:Y:S01]  /*25120*/  VIADD R3, R9.reuse, UR4 ;  /* 0x0000000409037c36 */ /* 0x040fe20008000000 */
[----:B--2---:R-:W-:Y:S01]  /*25130*/  ISETP.LT.AND P5, PT, R10, UR5, !P0 ;  /* 0x000000050a007c0c */ /* 0x004fe2000c7a1270 */
[----:B------:R-:W-:Y:S01]  /*25140*/  ULDC UR5, c[0x0][0x22c] ;  /* 0x00008b0000057ab9 */ /* 0x000fe20000000800 */
[----:B------:R2:W-:Y:S01]  /*25150*/  @P3 STG.E desc[UR60][R4.64], R42 ;  /* 0x0000002a04003986 */ /* 0x0005e2000c10193c */
[----:B----4-:R-:W-:Y:S01]  /*25160*/  ISETP.LT.AND P4, PT, R8, UR5, !P0 ;  /* 0x0000000508007c0c */ /* 0x010fe2000c781270 */
[----:B------:R-:W-:Y:S01]  /*25170*/  ULDC UR5, c[0x0][0x22c] ;  /* 0x00008b0000057ab9 */ /* 0x000fe20000000800 */
[----:B------:R-:W-:Y:S02]  /*25180*/  LEA R8, P6, R9, R0, 0x2 ;  /* 0x0000000009087211 */ /* 0x000fe400078c10ff */
[----:B------:R-:W-:Y:S01]  /*25190*/  ISETP.LT.AND P3, PT, R13, UR5, !P0 ;  /* 0x000000050d007c0c */ /* 0x000fe2000c761270 */
[----:B------:R-:W-:Y:S01]  /*251a0*/  VIADD R13, R3, UR4 ;  /* 0x00000004030d7c36 */ /* 0x000fe20008000000 */
[----:B------:R-:W-:Y:S01]  /*251b0*/  LEA.HI.X.SX32 R9, R9, R136, 0x2, P6 ;  /* 0x0000008809097211 */ /* 0x000fe200030f16ff */
[----:B------:R-:W-:Y:S01]  /*251c0*/  ULDC UR5, c[0x0][0x22c] ;  /* 0x00008b0000057ab9 */ /* 0x000fe20000000800 */
[----:B------:R-:W-:-:S04]  /*251d0*/  LEA R10, P6, R3, R0, 0x2 ;  /* 0x00000000030a7211 */ /* 0x000fc800078c10ff */
[----:B------:R-:W-:Y:S01]  /*251e0*/  LEA.HI.X.SX32 R11, R3, R136, 0x2, P6 ;  /* 0x00000088030b7211 */ /* 0x000fe200030f16ff */
[C---:B------:R-:W-:Y:S01]  /*251f0*/  VIADD R3, R13.reuse, UR4 ;  /* 0x000000040d037c36 */ /* 0x040fe20008000000 */
[C---:B-1----:R-:W-:Y:S01]  /*25200*/  LEA R6, P6, R13.reuse, R0, 0x2 ;  /* 0x000000000d067211 */ /* 0x042fe200078c10ff */
[----:B------:R1:W-:Y:S03]  /*25210*/  @P2 STG.E desc[UR60][R8.64], R50 ;  /* 0x0000003208002986 */ /* 0x0003e6000c10193c */
[----:B------:R-:W-:Y:S02]  /*25220*/  LEA.HI.X.SX32 R7, R13, R136, 0x2, P6 ;  /* 0x000000880d077211 */ /* 0x000fe400030f16ff */
[C---:B--2---:R-:W-:Y:S01]  /*25230*/  LEA R4, P6, R3.reuse, R0, 0x2 ;  /* 0x0000000003047211 */ /* 0x044fe200078c10ff */
[----:B------:R2:W-:Y:S03]  /*25240*/  @P1 STG.E desc[UR60][R10.64], R43 ;  /* 0x0000002b0a001986 */ /* 0x0005e6000c10193c */
[----:B------:R-:W-:Y:S01]  /*25250*/  LEA.HI.X.SX32 R5, R3, R136, 0x2, P6 ;  /* 0x0000008803057211 */ /* 0x000fe200030f16ff */
[----:B------:R4:W-:Y:S04]  /*25260*/  @P5 STG.E desc[UR60][R6.64], R51 ;  /* 0x0000003306005986 */ /* 0x0009e8000c10193c */
[----:B------:R4:W-:Y:S01]  /*25270*/  @P4 STG.E desc[UR60][R4.64], R88 ;  /* 0x0000005804004986 */ /* 0x0009e2000c10193c */
[----:B---3--:R-:W-:Y:S01]  /*25280*/  ISETP.LT.AND P2, PT, R12, UR5, !P0 ;  /* 0x000000050c007c0c */ /* 0x008fe2000c741270 */
[----:B------:R-:W-:-:S02]  /*25290*/  ULDC UR5, c[0x0][0x22c] ;  /* 0x00008b0000057ab9 */ /* 0x000fc40000000800 */
[----:B------:R-:W3:Y:S01]  /*252a0*/  LDL.LU R12, [R1+0xb9c] ;  /* 0x000b9c00010c7983 */ /* 0x000ee20000300800 */
[----:B------:R-:W-:Y:S01]  /*252b0*/  ISETP.LT.AND P1, PT, R17, UR5, !P0 ;  /* 0x0000000511007c0c */ /* 0x000fe2000c721270 */
[----:B------:R-:W-:Y:S02]  /*252c0*/  ULDC UR5, c[0x0][0x22c] ;  /* 0x00008b0000057ab9 */ /* 0x000fe40000000800 */
[----:B------:R-:W3:Y:S01]  /*252d0*/  LDL.LU R17, [R1+0xb8c] ;  /* 0x000b8c0001117983 */ /* 0x000ee20000300800 */
[----:B------:R-:W-:Y:S01]  /*252e0*/  ISETP.LT.AND P5, PT, R16, UR5, !P0 ;  /* 0x0000000510007c0c */ /* 0x000fe2000c7a1270 */
[----:B------:R-:W-:Y:S02]  /*252f0*/  ULDC UR5, c[0x0][0x22c] ;  /* 0x00008b0000057ab9 */ /* 0x000fe40000000800 */
[----:B------:R-:W3:Y:S01]  /*25300*/  LDL.LU R16, [R1+0xb84] ;  /* 0x000b840001107983 */ /* 0x000ee20000300800 */
[----:B------:R-:W-:Y:S01]  /*25310*/  ISETP.LT.AND P4, PT, R14, UR5, !P0 ;  /* 0x000000050e007c0c */ /* 0x000fe2000c781270 */
[----:B------:R-:W-:-:S02]  /*25320*/  VIADD R13, R3, UR4 ;  /* 0x00000004030d7c36 */ /* 0x000fc40008000000 */
[----:B------:R-:W3:Y:S01]  /*25330*/  LDL.LU R14, [R1+0xb74] ;  /* 0x000b7400010e7983 */ /* 0x000ee20000300800 */
[----:B------:R-:W-:Y:S01]  /*25340*/  ULDC UR5, c[0x0][0x22c] ;  /* 0x00008b0000057ab9 */ /* 0x000fe20000000800 */
[C---:B------:R-:W-:Y:S01]  /*25350*/  VIADD R3, R13.reuse, UR4 ;  /* 0x000000040d037c36 */ /* 0x040fe20008000000 */
[----:B-1----:R-:W-:-:S04]  /*25360*/  LEA R8, P6, R13, R0, 0x2 ;  /* 0x000000000d087211 */ /* 0x002fc800078c10ff */
[----:B------:R-:W-:Y:S01]  /*25370*/  LEA.HI.X.SX32 R9, R13, R136, 0x2, P6 ;  /* 0x000000880d097211 */ /* 0x000fe200030f16ff */
[C---:B------:R-:W-:Y:S01]  /*25380*/  VIADD R13, R3.reuse, UR4 ;  /* 0x00000004030d7c36 */ /* 0x040fe20008000000 */
[----:B--2---:R-:W-:-:S04]  /*25390*/  LEA R10, P6, R3, R0, 0x2 ;  /* 0x00000000030a7211 */ /* 0x004fc800078c10ff */
[----:B------:R-:W-:Y:S01]  /*253a0*/  LEA.HI.X.SX32 R11, R3, R136, 0x2, P6 ;  /* 0x00000088030b7211 */ /* 0x000fe200030f16ff */
[C---:B------:R-:W-:Y:S01]  /*253b0*/  VIADD R3, R13.reuse, UR4 ;  /* 0x000000040d037c36 */ /* 0x040fe20008000000 */
[----:B----4-:R-:W-:Y:S01]  /*253c0*/  LEA R6, P6, R13, R0, 0x2 ;  /* 0x000000000d067211 */ /* 0x010fe200078c10ff */
[----:B------:R1:W-:Y:S01]  /*253d0*/  @P3 STG.E desc[UR60][R8.64], R52 ;  /* 0x0000003408003986 */ /* 0x0003e2000c10193c */
[----:B------:R-:W-:Y:S01]  /*253e0*/  ISETP.LT.AND P3, PT, R15, UR5, !P0 ;  /* 0x000000050f007c0c */ /* 0x000fe2000c761270 */
[----:B------:R-:W-:Y:S01]  /*253f0*/  ULDC UR5, c[0x0][0x22c] ;  /* 0x00008b0000057ab9 */ /* 0x000fe20000000800 */
[----:B------:R-:W-:Y:S01]  /*25400*/  LEA.HI.X.SX32 R7, R13, R136, 0x2, P6 ;  /* 0x000000880d077211 */ /* 0x000fe200030f16ff */
[----:B------:R-:W2:Y:S01]  /*25410*/  LDL.LU R15, [R1+0xb6c] ;  /* 0x000b6c00010f7983 */ /* 0x000ea20000300800 */
[C---:B------:R-:W-:Y:S01]  /*25420*/  LEA R4, P6, R3.reuse, R0, 0x2 ;  /* 0x0000000003047211 */ /* 0x040fe200078c10ff */
[C---:B------:R-:W-:Y:S02]  /*25430*/  VIADD R13, R3.reuse, UR4 ;  /* 0x00000004030d7c36 */ /* 0x040fe40008000000 */
[----:B------:R4:W-:Y:S01]  /*25440*/  @P2 STG.E desc[UR60][R10.64], R89 ;  /* 0x000000590a002986 */ /* 0x0009e2000c10193c */
[----:B------:R-:W-:-:S02]  /*25450*/  LEA.HI.X.SX32 R5, R3, R136, 0x2, P6 ;  /* 0x0000008803057211 */ /* 0x000fc400030f16ff */
[C---:B-1----:R-:W-:Y:S01]  /*25460*/  LEA R8, P6, R13.reuse, R0, 0x2 ;  /* 0x000000000d087211 */ /* 0x042fe200078c10ff */
        /* <DEDUP_REMOVED lines=18> */
[----:B----4-:R-:W-:-:S04]  /*25590*/  LEA R10, P6, R3, R0, 0x2 ;  /* 0x00000000030a7211 */ /* 0x010fc800078c10ff */
[----:B------:R-:W-:Y:S01]  /*255a0*/  LEA.HI.X.SX32 R11, R3, R136, 0x2, P6 ;  /* 0x00000088030b7211 */ /* 0x000fe200030f16ff */
[C---:B------:R-:W-:Y:S01]  /*255b0*/  VIADD R3, R13.reuse, UR4 ;  /* 0x000000040d037c36 */ /* 0x040fe20008000000 */
[----:B-1----:R-:W-:-:S04]  /*255c0*/  LEA R6, P6, R13, R0, 0x2 ;  /* 0x000000000d067211 */ /* 0x002fc800078c10ff */
[----:B------:R-:W-:Y:S02]  /*255d0*/  LEA.HI.X.SX32 R7, R13, R136, 0x2, P6 ;  /* 0x000000880d077211 */ /* 0x000fe400030f16ff */
[C---:B------:R-:W-:Y:S02]  /*255e0*/  LEA R4, P6, R3.reuse, R0, 0x2 ;  /* 0x0000000003047211 */ /* 0x040fe400078c10ff */
[----:B------:R-:W-:Y:S01]  /*255f0*/  IADD3 R13, R3, UR4, RZ ;  /* 0x00000004030d7c10 */ /* 0x000fe2000fffe0ff */
[----:B------:R1:W-:Y:S01]  /*25600*/  @P3 STG.E desc[UR60][R10.64], R91 ;  /* 0x0000005b0a003986 */ /* 0x0003e2000c10193c */
[----:B--2---:R-:W-:Y:S01]  /*25610*/  ISETP.LT.AND P3, PT, R15, UR5, !P0 ;  /* 0x000000050f007c0c */ /* 0x004fe2000c761270 */
[----:B------:R-:W-:Y:S01]  /*25620*/  ULDC UR5, c[0x0][0x22c] ;  /* 0x00008b0000057ab9 */ /* 0x000fe20000000800 */
[----:B------:R-:W-:Y:S01]  /*25630*/  LEA.HI.X.SX32 R5, R3, R136, 0x2, P6 ;  /* 0x0000008803057211 */ /* 0x000fe200030f16ff */
[----:B------:R-:W2:Y:S01]  /*25640*/  LDL.LU R15, [R1+0xb24] ;  /* 0x000b2400010f7983 */ /* 0x000ea20000300800 */
[C---:B------:R-:W-:Y:S01]  /*25650*/  VIADD R3, R13.reuse, UR4 ;  /* 0x000000040d037c36 */ /* 0x040fe20008000000 */
[----:B------:R-:W-:-:S02]  /*25660*/  LEA R8, P6, R13, R0, 0x2 ;  /* 0x000000000d087211 */ /* 0x000fc400078c10ff */
[----:B------:R4:W-:Y:S02]  /*25670*/  @P2 STG.E desc[UR60][R6.64], R55 ;  /* 0x0000003706002986 */ /* 0x0009e4000c10193c */
[----:B------:R-:W-:Y:S02]  /*25680*/  LEA.HI.X.SX32 R9, R13, R136, 0x2, P6 ;  /* 0x000000880d097211 */ /* 0x000fe400030f16ff */
        /* <DEDUP_REMOVED lines=23> */
[----:B------:R-:W-:Y:S01]  /*25800*/  LEA.HI.X.SX32 R5, R3, R136, 0x2, P6 ;  /* 0x0000008803057211 */ /* 0x000fe200030f16ff */
[C---:B------:R-:W-:Y:S01]  /*25810*/  VIADD R3, R13.reuse, UR4 ;  /* 0x000000040d037c36 */ /* 0x040fe20008000000 */
[C---:B------:R-:W-:Y:S01]  /*25820*/  LEA R8, P6, R13.reuse, R0, 0x2 ;  /* 0x000000000d087211 */ /* 0x040fe200078c10ff */
[----:B------:R1:W-:Y:S03]  /*25830*/  @P3 STG.E desc[UR60][R6.64], R57 ;  /* 0x0000003906003986 */ /* 0x0003e6000c10193c */
[----:B------:R-:W-:Y:S01]  /*25840*/  LEA.HI.X.SX32 R9, R13, R136, 0x2, P6 ;  /* 0x000000880d097211 */ /* 0x000fe200030f16ff */
[----:B------:R-:W-:Y:S01]  /*25850*/  VIADD R13, R3, UR4 ;  /* 0x00000004030d7c36 */ /* 0x000fe20008000000 */
[----:B--2---:R-:W-:Y:S01]  /*25860*/  ISETP.LT.AND P3, PT, R15, UR5, !P0 ;  /* 0x000000050f007c0c */ /* 0x004fe2000c761270 */
[----:B------:R-:W-:Y:S01]  /*25870*/  ULDC UR5, c[0x0][0x22c] ;  /* 0x00008b0000057ab9 */ /* 0x000fe20000000800 */
[----:B------:R-:W2:Y:S01]  /*25880*/  LDL.LU R15, [R1+0xaec] ;  /* 0x000aec00010f7983 */ /* 0x000ea20000300800 */
[----:B------:R-:W-:-:S03]  /*25890*/  LEA R10, P6, R3, R0, 0x2 ;  /* 0x00000000030a7211 */ /* 0x000fc600078c10ff */
[----:B------:R4:W-:Y:S01]  /*258a0*/  @P2 STG.E desc[UR60][R4.64], R94 ;  /* 0x0000005e04002986 */ /* 0x0009e2000c10193c */
        /* <DEDUP_REMOVED lines=51> */
[----:B------:R-:W-:-:S02]  /*25be0*/  ULDC UR5, c[0x0][0x22c] ;  /* 0x00008b0000057ab9 */ /* 0x000fc40000000800 */
[----:B------:R-:W3:Y:S01]  /*25bf0*/  LDL.LU R14, [R1+0xac8] ;  /* 0x000ac800010e7983 */ /* 0x000ee20000300800 */
[----:B------:R-:W-:-:S04]  /*25c00*/  IADD3 R13, R3, UR4, RZ ;  /* 0x00000004030d7c10 */ /* 0x000fc8000fffe0ff */
[C---:B----4-:R-:W-:Y:S01]  /*25c10*/  LEA R8, P6, R13.reuse, R0, 0x2 ;  /* 0x000000000d087211 */ /* 0x050fe200078c10ff */
[----:B------:R-:W-:-:S03]  /*25c20*/  VIADD R3, R13, UR4 ;  /* 0x000000040d037c36 */ /* 0x000fc60008000000 */
        /* <DEDUP_REMOVED lines=43> */
[C---:B------:R-:W-:Y:S01]  /*25ee0*/  VIADD R3, R13.reuse, UR4 ;  /* 0x000000040d037c36 */ /* 0x040fe20008000000 */
[----:B------:R-:W-:Y:S02]  /*25ef0*/  LEA R8, P6, R13, R0, 0x2 ;  /* 0x000000000d087211 */ /* 0x000fe400078c10ff */
[----:B--2---:R-:W-:Y:S01]  /*25f00*/  ISETP.LT.AND P3, PT, R15, UR5, !P0 ;  /* 0x000000050f007c0c */ /* 0x004fe2000c761270 */
[----:B------:R-:W-:Y:S01]  /*25f10*/  ULDC UR5, c[0x0][0x22c] ;  /* 0x00008b0000057ab9 */ /* 0x000fe20000000800 */
[----:B------:R-:W2:Y:S01]  /*25f20*/  LDL.LU R15, [R1+0xab0] ;  /* 0x000ab000010f7983 */ /* 0x000ea20000300800 */
[----:B------:R-:W-:-:S02]  /*25f30*/  LEA.HI.X.SX32 R9, R13, R136, 0x2, P6 ;  /* 0x000000880d097211 */ /* 0x000fc400030f16ff */
[C---:B-1----:R-:W-:Y:S01]  /*25f40*/  LEA R10, P6, R3.reuse, R0, 0x2 ;  /* 0x00000000030a7211 */ /* 0x042fe200078c10ff */
[----:B------:R1:W-:Y:S03]  /*25f50*/  @P2 STG.E desc[UR60][R6.64], R65 ;  /* 0x0000004106002986 */ /* 0x0003e6000c10193c */
[----:B------:R-:W-:Y:S01]  /*25f60*/  LEA.HI.X.SX32 R11, R3, R136, 0x2, P6 ;  /* 0x00000088030b7211 */ /* 0x000fe200030f16ff */
[----:B------:R4:W-:Y:S04]  /*25f70*/  @P1 STG.E desc[UR60][R4.64], R102 ;  /* 0x0000006604001986 */ /* 0x0009e8000c10193c */
        /* <DEDUP_REMOVED lines=17> */
[----:B------:R-:W-:Y:S02]  /*26090*/  LEA.HI.X.SX32 R7, R13, R136, 0x2, P6 ;  /* 0x000000880d077211 */ /* 0x000fe400030f16ff */
[C---:B----4-:R-:W-:Y:S02]  /*260a0*/  LEA R4, P6, R3.reuse, R0, 0x2 ;  /* 0x0000000003047211 */ /* 0x050fe400078c10ff */
[C---:B------:R-:W-:Y:S02]  /*260b0*/  IADD3 R13, R3.reuse, UR4, RZ ;  /* 0x00000004030d7c10 */ /* 0x040fe4000fffe0ff */
[----:B------:R-:W-:Y:S02]  /*260c0*/  LEA.HI.X.SX32 R5, R3, R136, 0x2, P6 ;  /* 0x0000008803057211 */ /* 0x000fe400030f16ff */
[C---:B------:R-:W-:Y:S01]  /*260d0*/  LEA R8, P6, R13.reuse, R0, 0x2 ;  /* 0x000000000d087211 */ /* 0x040fe200078c10ff */
[C---:B------:R-:W-:Y:S01]  /*260e0*/  VIADD R3, R13.reuse, UR4 ;  /* 0x000000040d037c36 */ /* 0x040fe20008000000 */
[----:B------:R1:W-:Y:S02]  /*260f0*/  @P3 STG.E desc[UR60][R6.64], R67 ;  /* 0x0000004306003986 */ /* 0x0003e4000c10193c */
[----:B------:R-:W-:Y:S01]  /*26100*/  LEA.HI.X.SX32 R9, R13, R136, 0x2, P6 ;  /* 0x000000880d097211 */ /* 0x000fe200030f16ff */
[C---:B------:R-:W-:Y:S01]  /*26110*/  VIADD R13, R3.reuse, UR4 ;  /* 0x00000004030d7c36 */ /* 0x040fe20008000000 */
[----:B------:R-:W-:-:S02]  /*26120*/  LEA R10, P6, R3, R0, 0x2 ;  /* 0x00000000030a7211 */ /* 0x000fc400078c10ff */
[----:B--2---:R-:W-:Y:S01]  /*26130*/  ISETP.LT.AND P3, PT, R15, UR5, !P0 ;  /* 0x000000050f007c0c */ /* 0x004fe2000c761270 */
[----:B------:R-:W-:Y:S01]  /*26140*/  ULDC UR5, c[0x0][0x22c] ;  /* 0x00008b0000057ab9 */ /* 0x000fe20000000800 */
[----:B------:R-:W2:Y:S01]  /*26150*/  LDL.LU R15, [R1+0xa9c] ;  /* 0x000a9c00010f7983 */ /* 0x000ea20000300800 */
[----:B------:R-:W-:-:S03]  /*26160*/  LEA.HI.X.SX32 R11, R3, R136, 0x2, P6 ;  /* 0x00000088030b7211 */ /* 0x000fc600030f16ff */
[----:B------:R4:W-:Y:S01]  /*26170*/  @P2 STG.E desc[UR60][R4.64], R104 ;  /* 0x0000006804002986 */ /* 0x0009e2000c10193c */
[----:B-1----:R-:W-:-:S03]  /*26180*/  LEA R6, P6, R13, R0, 0x2 ;  /* 0x000000000d067211 */ /* 0x002fc600078c10ff */
[----:B------:R1:W-:Y:S01]  /*26190*/  @P1 STG.E desc[UR60][R8.64], R68 ;  /* 0x0000004408001986 */ /* 0x0003e2000c10193c */
[----:B------:R-:W-:-:S03]  /*261a0*/  LEA.HI.X.SX32 R7, R13, R136, 0x2, P6 ;  /* 0x000000880d077211 */ /* 0x000fc600030f16ff */
[----:B------:R1:W-:Y:S04]  /*261b0*/  @P5 STG.E desc[UR60][R10.64], R105 ;  /* 0x000000690a005986 */ /* 0x0003e8000c10193c */
[----:B------:R1:W-:Y:S01]  /*261c0*/  @P4 STG.E desc[UR60][R6.64], R69 ;  /* 0x0000004506004986 */ /* 0x0003e2000c10193c */
[----:B---3--:R-:W-:Y:S01]  /*261d0*/  ISETP.LT.AND P2, PT, R12, UR5, !P0 ;  /* 0x000000050c007c0c */ /* 0x008fe2000c741270 */
[----:B------:R-:W-:Y:S02]  /*261e0*/  ULDC UR5, c[0x0][0x22c] ;  /* 0x00008b0000057ab9 */ /* 0x000fe40000000800 */
[----:B------:R-:W3:Y:S01]  /*261f0*/  LDL.LU R12, [R1+0xa98] ;  /* 0x000a9800010c7983 */ /* 0x000ee20000300800 */
[----:B------:R-:W-:Y:S01]  /*26200*/  ISETP.LT.AND P1, PT, R17, UR5, !P0 ;  /* 0x0000000511007c0c */ /* 0x000fe2000c721270 */
[----:B------:R-:W-:-:S02]  /*26210*/  ULDC UR5, c[0x0][0x22c] ;  /* 0x00008b0000057ab9 */ /* 0x000fc40000000800 */
[----:B------:R-:W3:Y:S01]  /*26220*/  LDL.LU R17, [R1+0xa94] ;  /* 0x000a940001117983 */ /* 0x000ee20000300800 */
[----:B------:R-:W-:Y:S01]  /*26230*/  ISETP.LT.AND P5, PT, R16, UR5, !P0 ;  /* 0x0000000510007c0c */ /* 0x000fe2000c7a1270 */
[----:B------:R-:W-:Y:S02]  /*26240*/  ULDC UR5, c[0x0][0x22c] ;  /* 0x00008b0000057ab9 */ /* 0x000fe40000000800 */
[----:B------:R-:W3:Y:S01]  /*26250*/  LDL.LU R16, [R1+0xa90] ;  /* 0x000a900001107983 */ /* 0x000ee20000300800 */
[----:B------:R-:W-:Y:S01]  /*26260*/  ISETP.LT.AND P4, PT, R14, UR5, !P0 ;  /* 0x000000050e007c0c */ /* 0x000fe2000c781270 */
[----:B------:R-:W-:Y:S02]  /*26270*/  VIADD R3, R13, UR4 ;  /* 0x000000040d037c36 */ /* 0x000fe40008000000 */
        /* <DEDUP_REMOVED lines=41> */
[----:B----4-:R-:W-:-:S04]  /*26510*/  LEA R10, P6, R3, R0, 0x2 ;  /* 0x00000000030a7211 */ /* 0x010fc800078c10ff */
[----:B------:R-:W-:Y:S01]  /*26520*/  LEA.HI.X.SX32 R11, R3, R136, 0x2, P6 ;  /* 0x00000088030b7211 */ /* 0x000fe200030f16ff */
[C---:B------:R-:W-:Y:S01]  /*26530*/  VIADD R3, R13.reuse, UR4 ;  /* 0x000000040d037c36 */ /* 0x040fe20008000000 */
[C---:B------:R-:W-:Y:S01]  /*26540*/  LEA R6, P6, R13.reuse, R0, 0x2 ;  /* 0x000000000d067211 */ /* 0x040fe200078c10ff */
[----:B------:R1:W-:Y:S03]  /*26550*/  @P3 STG.E desc[UR60][R8.64], R72 ;  /* 0x0000004808003986 */ /* 0x0003e6000c10193c */
[----:B------:R-:W-:Y:S02]  /*26560*/  LEA.HI.X.SX32 R7, R13, R136, 0x2, P6 ;  /* 0x000000880d077211 */ /* 0x000fe400030f16ff */
[----:B------:R-:W-:Y:S02]  /*26570*/  LEA R4, P6, R3, R0, 0x2 ;  /* 0x0000000003047211 */ /* 0x000fe400078c10ff */
[----:B--2---:R-:W-:Y:S01]  /*26580*/  ISETP.LT.AND P3, PT, R15, UR5, !P0 ;  /* 0x000000050f007c0c */ /* 0x004fe2000c761270 */
[----:B------:R-:W-:Y:S01]  /*26590*/  ULDC UR5, c[0x0][0x22c] ;  /* 0x00008b0000057ab9 */ /* 0x000fe20000000800 */
[----:B------:R-:W2:Y:S01]  /*265a0*/  LDL.LU R15, [R1+0xa74] ;  /* 0x000a7400010f7983 */ /* 0x000ea20000300800 */
[----:B------:R-:W-:-:S02]  /*265b0*/  IADD3 R13, R3, UR4, RZ ;  /* 0x00000004030d7c10 */ /* 0x000fc4000fffe0ff */
[----:B------:R-:W-:Y:S01]  /*265c0*/  LEA.HI.X.SX32 R5, R3, R136, 0x2, P6 ;  /* 0x0000008803057211 */ /* 0x000fe200030f16ff */
        /* <DEDUP_REMOVED lines=88> */
[----:B------:R-:W-:Y:S02]  /*26b50*/  ULDC UR5, c[0x0][0x22c] ;  /* 0x00008b0000057ab9 */ /* 0x000fe40000000800 */
[C---:B-1----:R-:W-:Y:S02]  /*26b60*/  LEA R4, P6, R3.reuse, R0, 0x2 ;  /* 0x0000000003047211 */ /* 0x042fe400078c10ff */
[C---:B------:R-:W-:Y:S02]  /*26b70*/  IADD3 R13, R3.reuse, UR4, RZ ;  /* 0x00000004030d7c10 */ /* 0x040fe4000fffe0ff */
[----:B------:R-:W-:Y:S02]  /*26b80*/  LEA.HI.X.SX32 R5, R3, R136, 0x2, P6 ;  /* 0x0000008803057211 */ /* 0x000fe400030f16ff */
[C---:B----4-:R-:W-:Y:S01]  /*26b90*/  LEA R8, P6, R13.reuse, R0, 0x2 ;  /* 0x000000000d087211 */ /* 0x050fe200078c10ff */
[----:B------:R-:W-:-:S03]  /*26ba0*/  VIADD R3, R13, UR4 ;  /* 0x000000040d037c36 */ /* 0x000fc60008000000 */
        /* <DEDUP_REMOVED lines=70> */
[----:B------:R-:W-:Y:S02]  /*27010*/  LEA.HI.X.SX32 R7, R13, R136, 0x2, P6 ;  /* 0x000000880d077211 */ /* 0x000fe400030f16ff */
[C---:B------:R-:W-:Y:S02]  /*27020*/  IADD3 R13, R3.reuse, UR4, RZ ;  /* 0x00000004030d7c10 */ /* 0x040fe4000fffe0ff */
        /* <DEDUP_REMOVED lines=20> */
[----:B------:R-:W-:Y:S01]  /*27170*/  ISETP.LT.AND P5, PT, R16, UR5, !P0 ;  /* 0x0000000510007c0c */ /* 0x000fe2000c7a1270 */
[----:B------:R-:W-:Y:S01]  /*27180*/  ULDC UR5, c[0x0][0x22c] ;  /* 0x00008b0000057ab9 */ /* 0x000fe20000000800 */
[----:B------:R-:W3:Y:S01]  /*27190*/  LDL.LU R16, [R1+0x9f8] ;  /* 0x0009f80001107983 */ /* 0x000ee20000300800 */
[----:B------:R-:W-:Y:S01]  /*271a0*/  ISETP.LT.AND P4, PT, R14, UR5, !P0 ;  /* 0x000000050e007c0c */ /* 0x000fe2000c781270 */
[----:B----4-:R-:W-:Y:S02]  /*271b0*/  VIADD R7, R3, UR4 ;  /* 0x0000000403077c36 */ /* 0x010fe40008000000 */
[----:B------:R-:W4:Y:S01]  /*271c0*/  LDL.LU R14, [R1+0x9f4] ;  /* 0x0009f400010e7983 */ /* 0x000f220000300800 */
[----:B------:R-:W-:Y:S01]  /*271d0*/  ULDC UR5, c[0x0][0x22c] ;  /* 0x00008b0000057ab9 */ /* 0x000fe20000000800 */
[C---:B------:R-:W-:Y:S01]  /*271e0*/  VIADD R13, R7.reuse, UR4 ;  /* 0x00000004070d7c36 */ /* 0x040fe20008000000 */
[----:B------:R-:W-:-:S04]  /*271f0*/  LEA R2, P6, R7, R0, 0x2 ;  /* 0x0000000007027211 */ /* 0x000fc800078c10ff */
[----:B------:R-:W-:Y:S01]  /*27200*/  LEA.HI.X.SX32 R3, R7, R136, 0x2, P6 ;  /* 0x0000008807037211 */ /* 0x000fe200030f16ff */
[C---:B------:R-:W-:Y:S01]  /*27210*/  VIADD R7, R13.reuse, UR4 ;  /* 0x000000040d077c36 */ /* 0x040fe20008000000 */
[----:B-1----:R-:W-:-:S03]  /*27220*/  LEA R4, P6, R13, R0, 0x2 ;  /* 0x000000000d047211 */ /* 0x002fc600078c10ff */
[----:B------:R-:W-:Y:S01]  /*27230*/  VIADD R9, R7, UR4 ;  /* 0x0000000407097c36 */ /* 0x000fe20008000000 */
[----:B------:R-:W-:Y:S02]  /*27240*/  LEA.HI.X.SX32 R5, R13, R136, 0x2, P6 ;  /* 0x000000880d057211 */ /* 0x000fe400030f16ff */
[----:B------:R-:W-:Y:S01]  /*27250*/  LEA R6, P6, R7, R0, 0x2 ;  /* 0x0000000007067211 */ /* 0x000fe200078c10ff */
[----:B------:R-:W-:Y:S01]  /*27260*/  VIADD R13, R9, UR4 ;  /* 0x00000004090d7c36 */ /* 0x000fe20008000000 */
[----:B------:R1:W-:Y:S02]  /*27270*/  @P3 STG.E desc[UR60][R2.64], R131 ;  /* 0x0000008302003986 */ /* 0x0003e4000c10193c */
[----:B------:R-:W-:Y:S01]  /*27280*/  LEA.HI.X.SX32 R7, R7, R136, 0x2, P6 ;  /* 0x0000008807077211 */ /* 0x000fe200030f16ff */
[----:B------:R-:W-:Y:S01]  /*27290*/  VIADD R11, R13, UR4 ;  /* 0x000000040d0b7c36 */ /* 0x000fe20008000000 */
[----:B------:R1:W-:Y:S01]  /*272a0*/  @P2 STG.E desc[UR60][R4.64], R84 ;  /* 0x0000005404002986 */ /* 0x0003e2000c10193c */
[----:B--2---:R-:W-:-:S02]  /*272b0*/  ISETP.LT.AND P3, PT, R15, UR5, !P0 ;  /* 0x000000050f007c0c */ /* 0x004fc4000c761270 */
[----:B------:R-:W-:Y:S01]  /*272c0*/  VIADD R15, R11, UR4 ;  /* 0x000000040b0f7c36 */ /* 0x000fe20008000000 */
[----:B------:R2:W-:Y:S01]  /*272d0*/  @P1 STG.E desc[UR60][R6.64], R20 ;  /* 0x0000001406001986 */ /* 0x0005e2000c10193c */
[-C--:B------:R-:W-:Y:S01]  /*272e0*/  LEA R8, P1, R13, R0.reuse, 0x2 ;  /* 0x000000000d087211 */ /* 0x080fe200078210ff */
[----:B------:R-:W-:Y:S01]  /*272f0*/  ULDC UR5, c[0x0][0x22c] ;  /* 0x00008b0000057ab9 */ /* 0x000fe20000000800 */
[----:B-1----:R-:W-:Y:S01]  /*27300*/  LEA R2, P6, R9, R0, 0x2 ;  /* 0x0000000009027211 */ /* 0x002fe200078c10ff */
[----:B------:R-:W-:-:S03]  /*27310*/  VIADD R17, R15, UR4 ;  /* 0x000000040f117c36 */ /* 0x000fc60008000000 */
[-C--:B------:R-:W-:Y:S02]  /*27320*/  LEA.HI.X.SX32 R3, R9, R136.reuse, 0x2, P6 ;  /* 0x0000008809037211 */ /* 0x080fe400030f16ff */
[----:B------:R-:W-:Y:S01]  /*27330*/  LEA.HI.X.SX32 R9, R13, R136, 0x2, P1 ;  /* 0x000000880d097211 */ /* 0x000fe200008f16ff */
[----:B------:R-:W-:Y:S01]  /*27340*/  VIADD R19, R17, UR4 ;  /* 0x0000000411137c36 */ /* 0x000fe20008000000 */
[-C--:B------:R-:W-:Y:S01]  /*27350*/  LEA R4, P1, R15, R0.reuse, 0x2 ;  /* 0x000000000f047211 */ /* 0x080fe200078210ff */
[----:B------:R-:W-:Y:S01]  /*27360*/  ULDC UR4, c[0x0][0x22c] ;  /* 0x00008b0000047ab9 */ /* 0x000fe20000000800 */
[----:B------:R-:W-:Y:S02]  /*27370*/  LEA R10, P6, R11, R0, 0x2 ;  /* 0x000000000b0a7211 */ /* 0x000fe400078c10ff */
[-C--:B------:R-:W-:Y:S02]  /*27380*/  LEA.HI.X.SX32 R5, R15, R136.reuse, 0x2, P1 ;  /* 0x000000880f057211 */ /* 0x080fe400008f16ff */
[----:B------:R-:W-:Y:S01]  /*27390*/  LEA.HI.X.SX32 R11, R11, R136, 0x2, P6 ;  /* 0x000000880b0b7211 */ /* 0x000fe200030f16ff */
[----:B------:R1:W-:Y:S04]  /*273a0*/  @P5 STG.E desc[UR60][R2.64], R85 ;  /* 0x0000005502005986 */ /* 0x0003e8000c10193c */
[----:B------:R1:W-:Y:S04]  /*273b0*/  @P4 STG.E desc[UR60][R8.64], R21 ;  /* 0x0000001508004986 */ /* 0x0003e8000c10193c */
[----:B------:R1:W-:Y:S01]  /*273c0*/  @P3 STG.E desc[UR60][R10.64], R86 ;  /* 0x000000560a003986 */ /* 0x0003e2000c10193c */
[----:B---3--:R-:W-:-:S02]  /*273d0*/  ISETP.LT.AND P2, PT, R12, UR5, !P0 ;  /* 0x000000050c007c0c */ /* 0x008fc4000c741270 */
[C---:B------:R-:W-:Y:S02]  /*273e0*/  LEA R12, P6, R19.reuse, R0, 0x2 ;  /* 0x00000000130c7211 */ /* 0x040fe400078c10ff */
[----:B------:R-:W-:Y:S01]  /*273f0*/  ISETP.LT.AND P1, PT, R16, UR4, !P0 ;  /* 0x0000000410007c0c */ /* 0x000fe2000c721270 */
[----:B------:R-:W-:Y:S01]  /*27400*/  ULDC UR4, c[0x0][0x22c] ;  /* 0x00008b0000047ab9 */ /* 0x000fe20000000800 */
[----:B------:R-:W-:Y:S02]  /*27410*/  LEA.HI.X.SX32 R13, R19, R136, 0x2, P6 ;  /* 0x00000088130d7211 */ /* 0x000fe400030f16ff */
[----:B----4-:R-:W-:Y:S02]  /*27420*/  ISETP.LT.AND P0, PT, R14, UR4, !P0 ;  /* 0x000000040e007c0c */ /* 0x010fe4000c701270 */
[----:B--2---:R-:W-:-:S04]  /*27430*/  LEA R6, P6, R17, R0, 0x2 ;  /* 0x0000000011067211 */ /* 0x004fc800078c10ff */
[----:B------:R-:W-:Y:S01]  /*27440*/  LEA.HI.X.SX32 R7, R17, R136, 0x2, P6 ;  /* 0x0000008811077211 */ /* 0x000fe200030f16ff */
[----:B------:R1:W-:Y:S04]  /*27450*/  @P2 STG.E desc[UR60][R4.64], R22 ;  /* 0x0000001604002986 */ /* 0x0003e8000c10193c */
[----:B------:R1:W-:Y:S02]  /*27460*/  @P1 STG.E desc[UR60][R6.64], R87 ;  /* 0x0000005706001986 */ /* 0x0003e4000c10193c */
[----:B------:R-:W-:Y:S05]  /*27470*/  @!P0 EXIT ;  /* 0x000000000000894d */ /* 0x000fea0003800000 */
[----:B------:R-:W-:Y:S01]  /*27480*/  STG.E desc[UR60][R12.64], R23 ;  /* 0x000000170c007986 */ /* 0x000fe2000c10193c */
[----:B------:R-:W-:Y:S05]  /*27490*/  EXIT ;  /* 0x000000000000794d */ /* 0x000fea0003800000 */
.L_x_2:
[----:B------:R-:W-:-:S00]  /*274a0*/  BRA `(.L_x_2) ;  /* 0xfffffffc00fc7947 */ /* 0x000fc0000383ffff */
[----:B------:R-:W-:-:S00]  /*274b0*/  NOP ;  /* 0x0000000000007918 */ /* 0x000fc00000000000 */
        /* <DEDUP_REMOVED lines=12> */
.L_x_3:


//--------------------- .nv.shared.matmul_kernel  --------------------------
	.section	.nv.shared.matmul_kernel,"aw",@nobits
	.sectionflags	@""
	.align	16
	.zero		1024


//--------------------- .nv.shared.reserved.0     --------------------------
	.section	.nv.shared.reserved.0,"aw",@nobits
	.weak		__nv_reservedSMEM_offset_0_alias
	.size		__nv_reservedSMEM_offset_0_alias, 0, 0
	.other		__nv_reservedSMEM_offset_0_alias,@"STO_CUDA_RESERVED_SHARED STV_DEFAULT"
__nv_reservedSMEM_offset_0_alias:
	.zero		0


//--------------------- .nv.constant0.matmul_kernel --------------------------
	.section	.nv.constant0.matmul_kernel,"a",@progbits
	.sectionflags	@""
	.align	4
.nv.constant0.matmul_kernel:
	.zero		608


//--------------------- SYMBOLS --------------------------

	.type		.nv.reservedSmem.offset0,@object
	.size		.nv.reservedSmem.offset0,0x4
